def attn_fwd(
    Q,
    K,
    V,
    Out,
    Lse,
    sm_scale,
    stride_qz,
    stride_qh,
    stride_qm,
    stride_qk,
    stride_kz,
    stride_kh,
    stride_kn,
    stride_kk,
    stride_vz,
    stride_vh,
    stride_vn,
    stride_vk,
    stride_oz,
    stride_oh,
    stride_om,
    stride_ok,
    seqlen_q,
    seqlen_k,
    BLOCK_M: tl.constexpr,
    BLOCK_N: tl.constexpr,
    HEAD_DIM: tl.constexpr,
    CAUSAL: tl.constexpr,
):
    start_m = tl.program_id(0)
    off_hz = tl.program_id(1)
    q_off = off_hz * stride_qh
    k_off = off_hz * stride_kh
    v_off = off_hz * stride_vh
    offs_m = start_m * BLOCK_M + tl.arange(0, BLOCK_M)
    offs_d = tl.arange(0, HEAD_DIM)
    offs_n = tl.arange(0, BLOCK_N)
    q_ptrs = Q + q_off + offs_m[:, None] * stride_qm + offs_d[None, :] * stride_qk
    k_ptrs = K + k_off + offs_d[:, None] * stride_kk + offs_n[None, :] * stride_kn
    v_ptrs = V + v_off + offs_n[:, None] * stride_vn + offs_d[None, :] * stride_vk
    m_i = tl.full([BLOCK_M], float("-inf"), dtype=tl.float32)
    l_i = tl.zeros([BLOCK_M], dtype=tl.float32) + 1.0
    acc = tl.zeros([BLOCK_M, HEAD_DIM], dtype=tl.float32)
    q = tl.load(q_ptrs)
    acc, l_i, m_i = _attn_fwd_inner(
        acc,
        l_i,
        m_i,
        q,
        k_ptrs,
        v_ptrs,
        sm_scale,
        stride_kn,
        stride_vn,
        start_m,
        seqlen_k,
        BLOCK_M,
        BLOCK_N,
        HEAD_DIM,
        CAUSAL,
    )
    acc = acc / l_i[:, None]
    lse = m_i + tl.math.log2(l_i) / 1.4426950408889634
    o_ptrs = (
        Out
        + off_hz * stride_oh
        + offs_m[:, None] * stride_om
        + offs_d[None, :] * stride_ok
    )
    tl.store(o_ptrs, acc.to(Out.dtype.element_ty))
    tl.store(Lse + off_hz * seqlen_q + offs_m, lse)

# config = {"BLOCK_M": 32, "BLOCK_N": 64, "HEAD_DIM": 512, "arch": "sm_100", "causal": false, "dtype": "bf16", "num_stages": 2, "num_warps": 4}
# arch = sm_100


// ===== COMPILED SASS (sm_100a) =====

	.target	sm_100a

	.elftype	@"ET_EXEC"


//--------------------- .note.nv.tkinfo           --------------------------
	.section	.note.nv.tkinfo,"",@"SHT_NOTE"
	.sectionflags	@"SHF_NOTE_NV_TKINFO"
	.tkinfo
        /*0018*/ 	.word	0x00000081
        /*0030*/ 	.string	""
        /*0030*/ 	.string	"ptxas-blackwell"
        /*0030*/ 	.string	"Cuda compilation tools, release 12.9, V12.9.86"
        /*0030*/ 	.string	"Build cuda_12.9.r12.9/compiler.36037853_0"
        /*0030*/ 	.string	"-v  -suppress-debug-info  -lineinfo  -arch sm_100a "



//--------------------- .note.nv.cuver            --------------------------
	.section	.note.nv.cuver,"",@"SHT_NOTE"
	.sectionflags	@"SHF_NOTE_NV_CUVER"
        /*0018*/ 	.short	0x0001
        /*001a*/ 	.short	0x0064
        /*001c*/ 	.short	0x0001
        /*001e*/ 	.short	0x0000
        /*0020*/ 	.short	0x0001
        /*0022*/ 	.short	0x0000


//--------------------- .nv.info                  --------------------------
	.section	.nv.info,"",@"SHT_CUDA_INFO"
	.align	4


	//----- nvinfo : EIATTR_REGCOUNT
	.align		4
        /*0000*/ 	.byte	0x04, 0x2f
        /*0002*/ 	.short	(.L_2 - .L_1)
	.align		4
.L_1:
        /*0004*/ 	.word	index@(attn_fwd)
        /*0008*/ 	.word	0x00000020


	//----- nvinfo : EIATTR_FRAME_SIZE
	.align		4
.L_2:
        /*000c*/ 	.byte	0x04, 0x11
        /*000e*/ 	.short	(.L_4 - .L_3)
	.align		4
.L_3:
        /*0010*/ 	.word	index@(attn_fwd)
        /*0014*/ 	.word	0x000025d0


	//----- nvinfo : EIATTR_MIN_STACK_SIZE
	.align		4
.L_4:
        /*0018*/ 	.byte	0x04, 0x12
        /*001a*/ 	.short	(.L_6 - .L_5)
	.align		4
.L_5:
        /*001c*/ 	.word	index@(attn_fwd)
        /*0020*/ 	.word	0x000025d0
.L_6:


//--------------------- .nv.info.attn_fwd         --------------------------
	.section	.nv.info.attn_fwd,"",@"SHT_CUDA_INFO"
	.sectionflags	@""
	.align	4


	//----- nvinfo : EIATTR_CUDA_API_VERSION
	.align		4
        /*0000*/ 	.byte	0x04, 0x37
        /*0002*/ 	.short	(.L_8 - .L_7)
.L_7:
        /*0004*/ 	.word	0x00000081


	//----- nvinfo : EIATTR_KPARAM_INFO
	.align		4
.L_8:
        /*0008*/ 	.byte	0x04, 0x17
        /*000a*/ 	.short	(.L_10 - .L_9)
.L_9:
        /*000c*/ 	.word	0x00000000
        /*0010*/ 	.short	0x0019
        /*0012*/ 	.short	0x0080
        /*0014*/ 	.byte	0x00, 0xf4, 0x21, 0x00


	//----- nvinfo : EIATTR_KPARAM_INFO
	.align		4
.L_10:
        /*0018*/ 	.byte	0x04, 0x17
        /*001a*/ 	.short	(.L_12 - .L_11)
.L_11:
        /*001c*/ 	.word	0x00000000
        /*0020*/ 	.short	0x0018
        /*0022*/ 	.short	0x0078
        /*0024*/ 	.byte	0x00, 0xf4, 0x21, 0x00


	//----- nvinfo : EIATTR_KPARAM_INFO
	.align		4
.L_12:
        /*0028*/ 	.byte	0x04, 0x17
        /*002a*/ 	.short	(.L_14 - .L_13)
.L_13:
        /*002c*/ 	.word	0x00000000
        /*0030*/ 	.short	0x0017
        /*0032*/ 	.short	0x0070
        /*0034*/ 	.byte	0x00, 0xf0, 0x11, 0x00


	//----- nvinfo : EIATTR_KPARAM_INFO
	.align		4
.L_14:
        /*0038*/ 	.byte	0x04, 0x17
        /*003a*/ 	.short	(.L_16 - .L_15)
.L_15:
        /*003c*/ 	.word	0x00000000
        /*0040*/ 	.short	0x0016
        /*0042*/ 	.short	0x006c
        /*0044*/ 	.byte	0x00, 0xf0, 0x11, 0x00


	//----- nvinfo : EIATTR_KPARAM_INFO
	.align		4
.L_16:
        /*0048*/ 	.byte	0x04, 0x17
        /*004a*/ 	.short	(.L_18 - .L_17)
.L_17:
        /*004c*/ 	.word	0x00000000
        /*0050*/ 	.short	0x0015
        /*0052*/ 	.short	0x0068
        /*0054*/ 	.byte	0x00, 0xf0, 0x11, 0x00


	//----- nvinfo : EIATTR_KPARAM_INFO
	.align		4
.L_18:
        /*0058*/ 	.byte	0x04, 0x17
        /*005a*/ 	.short	(.L_20 - .L_19)
.L_19:
        /*005c*/ 	.word	0x00000000
        /*0060*/ 	.short	0x0014
        /*0062*/ 	.short	0x0064
        /*0064*/ 	.byte	0x00, 0xf0, 0x11, 0x00


	//----- nvinfo : EIATTR_KPARAM_INFO
	.align		4
.L_20:
        /*0068*/ 	.byte	0x04, 0x17
        /*006a*/ 	.short	(.L_22 - .L_21)
.L_21:
        /*006c*/ 	.word	0x00000000
        /*0070*/ 	.short	0x0013
        /*0072*/ 	.short	0x0060
        /*0074*/ 	.byte	0x00, 0xf0, 0x11, 0x00


	//----- nvinfo : EIATTR_KPARAM_INFO
	.align		4
.L_22:
        /*0078*/ 	.byte	0x04, 0x17
        /*007a*/ 	.short	(.L_24 - .L_23)
.L_23:
        /*007c*/ 	.word	0x00000000
        /*0080*/ 	.short	0x0012
        /*0082*/ 	.short	0x005c
        /*0084*/ 	.byte	0x00, 0xf0, 0x11, 0x00


	//----- nvinfo : EIATTR_KPARAM_INFO
	.align		4
.L_24:
        /*0088*/ 	.byte	0x04, 0x17
        /*008a*/ 	.short	(.L_26 - .L_25)
.L_25:
        /*008c*/ 	.word	0x00000000
        /*0090*/ 	.short	0x0011
        /*0092*/ 	.short	0x0058
        /*0094*/ 	.byte	0x00, 0xf0, 0x11, 0x00


	//----- nvinfo : EIATTR_KPARAM_INFO
	.align		4
.L_26:
        /*0098*/ 	.byte	0x04, 0x17
        /*009a*/ 	.short	(.L_28 - .L_27)
.L_27:
        /*009c*/ 	.word	0x00000000
        /*00a0*/ 	.short	0x0010
        /*00a2*/ 	.short	0x0054
        /*00a4*/ 	.byte	0x00, 0xf0, 0x11, 0x00


	//----- nvinfo : EIATTR_KPARAM_INFO
	.align		4
.L_28:
        /*00a8*/ 	.byte	0x04, 0x17
        /*00aa*/ 	.short	(.L_30 - .L_29)
.L_29:
        /*00ac*/ 	.word	0x00000000
        /*00b0*/ 	.short	0x000f
        /*00b2*/ 	.short	0x0050
        /*00b4*/ 	.byte	0x00, 0xf0, 0x11, 0x00


	//----- nvinfo : EIATTR_KPARAM_INFO
	.align		4
.L_30:
        /*00b8*/ 	.byte	0x04, 0x17
        /*00ba*/ 	.short	(.L_32 - .L_31)
.L_31:
        /*00bc*/ 	.word	0x00000000
        /*00c0*/ 	.short	0x000e
        /*00c2*/ 	.short	0x004c
        /*00c4*/ 	.byte	0x00, 0xf0, 0x11, 0x00


	//----- nvinfo : EIATTR_KPARAM_INFO
	.align		4
.L_32:
        /*00c8*/ 	.byte	0x04, 0x17
        /*00ca*/ 	.short	(.L_34 - .L_33)
.L_33:
        /*00cc*/ 	.word	0x00000000
        /*00d0*/ 	.short	0x000d
        /*00d2*/ 	.short	0x0048
        /*00d4*/ 	.byte	0x00, 0xf0, 0x11, 0x00


	//----- nvinfo : EIATTR_KPARAM_INFO
	.align		4
.L_34:
        /*00d8*/ 	.byte	0x04, 0x17
        /*00da*/ 	.short	(.L_36 - .L_35)
.L_35:
        /*00dc*/ 	.word	0x00000000
        /*00e0*/ 	.short	0x000c
        /*00e2*/ 	.short	0x0044
        /*00e4*/ 	.byte	0x00, 0xf0, 0x11, 0x00


	//----- nvinfo : EIATTR_KPARAM_INFO
	.align		4
.L_36:
        /*00e8*/ 	.byte	0x04, 0x17
        /*00ea*/ 	.short	(.L_38 - .L_37)
.L_37:
        /*00ec*/ 	.word	0x00000000
        /*00f0*/ 	.short	0x000b
        /*00f2*/ 	.short	0x0040
        /*00f4*/ 	.byte	0x00, 0xf0, 0x11, 0x00


	//----- nvinfo : EIATTR_KPARAM_INFO
	.align		4
.L_38:
        /*00f8*/ 	.byte	0x04, 0x17
        /*00fa*/ 	.short	(.L_40 - .L_39)
.L_39:
        /*00fc*/ 	.word	0x00000000
        /*0100*/ 	.short	0x000a
        /*0102*/ 	.short	0x003c
        /*0104*/ 	.byte	0x00, 0xf0, 0x11, 0x00


	//----- nvinfo : EIATTR_KPARAM_INFO
	.align		4
.L_40:
        /*0108*/ 	.byte	0x04, 0x17
        /*010a*/ 	.short	(.L_42 - .L_41)
.L_41:
        /*010c*/ 	.word	0x00000000
        /*0110*/ 	.short	0x0009
        /*0112*/ 	.short	0x0038
        /*0114*/ 	.byte	0x00, 0xf0, 0x11, 0x00


	//----- nvinfo : EIATTR_KPARAM_INFO
	.align		4
.L_42:
        /*0118*/ 	.byte	0x04, 0x17
        /*011a*/ 	.short	(.L_44 - .L_43)
.L_43:
        /*011c*/ 	.word	0x00000000
        /*0120*/ 	.short	0x0008
        /*0122*/ 	.short	0x0034
        /*0124*/ 	.byte	0x00, 0xf0, 0x11, 0x00


	//----- nvinfo : EIATTR_KPARAM_INFO
	.align		4
.L_44:
        /*0128*/ 	.byte	0x04, 0x17
        /*012a*/ 	.short	(.L_46 - .L_45)
.L_45:
        /*012c*/ 	.word	0x00000000
        /*0130*/ 	.short	0x0007
        /*0132*/ 	.short	0x0030
        /*0134*/ 	.byte	0x00, 0xf0, 0x11, 0x00


	//----- nvinfo : EIATTR_KPARAM_INFO
	.align		4
.L_46:
        /*0138*/ 	.byte	0x04, 0x17
        /*013a*/ 	.short	(.L_48 - .L_47)
.L_47:
        /*013c*/ 	.word	0x00000000
        /*0140*/ 	.short	0x0006
        /*0142*/ 	.short	0x002c
        /*0144*/ 	.byte	0x00, 0xf0, 0x11, 0x00


	//----- nvinfo : EIATTR_KPARAM_INFO
	.align		4
.L_48:
        /*0148*/ 	.byte	0x04, 0x17
        /*014a*/ 	.short	(.L_50 - .L_49)
.L_49:
        /*014c*/ 	.word	0x00000000
        /*0150*/ 	.short	0x0005
        /*0152*/ 	.short	0x0028
        /*0154*/ 	.byte	0x00, 0xf0, 0x11, 0x00


	//----- nvinfo : EIATTR_KPARAM_INFO
	.align		4
.L_50:
        /*0158*/ 	.byte	0x04, 0x17
        /*015a*/ 	.short	(.L_52 - .L_51)
.L_51:
        /*015c*/ 	.word	0x00000000
        /*0160*/ 	.short	0x0004
        /*0162*/ 	.short	0x0020
        /*0164*/ 	.byte	0x00, 0xf4, 0x21, 0x00


	//----- nvinfo : EIATTR_KPARAM_INFO
	.align		4
.L_52:
        /*0168*/ 	.byte	0x04, 0x17
        /*016a*/ 	.short	(.L_54 - .L_53)
.L_53:
        /*016c*/ 	.word	0x00000000
        /*0170*/ 	.short	0x0003
        /*0172*/ 	.short	0x0018
        /*0174*/ 	.byte	0x00, 0xf4, 0x21, 0x00


	//----- nvinfo : EIATTR_KPARAM_INFO
	.align		4
.L_54:
        /*0178*/ 	.byte	0x04, 0x17
        /*017a*/ 	.short	(.L_56 - .L_55)
.L_55:
        /*017c*/ 	.word	0x00000000
        /*0180*/ 	.short	0x0002
        /*0182*/ 	.short	0x0010
        /*0184*/ 	.byte	0x00, 0xf4, 0x21, 0x00


	//----- nvinfo : EIATTR_KPARAM_INFO
	.align		4
.L_56:
        /*0188*/ 	.byte	0x04, 0x17
        /*018a*/ 	.short	(.L_58 - .L_57)
.L_57:
        /*018c*/ 	.word	0x00000000
        /*0190*/ 	.short	0x0001
        /*0192*/ 	.short	0x0008
        /*0194*/ 	.byte	0x00, 0xf4, 0x21, 0x00


	//----- nvinfo : EIATTR_KPARAM_INFO
	.align		4
.L_58:
        /*0198*/ 	.byte	0x04, 0x17
        /*019a*/ 	.short	(.L_60 - .L_59)
.L_59:
        /*019c*/ 	.word	0x00000000
        /*01a0*/ 	.short	0x0000
        /*01a2*/ 	.short	0x0000
        /*01a4*/ 	.byte	0x00, 0xf4, 0x21, 0x00


	//----- nvinfo : EIATTR_SPARSE_MMA_MASK
	.align		4
.L_60:
        /*01a8*/ 	.byte	0x03, 0x50
        /*01aa*/ 	.short	0x0000


	//----- nvinfo : EIATTR_MAXREG_COUNT
	.align		4
        /*01ac*/ 	.byte	0x03, 0x1b
        /*01ae*/ 	.short	0x00ff


	//----- nvinfo : EIATTR_NUM_BARRIERS
	.align		4
        /*01b0*/ 	.byte	0x02, 0x4c
        /*01b2*/ 	.byte	0x01
	.zero		1


	//----- nvinfo : EIATTR_ANNOTATIONS
	.align		4
        /*01b4*/ 	.byte	0x04, 0x55
        /*01b6*/ 	.short	(.L_62 - .L_61)


	//   ....[0]....
.L_61:
        /*01b8*/ 	.word	0x00000001
        /*01bc*/ 	.byte	0xf0, 0x00, 0x00, 0x00, 0x01, 0x00, 0x00, 0x00, 0xe0, 0x03, 0x00, 0x00, 0x01, 0x00, 0x00, 0x00
        /* <DEDUP_REMOVED lines=3310> */
        /*d0ac*/ 	.byte	0xc0, 0x35, 0x03, 0x00, 0x01, 0x00, 0x00, 0x00, 0xb0, 0x37, 0x03, 0x00


	//----- nvinfo : EIATTR_COOP_GROUP_MASK_REGIDS
	.align		4
.L_62:
        /*d0b8*/ 	.byte	0x04, 0x29
        /*d0ba*/ 	.short	(.L_64 - .L_63)


	//   ....[0]....
.L_63:
        /*d0bc*/ 	.word	0xffffffff


	//   ....[1]....
        /*d0c0*/ 	.word	0xffffffff


	//   ....[2]....
        /*d0c4*/ 	.word	0xffffffff


	//   ....[3]....
        /*d0c8*/ 	.word	0xffffffff


	//   ....[4]....
        /*d0cc*/ 	.word	0xffffffff


	//   ....[5]....
        /*d0d0*/ 	.word	0xffffffff


	//   ....[6]....
        /*d0d4*/ 	.word	0xffffffff


	//   ....[7]....
        /*d0d8*/ 	.word	0xffffffff


	//   ....[8]....
        /*d0dc*/ 	.word	0xffffffff


	//   ....[9]....
        /*d0e0*/ 	.word	0xffffffff


	//   ....[10]....
        /*d0e4*/ 	.word	0xffffffff


	//   ....[11]....
        /*d0e8*/ 	.word	0xffffffff


	//   ....[12]....
        /*d0ec*/ 	.word	0xffffffff


	//   ....[13]....
        /*d0f0*/ 	.word	0xffffffff


	//   ....[14]....
        /*d0f4*/ 	.word	0xffffffff


	//   ....[15]....
        /*d0f8*/ 	.word	0xffffffff


	//   ....[16]....
        /*d0fc*/ 	.word	0xffffffff


	//   ....[17]....
        /*d100*/ 	.word	0xffffffff


	//   ....[18]....
        /*d104*/ 	.word	0xffffffff


	//   ....[19]....
        /*d108*/ 	.word	0xffffffff


	//----- nvinfo : EIATTR_COOP_GROUP_INSTR_OFFSETS
	.align		4
.L_64:
        /*d10c*/ 	.byte	0x04, 0x28
        /*d10e*/ 	.short	(.L_66 - .L_65)


	//   ....[0]....
.L_65:
        /*d110*/ 	.word	0x000193a0


	//   ....[1]....
        /*d114*/ 	.word	0x000193b0


	//   ....[2]....
        /*d118*/ 	.word	0x000193c0


	//   ....[3]....
        /*d11c*/ 	.word	0x000193d0


	//   ....[4]....
        /*d120*/ 	.word	0x00019430


	//   ....[5]....
        /*d124*/ 	.word	0x00019440


	//   ....[6]....
        /*d128*/ 	.word	0x00019450


	//   ....[7]....
        /*d12c*/ 	.word	0x00019460


	//   ....[8]....
        /*d130*/ 	.word	0x00019570


	//   ....[9]....
        /*d134*/ 	.word	0x00019590


	//   ....[10]....
        /*d138*/ 	.word	0x00019c00


	//   ....[11]....
        /*d13c*/ 	.word	0x00019c10


	//   ....[12]....
        /*d140*/ 	.word	0x00019c20


	//   ....[13]....
        /*d144*/ 	.word	0x00019c30


	//   ....[14]....
        /*d148*/ 	.word	0x00019c90


	//   ....[15]....
        /*d14c*/ 	.word	0x00019ca0


	//   ....[16]....
        /*d150*/ 	.word	0x00019cb0


	//   ....[17]....
        /*d154*/ 	.word	0x00019cc0


	//   ....[18]....
        /*d158*/ 	.word	0x00019df0


	//   ....[19]....
        /*d15c*/ 	.word	0x00019e10


	//----- nvinfo : EIATTR_VRC_CTA_INIT_COUNT
	.align		4
.L_66:
        /*d160*/ 	.byte	0x02, 0x4a
	.zero		1
	.zero		1


	//----- nvinfo : EIATTR_EXIT_INSTR_OFFSETS
	.align		4
        /*d164*/ 	.byte	0x04, 0x1c
        /*d166*/ 	.short	(.L_68 - .L_67)


	//   ....[0]....
.L_67:
        /*d168*/ 	.word	0x000337a0


	//   ....[1]....
        /*d16c*/ 	.word	0x000337e0


	//----- nvinfo : EIATTR_REQNTID
	.align		4
.L_68:
        /*d170*/ 	.byte	0x04, 0x10
        /*d172*/ 	.short	(.L_70 - .L_69)
.L_69:
        /*d174*/ 	.word	0x00000080
        /*d178*/ 	.word	0x00000001
        /*d17c*/ 	.word	0x00000001


	//----- nvinfo : EIATTR_CBANK_PARAM_SIZE
	.align		4
.L_70:
        /*d180*/ 	.byte	0x03, 0x19
        /*d182*/ 	.short	0x0088


	//----- nvinfo : EIATTR_PARAM_CBANK
	.align		4
        /*d184*/ 	.byte	0x04, 0x0a
        /*d186*/ 	.short	(.L_72 - .L_71)
	.align		4
.L_71:
        /*d188*/ 	.word	index@(.nv.constant0.attn_fwd)
        /*d18c*/ 	.short	0x0380
        /*d18e*/ 	.short	0x0088


	//----- nvinfo : EIATTR_SW_WAR
	.align		4
.L_72:
        /*d190*/ 	.byte	0x04, 0x36
        /*d192*/ 	.short	(.L_74 - .L_73)
.L_73:
        /*d194*/ 	.word	0x00000008
.L_74:


//--------------------- .nv.compat                --------------------------
	.section	.nv.compat,"",@"SHT_CUDA_COMPAT_INFO"
	.align	4
        /*0000*/ 	.byte	0x02, 0x02, 0x01, 0x00, 0x02, 0x05, 0x05, 0x00, 0x02, 0x03, 0x00, 0x00, 0x02, 0x06, 0x01, 0x00


//--------------------- .nv.callgraph             --------------------------
	.section	.nv.callgraph,"",@"SHT_CUDA_CALLGRAPH"
	.align	4
	.sectionentsize	8
	.align		4
        /*0000*/ 	.word	0x00000000
	.align		4
        /*0004*/ 	.word	0xffffffff
	.align		4
        /*0008*/ 	.word	0x00000000
	.align		4
        /*000c*/ 	.word	0xfffffffe
	.align		4
        /*0010*/ 	.word	0x00000000
	.align		4
        /*0014*/ 	.word	0xfffffffd
	.align		4
        /*0018*/ 	.word	0x00000000
	.align		4
        /*001c*/ 	.word	0xfffffffc


//--------------------- .nv.constant4             --------------------------
	.section	.nv.constant4,"a",@progbits
	.align	8
	.align		8
.nv.constant4:
        /*0000*/ 	.dword	_$_str


//--------------------- .text.attn_fwd            --------------------------
	.section	.text.attn_fwd,"ax",@progbits
	.align	128
        .global         attn_fwd
        .type           attn_fwd,@function
        .size           attn_fwd,(.L_x_3 - attn_fwd)
        .other          attn_fwd,@"STO_CUDA_ENTRY STV_DEFAULT"
attn_fwd:
.text.attn_fwd:
[----:B------:R-:W0:Y:S01]  /*0000*/  LDC R1, c[0x0][0x37c] ;  /* 0x0000df00ff017b82 */ /* 0x000e220000000800 */
[----:B------:R-:W1:Y:S07]  /*0010*/  S2R R2, SR_TID.X ;  /* 0x0000000000027919 */ /* 0x000e6e0000002100 */
[----:B------:R-:W2:Y:S01]  /*0020*/  S2UR UR7, SR_CTAID.Y ;  /* 0x00000000000779c3 */ /* 0x000ea20000002600 */
[----:B------:R-:W2:Y:S01]  /*0030*/  LDCU.64 UR4, c[0x0][0x3b0] ;  /* 0x00007600ff0477ac */ /* 0x000ea20008000a00 */
[----:B0-----:R-:W-:Y:S01]  /*0040*/  IADD3 R1, PT, PT, R1, -0x25d0, RZ ;  /* 0xffffda3001017810 */ /* 0x001fe20007ffe0ff */
[----:B------:R-:W0:Y:S01]  /*0050*/  S2R R3, SR_CTAID.X ;  /* 0x0000000000037919 */ /* 0x000e220000002500 */
[----:B------:R-:W3:Y:S04]  /*0060*/  LDCU.64 UR10, c[0x0][0x358] ;  /* 0x00006b00ff0a77ac */ /* 0x000ee80008000a00 */
[----:B------:R-:W4:Y:S08]  /*0070*/  LDC R9, c[0x0][0x3b8] ;  /* 0x0000ee00ff097b82 */ /* 0x000f300000000800 */
[----:B------:R-:W3:Y:S01]  /*0080*/  LDC.64 R4, c[0x0][0x380] ;  /* 0x0000e000ff047b82 */ /* 0x000ee20000000a00 */
[----:B--2---:R-:W-:-:S04]  /*0090*/  UIMAD UR4, UR7, UR4, URZ ;  /* 0x00000004070472a4 */ /* 0x004fc8000f8e02ff */
[----:B------:R-:W-:Y:S01]  /*00a0*/  USHF.L.U32 UR6, UR4, 0x1, URZ ;  /* 0x0000000104067899 */ /* 0x000fe200080006ff */
[----:B-1----:R-:W-:Y:S02]  /*00b0*/  LOP3.LUT R0, R2, 0x1f, RZ, 0xc0, !PT ;  /* 0x0000001f02007812 */ /* 0x002fe400078ec0ff */
[----:B------:R-:W-:-:S03]  /*00c0*/  SHF.R.U32.HI R2, RZ, 0x5, R2 ;  /* 0x00000005ff027819 */ /* 0x000fc60000011602 */
[----:B0-----:R-:W-:Y:S01]  /*00d0*/  IMAD R0, R3, 0x20, R0 ;  /* 0x0000002003007824 */ /* 0x001fe200078e0200 */
[----:B------:R-:W-:-:S04]  /*00e0*/  SGXT.U32 R2, R2, 0x2 ;  /* 0x000000020202781a */ /* 0x000fc80000000000 */
[----:B------:R0:W-:Y:S01]  /*00f0*/  STL [R1+0x1518], R0 ;  /* 0x0015180001007387 */ /* 0x0001e20000100800 */
[----:B----4-:R-:W-:Y:S02]  /*0100*/  IMAD R6, R2, R9, RZ ;  /* 0x0000000902067224 */ /* 0x010fe400078e02ff */
[----:B0-----:R-:W-:Y:S01]  /*0110*/  IMAD R0, R0, UR5, RZ ;  /* 0x0000000500007c24 */ /* 0x001fe2000f8e02ff */
[----:B------:R-:W-:-:S03]  /*0120*/  UIMAD.WIDE UR4, UR4, 0x2, URZ ;  /* 0x00000002040478a5 */ /* 0x000fc6000f8e02ff */
[C---:B------:R-:W-:Y:S01]  /*0130*/  IMAD.HI R2, R0.reuse, 0x2, RZ ;  /* 0x0000000200027827 */ /* 0x040fe200078e02ff */
[----:B------:R-:W-:-:S03]  /*0140*/  SHF.L.U32 R3, R0, 0x1, RZ ;  /* 0x0000000100037819 */ /* 0x000fc600000006ff */
[----:B------:R-:W-:Y:S01]  /*0150*/  IMAD R0, R9, 0x4, R6 ;  /* 0x0000000409007824 */ /* 0x000fe200078e0206 */
[----:B---3--:R-:W-:-:S04]  /*0160*/  IADD3 R3, P0, P1, R3, UR6, R4 ;  /* 0x0000000603037c10 */ /* 0x008fc8000f91e004 */
[----:B------:R-:W-:Y:S02]  /*0170*/  IADD3.X R2, PT, PT, R2, UR5, R5, P0, P1 ;  /* 0x0000000502027c10 */ /* 0x000fe400087e2405 */
[CC--:B------:R-:W-:Y:S02]  /*0180*/  LEA R10, P0, R6.reuse, R3.reuse, 0x1 ;  /* 0x00000003060a7211 */ /* 0x0c0fe400078008ff */
[C---:B------:R-:W-:Y:S02]  /*0190*/  LEA R8, R9.reuse, R0, 0x2 ;  /* 0x0000000009087211 */ /* 0x040fe400078e10ff */
[-C--:B------:R-:W-:Y:S02]  /*01a0*/  LEA.HI.X.SX32 R11, R6, R2.reuse, 0x1, P0 ;  /* 0x00000002060b7211 */ /* 0x080fe400000f0eff */
[-C--:B------:R-:W-:Y:S01]  /*01b0*/  LEA R4, P0, R0, R3.reuse, 0x1 ;  /* 0x0000000300047211 */ /* 0x080fe200078008ff */
[----:B------:R-:W-:Y:S01]  /*01c0*/  IMAD R16, R9, 0x4, R8 ;  /* 0x0000000409107824 */ /* 0x000fe200078e0208 */
[----:B------:R-:W-:Y:S01]  /*01d0*/  LEA R12, P1, R8, R3, 0x1 ;  /* 0x00000003080c7211 */ /* 0x000fe200078208ff */
[----:B------:R-:W2:Y:S01]  /*01e0*/  LDG.E.U16 R19, desc[UR10][R10.64] ;  /* 0x0000000a0a137981 */ /* 0x000ea2000c1e1500 */
[----:B------:R-:W-:-:S02]  /*01f0*/  LEA.HI.X.SX32 R5, R0, R2, 0x1, P0 ;  /* 0x0000000200057211 */ /* 0x000fc400000f0eff */
[C---:B------:R-:W-:Y:S02]  /*0200*/  LEA R0, R9.reuse, R16, 0x2 ;  /* 0x0000001009007211 */ /* 0x040fe400078e10ff */
[-C--:B------:R-:W-:Y:S01]  /*0210*/  LEA.HI.X.SX32 R13, R8, R2.reuse, 0x1, P1 ;  /* 0x00000002080d7211 */ /* 0x080fe200008f0eff */
[----:B------:R-:W3:Y:S01]  /*0220*/  LDG.E.U16 R23, desc[UR10][R4.64] ;  /* 0x0000000a04177981 */ /* 0x000ee2000c1e1500 */
[-C--:B------:R-:W-:Y:S01]  /*0230*/  LEA R6, P0, R16, R3.reuse, 0x1 ;  /* 0x0000000310067211 */ /* 0x080fe200078008ff */
[----:B------:R-:W-:Y:S01]  /*0240*/  IMAD R8, R9, 0x4, R0 ;  /* 0x0000000409087824 */ /* 0x000fe200078e0200 */
[-C--:B------:R-:W-:Y:S01]  /*0250*/  LEA R14, P1, R0, R3.reuse, 0x1 ;  /* 0x00000003000e7211 */ /* 0x080fe200078208ff */
[----:B------:R0:W4:Y:S01]  /*0260*/  LDG.E.U16 R24, desc[UR10][R12.64] ;  /* 0x0000000a0c187981 */ /* 0x000122000c1e1500 */
[----:B------:R-:W-:Y:S02]  /*0270*/  LEA.HI.X.SX32 R7, R16, R2, 0x1, P0 ;  /* 0x0000000210077211 */ /* 0x000fe400000f0eff */
[----:B------:R-:W-:-:S02]  /*0280*/  LEA R16, P0, R8, R3, 0x1 ;  /* 0x0000000308107211 */ /* 0x000fc400078008ff */
[----:B------:R-:W-:Y:S01]  /*0290*/  LEA.HI.X.SX32 R15, R0, R2, 0x1, P1 ;  /* 0x00000002000f7211 */ /* 0x000fe200008f0eff */
[----:B------:R1:W3:Y:S01]  /*02a0*/  LDG.E.U16 R22, desc[UR10][R6.64] ;  /* 0x0000000a06167981 */ /* 0x0002e2000c1e1500 */
[C---:B------:R-:W-:Y:S02]  /*02b0*/  LEA R0, R9.reuse, R8, 0x2 ;  /* 0x0000000809007211 */ /* 0x040fe400078e10ff */
[----:B------:R-:W-:Y:S01]  /*02c0*/  LEA.HI.X.SX32 R17, R8, R2, 0x1, P0 ;  /* 0x0000000208117211 */ /* 0x000fe200000f0eff */
[----:B------:R-:W3:Y:S01]  /*02d0*/  LDG.E.U16 R21, desc[UR10][R14.64] ;  /* 0x0000000a0e157981 */ /* 0x000ee2000c1e1500 */
[----:B0-----:R-:W-:Y:S01]  /*02e0*/  LEA R12, P0, R0, R3, 0x1 ;  /* 0x00000003000c7211 */ /* 0x001fe200078008ff */
[----:B------:R-:W-:-:S03]  /*02f0*/  IMAD R8, R9, 0x4, R0 ;  /* 0x0000000409087824 */ /* 0x000fc600078e0200 */
[----:B------:R-:W-:Y:S01]  /*0300*/  LEA.HI.X.SX32 R13, R0, R2, 0x1, P0 ;  /* 0x00000002000d7211 */ /* 0x000fe200000f0eff */
[----:B------:R-:W3:Y:S01]  /*0310*/  LDG.E.U16 R15, desc[UR10][R16.64] ;  /* 0x0000000a100f7981 */ /* 0x000ee2000c1e1500 */
[C---:B------:R-:W-:Y:S02]  /*0320*/  LEA R0, R9.reuse, R8, 0x2 ;  /* 0x0000000809007211 */ /* 0x040fe400078e10ff */
[-C--:B------:R-:W-:Y:S02]  /*0330*/  LEA R4, P0, R8, R3.reuse, 0x1 ;  /* 0x0000000308047211 */ /* 0x080fe400078008ff */
[----:B------:R-:W3:Y:S01]  /*0340*/  LDG.E.U16 R13, desc[UR10][R12.64] ;  /* 0x0000000a0c0d7981 */ /* 0x000ee2000c1e1500 */
[----:B------:R-:W-:Y:S01]  /*0350*/  IMAD R18, R9, 0x4, R0 ;  /* 0x0000000409127824 */ /* 0x000fe200078e0200 */
[----:B------:R-:W-:Y:S02]  /*0360*/  LEA R10, P1, R0, R3, 0x1 ;  /* 0x00000003000a7211 */ /* 0x000fe400078208ff */
[----:B------:R-:W-:-:S02]  /*0370*/  LEA.HI.X.SX32 R5, R8, R2, 0x1, P0 ;  /* 0x0000000208057211 */ /* 0x000fc400000f0eff */
[----:B-1----:R-:W-:Y:S02]  /*0380*/  LEA R6, P0, R18, R3, 0x1 ;  /* 0x0000000312067211 */ /* 0x002fe400078008ff */
[-C--:B------:R-:W-:Y:S01]  /*0390*/  LEA.HI.X.SX32 R11, R0, R2.reuse, 0x1, P1 ;  /* 0x00000002000b7211 */ /* 0x080fe200008f0eff */
[----:B------:R0:W3:Y:S01]  /*03a0*/  LDG.E.U16 R20, desc[UR10][R4.64] ;  /* 0x0000000a04147981 */ /* 0x0000e2000c1e1500 */
[----:B------:R-:W-:-:S05]  /*03b0*/  LEA.HI.X.SX32 R7, R18, R2, 0x1, P0 ;  /* 0x0000000212077211 */ /* 0x000fca00000f0eff */
[----:B------:R1:W3:Y:S01]  /*03c0*/  LDG.E.U16 R17, desc[UR10][R6.64] ;  /* 0x0000000a06117981 */ /* 0x0002e2000c1e1500 */
[----:B------:R-:W-:-:S03]  /*03d0*/  LEA R0, R9, R18, 0x2 ;  /* 0x0000001209007211 */ /* 0x000fc600078e10ff */
[----:B--2---:R2:W-:Y:S04]  /*03e0*/  STL [R1+0x194], R19 ;  /* 0x0001941301007387 */ /* 0x0045e80000100800 */
[----:B--2---:R2:W3:Y:S01]  /*03f0*/  LDG.E.U16 R19, desc[UR10][R10.64] ;  /* 0x0000000a0a137981 */ /* 0x0044e2000c1e1500 */
[----:B0-----:R-:W-:Y:S01]  /*0400*/  LEA R4, P0, R0, R3, 0x1 ;  /* 0x0000000300047211 */ /* 0x001fe200078008ff */
[----:B------:R-:W-:-:S03]  /*0410*/  IMAD R8, R9, 0x4, R0 ;  /* 0x0000000409087824 */ /* 0x000fc600078e0200 */
[----:B------:R-:W-:Y:S02]  /*0420*/  LEA.HI.X.SX32 R5, R0, R2, 0x1, P0 ;  /* 0x0000000200057211 */ /* 0x000fe400000f0eff */
[C---:B------:R-:W-:Y:S02]  /*0430*/  LEA R0, R9.reuse, R8, 0x2 ;  /* 0x0000000809007211 */ /* 0x040fe400078e10ff */
[-C--:B-1----:R-:W-:Y:S01]  /*0440*/  LEA R6, P0, R8, R3.reuse, 0x1 ;  /* 0x0000000308067211 */ /* 0x082fe200078008ff */
[----:B------:R0:W3:Y:S01]  /*0450*/  LDG.E.U16 R14, desc[UR10][R4.64] ;  /* 0x0000000a040e7981 */ /* 0x0000e2000c1e1500 */
[----:B--2---:R-:W-:Y:S01]  /*0460*/  LEA R10, P1, R0, R3, 0x1 ;  /* 0x00000003000a7211 */ /* 0x004fe200078208ff */
[----:B------:R-:W-:Y:S01]  /*0470*/  IMAD R12, R9, 0x4, R0 ;  /* 0x00000004090c7824 */ /* 0x000fe200078e0200 */
[-C--:B------:R-:W-:Y:S02]  /*0480*/  LEA.HI.X.SX32 R7, R8, R2.reuse, 0x1, P0 ;  /* 0x0000000208077211 */ /* 0x080fe400000f0eff */
[----:B------:R-:W-:-:S03]  /*0490*/  LEA.HI.X.SX32 R11, R0, R2, 0x1, P1 ;  /* 0x00000002000b7211 */ /* 0x000fc600008f0eff */
[----:B------:R1:W2:Y:S01]  /*04a0*/  LDG.E.U16 R18, desc[UR10][R6.64] ;  /* 0x0000000a06127981 */ /* 0x0002a2000c1e1500 */
[----:B0-----:R-:W-:-:S03]  /*04b0*/  LEA R4, P0, R12, R3, 0x1 ;  /* 0x000000030c047211 */ /* 0x001fc600078008ff */
[----:B------:R0:W2:Y:S01]  /*04c0*/  LDG.E.U16 R16, desc[UR10][R10.64] ;  /* 0x0000000a0a107981 */ /* 0x0000a2000c1e1500 */
[C---:B------:R-:W-:Y:S02]  /*04d0*/  LEA R0, R9.reuse, R12, 0x2 ;  /* 0x0000000c09007211 */ /* 0x040fe400078e10ff */
[----:B------:R-:W-:Y:S01]  /*04e0*/  LEA.HI.X.SX32 R5, R12, R2, 0x1, P0 ;  /* 0x000000020c057211 */ /* 0x000fe200000f0eff */
[----:B----4-:R-:W-:Y:S04]  /*04f0*/  STL [R1+0x190], R24 ;  /* 0x0001901801007387 */ /* 0x010fe80000100800 */
[----:B---3--:R-:W-:Y:S01]  /*0500*/  STL [R1+0x1b8], R23 ;  /* 0x0001b81701007387 */ /* 0x008fe20000100800 */
[----:B-1----:R-:W-:Y:S01]  /*0510*/  LEA R6, P0, R0, R3, 0x1 ;  /* 0x0000000300067211 */ /* 0x002fe200078008ff */
[----:B------:R-:W-:-:S02]  /*0520*/  IMAD R8, R9, 0x4, R0 ;  /* 0x0000000409087824 */ /* 0x000fc400078e0200 */
[----:B------:R-:W-:Y:S04]  /*0530*/  STL [R1+0x1b4], R22 ;  /* 0x0001b41601007387 */ /* 0x000fe80000100800 */
[----:B------:R-:W-:Y:S04]  /*0540*/  STL [R1+0x184], R21 ;  /* 0x0001841501007387 */ /* 0x000fe80000100800 */
[----:B------:R1:W-:Y:S01]  /*0550*/  STL [R1+0x1b0], R15 ;  /* 0x0001b00f01007387 */ /* 0x0003e20000100800 */
[----:B------:R-:W-:Y:S02]  /*0560*/  LEA.HI.X.SX32 R7, R0, R2, 0x1, P0 ;  /* 0x0000000200077211 */ /* 0x000fe400000f0eff */
[C---:B0-----:R-:W-:Y:S01]  /*0570*/  LEA R11, R9.reuse, R8, 0x2 ;  /* 0x00000008090b7211 */ /* 0x041fe200078e10ff */
[----:B-1----:R0:W3:Y:S04]  /*0580*/  LDG.E.U16 R15, desc[UR10][R4.64] ;  /* 0x0000000a040f7981 */ /* 0x0020e8000c1e1500 */
[----:B------:R-:W-:Y:S01]  /*0590*/  IMAD R0, R9, 0x4, R11 ;  /* 0x0000000409007824 */ /* 0x000fe200078e020b */
[----:B------:R1:W-:Y:S01]  /*05a0*/  STL [R1+0x180], R13 ;  /* 0x0001800d01007387 */ /* 0x0003e20000100800 */
[----:B0-----:R-:W-:-:S04]  /*05b0*/  LEA R4, P0, R8, R3, 0x1 ;  /* 0x0000000308047211 */ /* 0x001fc800078008ff */
[----:B------:R-:W-:Y:S01]  /*05c0*/  LEA.HI.X.SX32 R5, R8, R2, 0x1, P0 ;  /* 0x0000000208057211 */ /* 0x000fe200000f0eff */
[----:B-1----:R0:W4:Y:S01]  /*05d0*/  LDG.E.U16 R13, desc[UR10][R6.64] ;  /* 0x0000000a060d7981 */ /* 0x002122000c1e1500 */
[----:B------:R-:W-:-:S03]  /*05e0*/  LEA R10, P1, R11, R3, 0x1 ;  /* 0x000000030b0a7211 */ /* 0x000fc600078208ff */
[----:B------:R1:W4:Y:S01]  /*05f0*/  LDG.E.U16 R12, desc[UR10][R4.64] ;  /* 0x0000000a040c7981 */ /* 0x000322000c1e1500 */
[-C--:B------:R-:W-:Y:S02]  /*0600*/  LEA.HI.X.SX32 R11, R11, R2.reuse, 0x1, P1 ;  /* 0x000000020b0b7211 */ /* 0x080fe400008f0eff */
[C---:B0-----:R-:W-:Y:S01]  /*0610*/  LEA R6, P0, R0.reuse, R3, 0x1 ;  /* 0x0000000300067211 */ /* 0x041fe200078008ff */
[----:B------:R-:W-:Y:S03]  /*0620*/  STL [R1+0x1ac], R20 ;  /* 0x0001ac1401007387 */ /* 0x000fe60000100800 */
[----:B------:R-:W-:Y:S01]  /*0630*/  LEA.HI.X.SX32 R7, R0, R2, 0x1, P0 ;  /* 0x0000000200077211 */ /* 0x000fe200000f0eff */
[----:B------:R0:W-:Y:S04]  /*0640*/  STL [R1+0x174], R19 ;  /* 0x0001741301007387 */ /* 0x0001e80000100800 */
[----:B------:R1:W-:Y:S04]  /*0650*/  STL [R1+0x1a8], R17 ;  /* 0x0001a81101007387 */ /* 0x0003e80000100800 */
[----:B0-----:R0:W4:Y:S04]  /*0660*/  LDG.E.U16 R19, desc[UR10][R10.64] ;  /* 0x0000000a0a137981 */ /* 0x001128000c1e1500 */
[----:B-1----:R1:W4:Y:S01]  /*0670*/  LDG.E.U16 R17, desc[UR10][R6.64] ;  /* 0x0000000a06117981 */ /* 0x002322000c1e1500 */
[----:B------:R-:W-:-:S04]  /*0680*/  LEA R8, R9, R0, 0x2 ;  /* 0x0000000009087211 */ /* 0x000fc800078e10ff */
[----:B------:R-:W-:Y:S01]  /*0690*/  LEA R4, P0, R8, R3, 0x1 ;  /* 0x0000000308047211 */ /* 0x000fe200078008ff */
[----:B------:R-:W-:-:S03]  /*06a0*/  IMAD R0, R9, 0x4, R8 ;  /* 0x0000000409007824 */ /* 0x000fc600078e0208 */
[----:B------:R-:W-:Y:S02]  /*06b0*/  LEA.HI.X.SX32 R5, R8, R2, 0x1, P0 ;  /* 0x0000000208057211 */ /* 0x000fe400000f0eff */
[----:B0-----:R-:W-:Y:S01]  /*06c0*/  LEA R11, R9, R0, 0x2 ;  /* 0x00000000090b7211 */ /* 0x001fe200078e10ff */
[----:B------:R0:W-:Y:S01]  /*06d0*/  STL [R1+0x170], R14 ;  /* 0x0001700e01007387 */ /* 0x0001e20000100800 */
[CC--:B-1----:R-:W-:Y:S02]  /*06e0*/  LEA R6, P0, R0.reuse, R3.reuse, 0x1 ;  /* 0x0000000300067211 */ /* 0x0c2fe400078008ff */
[----:B------:R-:W-:Y:S01]  /*06f0*/  LEA R10, P1, R11, R3, 0x1 ;  /* 0x000000030b0a7211 */ /* 0x000fe200078208ff */
[----:B------:R-:W-:Y:S01]  /*0700*/  IMAD R8, R9, 0x4, R11 ;  /* 0x0000000409087824 */ /* 0x000fe200078e020b */
[-C--:B------:R-:W-:Y:S01]  /*0710*/  LEA.HI.X.SX32 R7, R0, R2.reuse, 0x1, P0 ;  /* 0x0000000200077211 */ /* 0x080fe200000f0eff */
[----:B0-----:R0:W4:Y:S01]  /*0720*/  LDG.E.U16 R14, desc[UR10][R4.64] ;  /* 0x0000000a040e7981 */ /* 0x001122000c1e1500 */
[----:B------:R-:W-:-:S03]  /*0730*/  LEA.HI.X.SX32 R11, R11, R2, 0x1, P1 ;  /* 0x000000020b0b7211 */ /* 0x000fc600008f0eff */
[----:B--2---:R1:W-:Y:S04]  /*0740*/  STL [R1+0x1a4], R18 ;  /* 0x0001a41201007387 */ /* 0x0043e80000100800 */
[----:B------:R2:W-:Y:S01]  /*0750*/  STL [R1+0x164], R16 ;  /* 0x0001641001007387 */ /* 0x0005e20000100800 */
[----:B0-----:R-:W-:-:S03]  /*0760*/  LEA R4, P0, R8, R3, 0x1 ;  /* 0x0000000308047211 */ /* 0x001fc600078008ff */
[----:B-1----:R0:W4:Y:S01]  /*0770*/  LDG.E.U16 R18, desc[UR10][R6.64] ;  /* 0x0000000a06127981 */ /* 0x002122000c1e1500 */
[----:B------:R-:W-:-:S03]  /*0780*/  LEA R0, R9, R8, 0x2 ;  /* 0x0000000809007211 */ /* 0x000fc600078e10ff */
[----:B--2---:R1:W2:Y:S01]  /*0790*/  LDG.E.U16 R16, desc[UR10][R10.64] ;  /* 0x0000000a0a107981 */ /* 0x0042a2000c1e1500 */
[----:B------:R-:W-:Y:S01]  /*07a0*/  LEA.HI.X.SX32 R5, R8, R2, 0x1, P0 ;  /* 0x0000000208057211 */ /* 0x000fe200000f0eff */
[----:B------:R-:W-:Y:S02]  /*07b0*/  IMAD R8, R9, 0x4, R0 ;  /* 0x0000000409087824 */ /* 0x000fe400078e0200 */
[----:B---3--:R3:W-:Y:S01]  /*07c0*/  STL [R1+0x1a0], R15 ;  /* 0x0001a00f01007387 */ /* 0x0087e20000100800 */
[----:B0-----:R-:W-:-:S04]  /*07d0*/  LEA R6, P0, R0, R3, 0x1 ;  /* 0x0000000300067211 */ /* 0x001fc800078008ff */
[----:B------:R-:W-:Y:S01]  /*07e0*/  LEA.HI.X.SX32 R7, R0, R2, 0x1, P0 ;  /* 0x0000000200077211 */ /* 0x000fe200000f0eff */
[----:B---3--:R0:W3:Y:S01]  /*07f0*/  LDG.E.U16 R15, desc[UR10][R4.64] ;  /* 0x0000000a040f7981 */ /* 0x0080e2000c1e1500 */
[----:B-1----:R-:W-:-:S03]  /*0800*/  LEA R11, R9, R8, 0x2 ;  /* 0x00000008090b7211 */ /* 0x002fc600078e10ff */
[----:B----4-:R1:W-:Y:S01]  /*0810*/  STL [R1+0x160], R13 ;  /* 0x0001600d01007387 */ /* 0x0103e20000100800 */
[----:B0-----:R-:W-:Y:S01]  /*0820*/  LEA R4, P0, R8, R3, 0x1 ;  /* 0x0000000308047211 */ /* 0x001fe200078008ff */
[----:B------:R-:W-:-:S03]  /*0830*/  IMAD R0, R9, 0x4, R11 ;  /* 0x0000000409007824 */ /* 0x000fc600078e020b */
[----:B------:R-:W-:Y:S01]  /*0840*/  LEA.HI.X.SX32 R5, R8, R2, 0x1, P0 ;  /* 0x0000000208057211 */ /* 0x000fe200000f0eff */
[----:B-1----:R0:W4:Y:S01]  /*0850*/  LDG.E.U16 R13, desc[UR10][R6.64] ;  /* 0x0000000a060d7981 */ /* 0x002122000c1e1500 */
[----:B------:R-:W-:-:S03]  /*0860*/  LEA R10, P1, R11, R3, 0x1 ;  /* 0x000000030b0a7211 */ /* 0x000fc600078208ff */
[----:B------:R1:W-:Y:S01]  /*0870*/  STL [R1+0x19c], R12 ;  /* 0x00019c0c01007387 */ /* 0x0003e20000100800 */
[-C--:B------:R-:W-:Y:S02]  /*0880*/  LEA.HI.X.SX32 R11, R11, R2.reuse, 0x1, P1 ;  /* 0x000000020b0b7211 */ /* 0x080fe400008f0eff */
[C---:B0-----:R-:W-:Y:S01]  /*0890*/  LEA R6, P0, R0.reuse, R3, 0x1 ;  /* 0x0000000300067211 */ /* 0x041fe200078008ff */
[----:B-1----:R0:W4:Y:S03]  /*08a0*/  LDG.E.U16 R12, desc[UR10][R4.64] ;  /* 0x0000000a040c7981 */ /* 0x002126000c1e1500 */
[----:B------:R-:W-:Y:S01]  /*08b0*/  LEA.HI.X.SX32 R7, R0, R2, 0x1, P0 ;  /* 0x0000000200077211 */ /* 0x000fe200000f0eff */
[----:B------:R1:W-:Y:S04]  /*08c0*/  STL [R1+0x154], R19 ;  /* 0x0001541301007387 */ /* 0x0003e80000100800 */
[----:B------:R0:W-:Y:S04]  /*08d0*/  STL [R1+0x198], R17 ;  /* 0x0001981101007387 */ /* 0x0001e80000100800 */
[----:B-1----:R1:W4:Y:S04]  /*08e0*/  LDG.E.U16 R19, desc[UR10][R10.64] ;  /* 0x0000000a0a137981 */ /* 0x002328000c1e1500 */
[----:B0-----:R0:W4:Y:S01]  /*08f0*/  LDG.E.U16 R17, desc[UR10][R6.64] ;  /* 0x0000000a06117981 */ /* 0x001122000c1e1500 */
[----:B------:R-:W-:-:S04]  /*0900*/  LEA R8, R9, R0, 0x2 ;  /* 0x0000000009087211 */ /* 0x000fc800078e10ff */
[----:B------:R-:W-:Y:S01]  /*0910*/  LEA R4, P0, R8, R3, 0x1 ;  /* 0x0000000308047211 */ /* 0x000fe200078008ff */
[----:B------:R-:W-:-:S03]  /*0920*/  IMAD R0, R9, 0x4, R8 ;  /* 0x0000000409007824 */ /* 0x000fc600078e0208 */
[----:B------:R-:W-:Y:S02]  /*0930*/  LEA.HI.X.SX32 R5, R8, R2, 0x1, P0 ;  /* 0x0000000208057211 */ /* 0x000fe400000f0eff */
[----:B-1----:R-:W-:Y:S01]  /*0940*/  LEA R11, R9, R0, 0x2 ;  /* 0x00000000090b7211 */ /* 0x002fe200078e10ff */
[----:B------:R1:W-:Y:S01]  /*0950*/  STL [R1+0x150], R14 ;  /* 0x0001500e01007387 */ /* 0x0003e20000100800 */
[CC--:B0-----:R-:W-:Y:S02]  /*0960*/  LEA R6, P0, R0.reuse, R3.reuse, 0x1 ;  /* 0x0000000300067211 */ /* 0x0c1fe400078008ff */
[----:B------:R-:W-:Y:S01]  /*0970*/  LEA R10, P1, R11, R3, 0x1 ;  /* 0x000000030b0a7211 */ /* 0x000fe200078208ff */
[----:B------:R-:W-:Y:S01]  /*0980*/  IMAD R8, R9, 0x4, R11 ;  /* 0x0000000409087824 */ /* 0x000fe200078e020b */
[-C--:B------:R-:W-:Y:S01]  /*0990*/  LEA.HI.X.SX32 R7, R0, R2.reuse, 0x1, P0 ;  /* 0x0000000200077211 */ /* 0x080fe200000f0eff */
[----:B-1----:R0:W4:Y:S01]  /*09a0*/  LDG.E.U16 R14, desc[UR10][R4.64] ;  /* 0x0000000a040e7981 */ /* 0x002122000c1e1500 */
[----:B------:R-:W-:-:S03]  /*09b0*/  LEA.HI.X.SX32 R11, R11, R2, 0x1, P1 ;  /* 0x000000020b0b7211 */ /* 0x000fc600008f0eff */
[----:B------:R1:W-:Y:S04]  /*09c0*/  STL [R1+0x18c], R18 ;  /* 0x00018c1201007387 */ /* 0x0003e80000100800 */
[----:B--2---:R2:W-:Y:S01]  /*09d0*/  STL [R1+0x144], R16 ;  /* 0x0001441001007387 */ /* 0x0045e20000100800 */
        /* <DEDUP_REMOVED lines=10> */
[----:B-1----:R-:W-:Y:S02]  /*0a80*/  LEA R11, R9, R8, 0x2 ;  /* 0x00000008090b7211 */ /* 0x002fe400078e10ff */
[----:B0-----:R-:W-:-:S03]  /*0a90*/  LEA R4, P0, R8, R3, 0x1 ;  /* 0x0000000308047211 */ /* 0x001fc600078008ff */
[----:B------:R-:W-:Y:S01]  /*0aa0*/  IMAD R0, R9, 0x4, R11 ;  /* 0x0000000409007824 */ /* 0x000fe200078e020b */
[----:B----4-:R0:W-:Y:S01]  /*0ab0*/  STL [R1+0x140], R13 ;  /* 0x0001400d01007387 */ /* 0x0101e20000100800 */
[-C--:B------:R-:W-:Y:S02]  /*0ac0*/  LEA.HI.X.SX32 R5, R8, R2.reuse, 0x1, P0 ;  /* 0x0000000208057211 */ /* 0x080fe400000f0eff */
[C---:B------:R-:W-:Y:S01]  /*0ad0*/  LEA R10, P1, R11.reuse, R3, 0x1 ;  /* 0x000000030b0a7211 */ /* 0x040fe200078208ff */
[----:B------:R1:W-:Y:S04]  /*0ae0*/  STL [R1+0x17c], R12 ;  /* 0x00017c0c01007387 */ /* 0x0003e80000100800 */
[----:B0-----:R0:W4:Y:S01]  /*0af0*/  LDG.E.U16 R13, desc[UR10][R6.64] ;  /* 0x0000000a060d7981 */ /* 0x001122000c1e1500 */
[----:B------:R-:W-:-:S03]  /*0b00*/  LEA.HI.X.SX32 R11, R11, R2, 0x1, P1 ;  /* 0x000000020b0b7211 */ /* 0x000fc600008f0eff */
[----:B-1----:R1:W4:Y:S01]  /*0b10*/  LDG.E.U16 R12, desc[UR10][R4.64] ;  /* 0x0000000a040c7981 */ /* 0x002322000c1e1500 */
[----:B0-----:R-:W-:-:S04]  /*0b20*/  LEA R6, P0, R0, R3, 0x1 ;  /* 0x0000000300067211 */ /* 0x001fc800078008ff */
        /* <DEDUP_REMOVED lines=32> */
[----:B------:R-:W-:Y:S01]  /*0d30*/  LEA.HI.X.SX32 R5, R8, R2, 0x1, P0 ;  /* 0x0000000208057211 */ /* 0x000fe200000f0eff */
[----:B----4-:R0:W-:Y:S01]  /*0d40*/  STL [R1+0x120], R13 ;  /* 0x0001200d01007387 */ /* 0x0101e20000100800 */
[----:B------:R-:W-:-:S03]  /*0d50*/  LEA R10, P1, R11, R3, 0x1 ;  /* 0x000000030b0a7211 */ /* 0x000fc600078208ff */
[----:B------:R1:W-:Y:S04]  /*0d60*/  STL [R1+0x15c], R12 ;  /* 0x00015c0c01007387 */ /* 0x0003e80000100800 */
[----:B0-----:R0:W4:Y:S04]  /*0d70*/  LDG.E.U16 R13, desc[UR10][R6.64] ;  /* 0x0000000a060d7981 */ /* 0x001128000c1e1500 */
[----:B-1----:R1:W4:Y:S01]  /*0d80*/  LDG.E.U16 R12, desc[UR10][R4.64] ;  /* 0x0000000a040c7981 */ /* 0x002322000c1e1500 */
[----:B------:R-:W-:Y:S02]  /*0d90*/  LEA.HI.X.SX32 R11, R11, R2, 0x1, P1 ;  /* 0x000000020b0b7211 */ /* 0x000fe400008f0eff */
        /* <DEDUP_REMOVED lines=58> */
[----:B------:R1:W-:Y:S01]  /*1140*/  STL [R1+0x12c], R18 ;  /* 0x00012c1201007387 */ /* 0x0003e20000100800 */
[----:B------:R-:W-:-:S03]  /*1150*/  LEA R0, R9, R8, 0x2 ;  /* 0x0000000809007211 */ /* 0x000fc600078e10ff */
[----:B--2---:R2:W-:Y:S01]  /*1160*/  STL [R1+0xe4], R16 ;  /* 0x0000e41001007387 */ /* 0x0045e20000100800 */
[----:B0-----:R-:W-:-:S03]  /*1170*/  LEA R4, P0, R8, R3, 0x1 ;  /* 0x0000000308047211 */ /* 0x001fc600078008ff */
[----:B-1----:R0:W4:Y:S04]  /*1180*/  LDG.E.U16 R18, desc[UR10][R6.64] ;  /* 0x0000000a06127981 */ /* 0x002128000c1e1500 */
[----:B--2---:R1:W2:Y:S01]  /*1190*/  LDG.E.U16 R16, desc[UR10][R10.64] ;  /* 0x0000000a0a107981 */ /* 0x0042a2000c1e1500 */
[----:B------:R-:W-:Y:S01]  /*11a0*/  LEA.HI.X.SX32 R5, R8, R2, 0x1, P0 ;  /* 0x0000000208057211 */ /* 0x000fe200000f0eff */
[C---:B------:R-:W-:Y:S02]  /*11b0*/  IMAD R8, R9.reuse, 0x4, R0 ;  /* 0x0000000409087824 */ /* 0x040fe400078e0200 */
[----:B---3--:R3:W-:Y:S01]  /*11c0*/  STL [R1+0x128], R15 ;  /* 0x0001280f01007387 */ /* 0x0087e20000100800 */
[C---:B0-----:R-:W-:Y:S02]  /*11d0*/  LEA R6, P0, R0.reuse, R3, 0x1 ;  /* 0x0000000300067211 */ /* 0x041fe400078008ff */
[----:B-1----:R-:W-:Y:S01]  /*11e0*/  LEA R11, R9, R8, 0x2 ;  /* 0x00000008090b7211 */ /* 0x002fe200078e10ff */
[----:B---3--:R0:W3:Y:S01]  /*11f0*/  LDG.E.U16 R15, desc[UR10][R4.64] ;  /* 0x0000000a040f7981 */ /* 0x0080e2000c1e1500 */
[----:B------:R-:W-:-:S02]  /*1200*/  LEA.HI.X.SX32 R7, R0, R2, 0x1, P0 ;  /* 0x0000000200077211 */ /* 0x000fc400000f0eff */
[-C--:B------:R-:W-:Y:S01]  /*1210*/  LEA R10, P1, R11, R3.reuse, 0x1 ;  /* 0x000000030b0a7211 */ /* 0x080fe200078208ff */
[----:B------:R-:W-:Y:S01]  /*1220*/  IMAD R0, R9, 0x4, R11 ;  /* 0x0000000409007824 */ /* 0x000fe200078e020b */
[CC--:B0-----:R-:W-:Y:S02]  /*1230*/  LEA R4, P0, R8.reuse, R3.reuse, 0x1 ;  /* 0x0000000308047211 */ /* 0x0c1fe400078008ff */
[-C--:B------:R-:W-:Y:S02]  /*1240*/  LEA.HI.X.SX32 R11, R11, R2.reuse, 0x1, P1 ;  /* 0x000000020b0b7211 */ /* 0x080fe400008f0eff */
[----:B------:R-:W-:Y:S01]  /*1250*/  LEA.HI.X.SX32 R5, R8, R2, 0x1, P0 ;  /* 0x0000000208057211 */ /* 0x000fe200000f0eff */
[----:B----4-:R0:W-:Y:S04]  /*1260*/  STL [R1+0xe0], R13 ;  /* 0x0000e00d01007387 */ /* 0x0101e80000100800 */
[----:B------:R1:W-:Y:S04]  /*1270*/  STL [R1+0x11c], R12 ;  /* 0x00011c0c01007387 */ /* 0x0003e80000100800 */
[----:B------:R-:W4:Y:S04]  /*1280*/  LDG.E.U16 R20, desc[UR10][R10.64] ;  /* 0x0000000a0a147981 */ /* 0x000f28000c1e1500 */
[----:B0-----:R0:W4:Y:S04]  /*1290*/  LDG.E.U16 R13, desc[UR10][R6.64] ;  /* 0x0000000a060d7981 */ /* 0x001128000c1e1500 */
[----:B-1----:R1:W4:Y:S01]  /*12a0*/  LDG.E.U16 R12, desc[UR10][R4.64] ;  /* 0x0000000a040c7981 */ /* 0x002322000c1e1500 */
[----:B0-----:R-:W-:-:S04]  /*12b0*/  LEA R6, P0, R0, R3, 0x1 ;  /* 0x0000000300067211 */ /* 0x001fc800078008ff */
[----:B------:R-:W-:Y:S01]  /*12c0*/  LEA.HI.X.SX32 R7, R0, R2, 0x1, P0 ;  /* 0x0000000200077211 */ /* 0x000fe200000f0eff */
[----:B------:R-:W-:Y:S04]  /*12d0*/  STL [R1+0xdc], R19 ;  /* 0x0000dc1301007387 */ /* 0x000fe80000100800 */
[----:B------:R0:W-:Y:S04]  /*12e0*/  STL [R1+0x118], R17 ;  /* 0x0001181101007387 */ /* 0x0001e80000100800 */
[----:B0-----:R0:W4:Y:S01]  /*12f0*/  LDG.E.U16 R17, desc[UR10][R6.64] ;  /* 0x0000000a06117981 */ /* 0x001122000c1e1500 */
[----:B------:R-:W-:-:S05]  /*1300*/  LEA R8, R9, R0, 0x2 ;  /* 0x0000000009087211 */ /* 0x000fca00078e10ff */
[----:B------:R-:W-:Y:S01]  /*1310*/  IMAD R0, R9, 0x4, R8 ;  /* 0x0000000409007824 */ /* 0x000fe200078e0208 */
[----:B-1----:R-:W-:-:S04]  /*1320*/  LEA R4, P0, R8, R3, 0x1 ;  /* 0x0000000308047211 */ /* 0x002fc800078008ff */
[C---:B------:R-:W-:Y:S02]  /*1330*/  LEA R11, R9.reuse, R0, 0x2 ;  /* 0x00000000090b7211 */ /* 0x040fe400078e10ff */
[-C--:B------:R-:W-:Y:S02]  /*1340*/  LEA.HI.X.SX32 R5, R8, R2.reuse, 0x1, P0 ;  /* 0x0000000208057211 */ /* 0x080fe400000f0eff */
[C---:B0-----:R-:W-:Y:S01]  /*1350*/  LEA R6, P0, R0.reuse, R3, 0x1 ;  /* 0x0000000300067211 */ /* 0x041fe200078008ff */
[C---:B------:R-:W-:Y:S01]  /*1360*/  IMAD R8, R9.reuse, 0x4, R11 ;  /* 0x0000000409087824 */ /* 0x040fe200078e020b */
[----:B------:R0:W-:Y:S02]  /*1370*/  STL [R1+0xd0], R14 ;  /* 0x0000d00e01007387 */ /* 0x0001e40000100800 */
[----:B------:R-:W-:Y:S02]  /*1380*/  LEA.HI.X.SX32 R7, R0, R2, 0x1, P0 ;  /* 0x0000000200077211 */ /* 0x000fe400000f0eff */
[----:B------:R-:W-:-:S02]  /*1390*/  LEA R0, R9, R8, 0x2 ;  /* 0x0000000809007211 */ /* 0x000fc400078e10ff */
[CC--:B------:R-:W-:Y:S01]  /*13a0*/  LEA R10, P1, R11.reuse, R3.reuse, 0x1 ;  /* 0x000000030b0a7211 */ /* 0x0c0fe200078208ff */
[----:B------:R-:W4:Y:S04]  /*13b0*/  LDG.E.U16 R19, desc[UR10][R6.64] ;  /* 0x0000000a06137981 */ /* 0x000f28000c1e1500 */
[----:B0-----:R0:W4:Y:S01]  /*13c0*/  LDG.E.U16 R14, desc[UR10][R4.64] ;  /* 0x0000000a040e7981 */ /* 0x001122000c1e1500 */
[-C--:B------:R-:W-:Y:S02]  /*13d0*/  LEA.HI.X.SX32 R11, R11, R2.reuse, 0x1, P1 ;  /* 0x000000020b0b7211 */ /* 0x080fe400008f0eff */
[CC--:B0-----:R-:W-:Y:S01]  /*13e0*/  LEA R4, P0, R8.reuse, R3.reuse, 0x1 ;  /* 0x0000000308047211 */ /* 0x0c1fe200078008ff */
[----:B------:R0:W-:Y:S03]  /*13f0*/  STL [R1+0x10c], R18 ;  /* 0x00010c1201007387 */ /* 0x0001e60000100800 */
[-C--:B------:R-:W-:Y:S01]  /*1400*/  LEA.HI.X.SX32 R5, R8, R2.reuse, 0x1, P0 ;  /* 0x0000000208057211 */ /* 0x080fe200000f0eff */
[----:B------:R-:W-:Y:S01]  /*1410*/  IMAD R8, R9, 0x4, R0 ;  /* 0x0000000409087824 */ /* 0x000fe200078e0200 */
[CC--:B------:R-:W-:Y:S01]  /*1420*/  LEA R6, P0, R0.reuse, R3.reuse, 0x1 ;  /* 0x0000000300067211 */ /* 0x0c0fe200078008ff */
[----:B--2---:R1:W-:Y:S03]  /*1430*/  STL [R1+0xcc], R16 ;  /* 0x0000cc1001007387 */ /* 0x0043e60000100800 */
[----:B------:R-:W-:Y:S01]  /*1440*/  LEA.HI.X.SX32 R7, R0, R2, 0x1, P0 ;  /* 0x0000000200077211 */ /* 0x000fe200000f0eff */
[----:B0-----:R-:W2:Y:S04]  /*1450*/  LDG.E.U16 R18, desc[UR10][R10.64] ;  /* 0x0000000a0a127981 */ /* 0x001ea8000c1e1500 */
[----:B-1----:R0:W2:Y:S02]  /*1460*/  LDG.E.U16 R16, desc[UR10][R4.64] ;  /* 0x0000000a04107981 */ /* 0x0020a4000c1e1500 */
[----:B0-----:R-:W-:-:S02]  /*1470*/  LEA R4, P0, R8, R3, 0x1 ;  /* 0x0000000308047211 */ /* 0x001fc400078008ff */
[----:B---3--:R0:W-:Y:S02]  /*1480*/  STL [R1+0x108], R15 ;  /* 0x0001080f01007387 */ /* 0x0081e40000100800 */
[----:B------:R-:W-:Y:S02]  /*1490*/  LEA.HI.X.SX32 R5, R8, R2, 0x1, P0 ;  /* 0x0000000208057211 */ /* 0x000fe400000f0eff */
[----:B------:R-:W-:-:S03]  /*14a0*/  LEA R11, R9, R8, 0x2 ;  /* 0x00000008090b7211 */ /* 0x000fc600078e10ff */
[----:B------:R-:W3:Y:S04]  /*14b0*/  LDG.E.U16 R21, desc[UR10][R4.64] ;  /* 0x0000000a04157981 */ /* 0x000ee8000c1e1500 */
[----:B0-----:R0:W3:Y:S01]  /*14c0*/  LDG.E.U16 R15, desc[UR10][R6.64] ;  /* 0x0000000a060f7981 */ /* 0x0010e2000c1e1500 */
[----:B------:R-:W-:Y:S01]  /*14d0*/  IMAD R0, R9, 0x4, R11 ;  /* 0x0000000409007824 */ /* 0x000fe200078e020b */
[C---:B------:R-:W-:Y:S02]  /*14e0*/  LEA R10, P1, R11.reuse, R3, 0x1 ;  /* 0x000000030b0a7211 */ /* 0x040fe400078208ff */
[----:B----4-:R1:W-:Y:S02]  /*14f0*/  STL [R1+0xc8], R13 ;  /* 0x0000c80d01007387 */ /* 0x0103e40000100800 */
[----:B------:R-:W-:-:S02]  /*1500*/  LEA.HI.X.SX32 R11, R11, R2, 0x1, P1 ;  /* 0x000000020b0b7211 */ /* 0x000fc400008f0eff */
[----:B------:R-:W-:Y:S01]  /*1510*/  STL [R1+0xfc], R12 ;  /* 0x0000fc0c01007387 */ /* 0x000fe20000100800 */
[----:B0-----:R-:W-:-:S03]  /*1520*/  LEA R6, P0, R0, R3, 0x1 ;  /* 0x0000000300067211 */ /* 0x001fc600078008ff */
[----:B------:R0:W-:Y:S01]  /*1530*/  STL [R1+0xc4], R20 ;  /* 0x0000c41401007387 */ /* 0x0001e20000100800 */
[----:B-1----:R-:W-:Y:S02]  /*1540*/  LEA R13, R9, R0, 0x2 ;  /* 0x00000000090d7211 */ /* 0x002fe400078e10ff */
[-C--:B------:R-:W-:Y:S02]  /*1550*/  LEA.HI.X.SX32 R7, R0, R2.reuse, 0x1, P0 ;  /* 0x0000000200077211 */ /* 0x080fe400000f0eff */
[C---:B------:R-:W-:Y:S01]  /*1560*/  LEA R4, P0, R13.reuse, R3, 0x1 ;  /* 0x000000030d047211 */ /* 0x040fe200078008ff */
[----:B0-----:R0:W4:Y:S03]  /*1570*/  LDG.E.U16 R20, desc[UR10][R10.64] ;  /* 0x0000000a0a147981 */ /* 0x001126000c1e1500 */
[----:B------:R-:W-:-:S05]  /*1580*/  LEA.HI.X.SX32 R5, R13, R2, 0x1, P0 ;  /* 0x000000020d057211 */ /* 0x000fca00000f0eff */
[----:B------:R-:W4:Y:S04]  /*1590*/  LDG.E.U16 R24, desc[UR10][R4.64] ;  /* 0x0000000a04187981 */ /* 0x000f28000c1e1500 */
[----:B------:R1:W-:Y:S04]  /*15a0*/  STL [R1+0xf8], R17 ;  /* 0x0000f81101007387 */ /* 0x0003e80000100800 */
[----:B-1----:R1:W4:Y:S01]  /*15b0*/  LDG.E.U16 R17, desc[UR10][R6.64] ;  /* 0x0000000a06117981 */ /* 0x002322000c1e1500 */
[----:B------:R-:W-:-:S05]  /*15c0*/  IMAD R12, R9, 0x4, R13 ;  /* 0x00000004090c7824 */ /* 0x000fca00078e020d */
[----:B------:R-:W-:-:S05]  /*15d0*/  LEA R8, R9, R12, 0x2 ;  /* 0x0000000c09087211 */ /* 0x000fca00078e10ff */
[----:B------:R-:W-:Y:S01]  /*15e0*/  IMAD R0, R9, 0x4, R8 ;  /* 0x0000000409007824 */ /* 0x000fe200078e0208 */
[----:B0-----:R-:W-:-:S04]  /*15f0*/  LEA R10, P0, R12, R3, 0x1 ;  /* 0x000000030c0a7211 */ /* 0x001fc800078008ff */
[C---:B------:R-:W-:Y:S01]  /*1600*/  LEA R13, R9.reuse, R0, 0x2 ;  /* 0x00000000090d7211 */ /* 0x040fe200078e10ff */
[----:B------:R0:W-:Y:S01]  /*1610*/  STL [R1+0xb8], R14 ;  /* 0x0000b80e01007387 */ /* 0x0001e20000100800 */
[-C--:B-1----:R-:W-:Y:S02]  /*1620*/  LEA R6, P1, R8, R3.reuse, 0x1 ;  /* 0x0000000308067211 */ /* 0x082fe400078208ff */
[-C--:B------:R-:W-:Y:S02]  /*1630*/  LEA.HI.X.SX32 R11, R12, R2.reuse, 0x1, P0 ;  /* 0x000000020c0b7211 */ /* 0x080fe400000f0eff */
[----:B------:R-:W-:Y:S02]  /*1640*/  LEA R4, P0, R0, R3, 0x1 ;  /* 0x0000000300047211 */ /* 0x000fe400078008ff */
[-C--:B------:R-:W-:Y:S01]  /*1650*/  LEA.HI.X.SX32 R7, R8, R2.reuse, 0x1, P1 ;  /* 0x0000000208077211 */ /* 0x080fe200008f0eff */
[----:B------:R1:W4:Y:S01]  /*1660*/  LDG.E.U16 R22, desc[UR10][R10.64] ;  /* 0x0000000a0a167981 */ /* 0x000322000c1e1500 */
[----:B0-----:R-:W-:Y:S01]  /*1670*/  IMAD R14, R9, 0x4, R13 ;  /* 0x00000004090e7824 */ /* 0x001fe200078e020d */
[----:B------:R-:W-:-:S02]  /*1680*/  LEA.HI.X.SX32 R5, R0, R2, 0x1, P0 ;  /* 0x0000000200057211 */ /* 0x000fc400000f0eff */
[----:B------:R0:W-:Y:S02]  /*1690*/  STL [R1+0xec], R19 ;  /* 0x0000ec1301007387 */ /* 0x0001e40000100800 */
[----:B------:R-:W-:Y:S02]  /*16a0*/  LEA R12, R9, R14, 0x2 ;  /* 0x0000000e090c7211 */ /* 0x000fe400078e10ff */
[C---:B-1----:R-:W-:Y:S01]  /*16b0*/  LEA R10, P0, R13.reuse, R3, 0x1 ;  /* 0x000000030d0a7211 */ /* 0x042fe200078008ff */
[----:B--2---:R1:W-:Y:S03]  /*16c0*/  STL [R1+0xb4], R18 ;  /* 0x0000b41201007387 */ /* 0x0043e60000100800 */
[----:B------:R-:W-:Y:S01]  /*16d0*/  LEA.HI.X.SX32 R11, R13, R2, 0x1, P0 ;  /* 0x000000020d0b7211 */ /* 0x000fe200000f0eff */
[C---:B------:R-:W-:Y:S01]  /*16e0*/  IMAD R8, R9.reuse, 0x4, R12 ;  /* 0x0000000409087824 */ /* 0x040fe200078e020c */
[----:B0-----:R0:W2:Y:S04]  /*16f0*/  LDG.E.U16 R19, desc[UR10][R6.64] ;  /* 0x0000000a06137981 */ /* 0x0010a8000c1e1500 */
[----:B------:R3:W-:Y:S04]  /*1700*/  STL [R1+0xe8], R16 ;  /* 0x0000e81001007387 */ /* 0x0007e80000100800 */
[----:B-1----:R1:W2:Y:S01]  /*1710*/  LDG.E.U16 R18, desc[UR10][R4.64] ;  /* 0x0000000a04127981 */ /* 0x0022a2000c1e1500 */
[----:B------:R-:W-:-:S02]  /*1720*/  LEA R0, R9, R8, 0x2 ;  /* 0x0000000809007211 */ /* 0x000fc400078e10ff */
[-C--:B0-----:R-:W-:Y:S02]  /*1730*/  LEA R6, P1, R12, R3.reuse, 0x1 ;  /* 0x000000030c067211 */ /* 0x081fe400078208ff */
[----:B-1----:R-:W-:-:S04]  /*1740*/  LEA R4, P0, R14, R3, 0x1 ;  /* 0x000000030e047211 */ /* 0x002fc800078008ff */
[-C--:B------:R-:W-:Y:S01]  /*1750*/  LEA.HI.X.SX32 R5, R14, R2.reuse, 0x1, P0 ;  /* 0x000000020e057211 */ /* 0x080fe200000f0eff */
[----:B---3--:R-:W-:Y:S04]  /*1760*/  STL [R1+0xb0], R15 ;  /* 0x0000b00f01007387 */ /* 0x008fe80000100800 */
[----:B------:R0:W-:Y:S01]  /*1770*/  STL [R1+0xd8], R21 ;  /* 0x0000d81501007387 */ /* 0x0001e20000100800 */
[----:B------:R-:W-:-:S03]  /*1780*/  LEA.HI.X.SX32 R7, R12, R2, 0x1, P1 ;  /* 0x000000020c077211 */ /* 0x000fc600008f0eff */
[----:B------:R-:W3:Y:S01]  /*1790*/  LDG.E.U16 R25, desc[UR10][R4.64] ;  /* 0x0000000a04197981 */ /* 0x000ee2000c1e1500 */
[----:B------:R-:W-:-:S03]  /*17a0*/  IMAD R16, R9, 0x4, R0 ;  /* 0x0000000409107824 */ /* 0x000fc600078e0200 */
[----:B------:R-:W3:Y:S04]  /*17b0*/  LDG.E.U16 R23, desc[UR10][R6.64] ;  /* 0x0000000a06177981 */ /* 0x000ee8000c1e1500 */
[----:B0-----:R0:W3:Y:S02]  /*17c0*/  LDG.E.U16 R21, desc[UR10][R10.64] ;  /* 0x0000000a0a157981 */ /* 0x0010e4000c1e1500 */
[----:B0-----:R-:W-:-:S04]  /*17d0*/  LEA R10, P0, R8, R3, 0x1 ;  /* 0x00000003080a7211 */ /* 0x001fc800078008ff */
[-C--:B------:R-:W-:Y:S02]  /*17e0*/  LEA.HI.X.SX32 R11, R8, R2.reuse, 0x1, P0 ;  /* 0x00000002080b7211 */ /* 0x080fe400000f0eff */
[C---:B------:R-:W-:Y:S01]  /*17f0*/  LEA R4, P0, R0.reuse, R3, 0x1 ;  /* 0x0000000300047211 */ /* 0x040fe200078008ff */
[----:B----4-:R0:W-:Y:S03]  /*1800*/  STL [R1+0xa4], R20 ;  /* 0x0000a41401007387 */ /* 0x0101e60000100800 */
[----:B------:R-:W-:-:S05]  /*1810*/  LEA.HI.X.SX32 R5, R0, R2, 0x1, P0 ;  /* 0x0000000200057211 */ /* 0x000fca00000f0eff */
[----:B------:R-:W4:Y:S04]  /*1820*/  LDG.E.U16 R27, desc[UR10][R4.64] ;  /* 0x0000000a041b7981 */ /* 0x000f28000c1e1500 */
[----:B0-----:R0:W4:Y:S02]  /*1830*/  LDG.E.U16 R20, desc[UR10][R10.64] ;  /* 0x0000000a0a147981 */ /* 0x001124000c1e1500 */
[----:B0-----:R-:W-:-:S04]  /*1840*/  LEA R10, P0, R16, R3, 0x1 ;  /* 0x00000003100a7211 */ /* 0x001fc800078008ff */
[----:B------:R-:W-:Y:S01]  /*1850*/  LEA.HI.X.SX32 R11, R16, R2, 0x1, P0 ;  /* 0x00000002100b7211 */ /* 0x000fe200000f0eff */
[----:B------:R-:W-:Y:S04]  /*1860*/  STL [R1+0xd4], R17 ;  /* 0x0000d41101007387 */ /* 0x000fe80000100800 */
[----:B------:R0:W-:Y:S04]  /*1870*/  STL [R1+0xa0], R24 ;  /* 0x0000a01801007387 */ /* 0x0001e80000100800 */
[----:B0-----:R0:W4:Y:S01]  /*1880*/  LDG.E.U16 R24, desc[UR10][R10.64] ;  /* 0x0000000a0a187981 */ /* 0x001122000c1e1500 */
[----:B------:R-:W-:-:S05]  /*1890*/  LEA R13, R9, R16, 0x2 ;  /* 0x00000010090d7211 */ /* 0x000fca00078e10ff */
[----:B------:R-:W-:-:S05]  /*18a0*/  IMAD R15, R9, 0x4, R13 ;  /* 0x00000004090f7824 */ /* 0x000fca00078e020d */
[----:B------:R-:W-:-:S05]  /*18b0*/  LEA R14, R9, R15, 0x2 ;  /* 0x0000000f090e7211 */ /* 0x000fca00078e10ff */
[----:B------:R-:W-:Y:S01]  /*18c0*/  IMAD R8, R9, 0x4, R14 ;  /* 0x0000000409087824 */ /* 0x000fe200078e020e */
[----:B------:R-:W-:-:S04]  /*18d0*/  LEA R4, P0, R15, R3, 0x1 ;  /* 0x000000030f047211 */ /* 0x000fc800078008ff */
[----:B------:R-:W-:Y:S02]  /*18e0*/  LEA R7, R9, R8, 0x2 ;  /* 0x0000000809077211 */ /* 0x000fe400078e10ff */
[-C--:B------:R-:W-:Y:S01]  /*18f0*/  LEA.HI.X.SX32 R5, R15, R2.reuse, 0x1, P0 ;  /* 0x000000020f057211 */ /* 0x080fe200000f0eff */
[----:B------:R1:W-:Y:S01]  /*1900*/  STL [R1+0xc0], R22 ;  /* 0x0000c01601007387 */ /* 0x0003e20000100800 */
[CC--:B0-----:R-:W-:Y:S01]  /*1910*/  LEA R10, P0, R14.reuse, R3.reuse, 0x1 ;  /* 0x000000030e0a7211 */ /* 0x0c1fe200078008ff */
[----:B------:R-:W-:Y:S01]  /*1920*/  IMAD R17, R9, 0x4, R7 ;  /* 0x0000000409117824 */ /* 0x000fe200078e0207 */
[----:B------:R-:W-:Y:S01]  /*1930*/  LEA R12, P1, R13, R3, 0x1 ;  /* 0x000000030d0c7211 */ /* 0x000fe200078208ff */
[----:B--2---:R0:W-:Y:S01]  /*1940*/  STL [R1+0x9c], R19 ;  /* 0x00009c1301007387 */ /* 0x0041e20000100800 */
[----:B------:R-:W-:Y:S02]  /*1950*/  LEA.HI.X.SX32 R11, R14, R2, 0x1, P0 ;  /* 0x000000020e0b7211 */ /* 0x000fe400000f0eff */
[----:B------:R-:W-:-:S02]  /*1960*/  LEA R0, R9, R17, 0x2 ;  /* 0x0000001109007211 */ /* 0x000fc400078e10ff */
[----:B------:R-:W-:Y:S01]  /*1970*/  LEA.HI.X.SX32 R13, R13, R2, 0x1, P1 ;  /* 0x000000020d0d7211 */ /* 0x000fe200008f0eff */
[----:B-1----:R-:W2:Y:S04]  /*1980*/  LDG.E.U16 R22, desc[UR10][R10.64] ;  /* 0x0000000a0a167981 */ /* 0x002ea8000c1e1500 */
[----:B------:R1:W-:Y:S01]  /*1990*/  STL [R1+0xbc], R18 ;  /* 0x0000bc1201007387 */ /* 0x0003e20000100800 */
[----:B------:R-:W-:-:S03]  /*19a0*/  IMAD R16, R9, 0x4, R0 ;  /* 0x0000000409107824 */ /* 0x000fc600078e0200 */
[----:B0-----:R-:W2:Y:S04]  /*19b0*/  LDG.E.U16 R19, desc[UR10][R12.64] ;  /* 0x0000000a0c137981 */ /* 0x001ea8000c1e1500 */
[----:B-1----:R0:W2:Y:S02]  /*19c0*/  LDG.E.U16 R18, desc[UR10][R4.64] ;  /* 0x0000000a04127981 */ /* 0x0020a4000c1e1500 */
[----:B0-----:R-:W-:-:S04]  /*19d0*/  LEA R4, P0, R8, R3, 0x1 ;  /* 0x0000000308047211 */ /* 0x001fc800078008ff */
[-C--:B------:R-:W-:Y:S02]  /*19e0*/  LEA.HI.X.SX32 R5, R8, R2.reuse, 0x1, P0 ;  /* 0x0000000208057211 */ /* 0x080fe400000f0eff */
[-C--:B------:R-:W-:Y:S02]  /*19f0*/  LEA R10, P0, R17, R3.reuse, 0x1 ;  /* 0x00000003110a7211 */ /* 0x080fe400078008ff */
[----:B------:R-:W-:Y:S01]  /*1a00*/  LEA R12, P1, R7, R3, 0x1 ;  /* 0x00000003070c7211 */ /* 0x000fe200078208ff */
[----:B---3--:R-:W-:Y:S01]  /*1a10*/  STL [R1+0x90], R21 ;  /* 0x0000901501007387 */ /* 0x008fe20000100800 */
[----:B------:R-:W-:-:S03]  /*1a20*/  LEA.HI.X.SX32 R11, R17, R2, 0x1, P0 ;  /* 0x00000002110b7211 */ /* 0x000fc600000f0eff */
[----:B------:R0:W-:Y:S01]  /*1a30*/  STL [R1+0xac], R25 ;  /* 0x0000ac1901007387 */ /* 0x0001e20000100800 */
[----:B------:R-:W-:Y:S02]  /*1a40*/  LEA R6, R9, R16, 0x2 ;  /* 0x0000001009067211 */ /* 0x000fe400078e10ff */
[----:B------:R-:W-:Y:S01]  /*1a50*/  LEA.HI.X.SX32 R13, R7, R2, 0x1, P1 ;  /* 0x00000002070d7211 */ /* 0x000fe200008f0eff */
[----:B------:R1:W-:Y:S04]  /*1a60*/  STL [R1+0x8c], R23 ;  /* 0x00008c1701007387 */ /* 0x0003e80000100800 */
[----:B0-----:R0:W3:Y:S01]  /*1a70*/  LDG.E.U16 R25, desc[UR10][R4.64] ;  /* 0x0000000a04197981 */ /* 0x0010e2000c1e1500 */
[----:B------:R-:W-:-:S03]  /*1a80*/  IMAD R15, R9, 0x4, R6 ;  /* 0x00000004090f7824 */ /* 0x000fc600078e0206 */
[----:B-1----:R1:W3:Y:S04]  /*1a90*/  LDG.E.U16 R23, desc[UR10][R10.64] ;  /* 0x0000000a0a177981 */ /* 0x0022e8000c1e1500 */
[----:B------:R4:W3:Y:S01]  /*1aa0*/  LDG.E.U16 R26, desc[UR10][R12.64] ;  /* 0x0000000a0c1a7981 */ /* 0x0008e2000c1e1500 */
[----:B0-----:R-:W-:-:S04]  /*1ab0*/  LEA R4, P0, R0, R3, 0x1 ;  /* 0x0000000300047211 */ /* 0x001fc800078008ff */
[-C--:B------:R-:W-:Y:S02]  /*1ac0*/  LEA.HI.X.SX32 R5, R0, R2.reuse, 0x1, P0 ;  /* 0x0000000200057211 */ /* 0x080fe400000f0eff */
[-C--:B-1----:R-:W-:Y:S01]  /*1ad0*/  LEA R10, P0, R16, R3.reuse, 0x1 ;  /* 0x00000003100a7211 */ /* 0x082fe200078008ff */
[----:B----4-:R-:W-:Y:S01]  /*1ae0*/  STL [R1+0xa8], R20 ;  /* 0x0000a81401007387 */ /* 0x010fe20000100800 */
[----:B------:R-:W-:Y:S02]  /*1af0*/  LEA R12, P1, R6, R3, 0x1 ;  /* 0x00000003060c7211 */ /* 0x000fe400078208ff */
[-C--:B------:R-:W-:Y:S01]  /*1b00*/  LEA.HI.X.SX32 R11, R16, R2.reuse, 0x1, P0 ;  /* 0x00000002100b7211 */ /* 0x080fe200000f0eff */
[----:B------:R0:W-:Y:S01]  /*1b10*/  STL [R1+0x88], R27 ;  /* 0x0000881b01007387 */ /* 0x0001e20000100800 */
[----:B------:R-:W-:-:S05]  /*1b20*/  LEA.HI.X.SX32 R13, R6, R2, 0x1, P1 ;  /* 0x00000002060d7211 */ /* 0x000fca00008f0eff */
[----:B------:R-:W4:Y:S04]  /*1b30*/  LDG.E.U16 R28, desc[UR10][R12.64] ;  /* 0x0000000a0c1c7981 */ /* 0x000f28000c1e1500 */
[----:B0-----:R0:W4:Y:S02]  /*1b40*/  LDG.E.U16 R27, desc[UR10][R4.64] ;  /* 0x0000000a041b7981 */ /* 0x001124000c1e1500 */
[----:B0-----:R-:W-:-:S04]  /*1b50*/  LEA R4, P0, R15, R3, 0x1 ;  /* 0x000000030f047211 */ /* 0x001fc800078008ff */
[----:B------:R-:W-:-:S05]  /*1b60*/  LEA.HI.X.SX32 R5, R15, R2, 0x1, P0 ;  /* 0x000000020f057211 */ /* 0x000fca00000f0eff */
[----:B------:R-:W4:Y:S04]  /*1b70*/  LDG.E.U16 R29, desc[UR10][R4.64] ;  /* 0x0000000a041d7981 */ /* 0x000f28000c1e1500 */
[----:B------:R0:W-:Y:S04]  /*1b80*/  STL [R1+0x98], R24 ;  /* 0x0000981801007387 */ /* 0x0001e80000100800 */
[----:B0-----:R0:W4:Y:S01]  /*1b90*/  LDG.E.U16 R24, desc[UR10][R10.64] ;  /* 0x0000000a0a187981 */ /* 0x001122000c1e1500 */
[----:B------:R-:W-:-:S05]  /*1ba0*/  LEA R14, R9, R15, 0x2 ;  /* 0x0000000f090e7211 */ /* 0x000fca00078e10ff */
[----:B------:R-:W-:Y:S01]  /*1bb0*/  IMAD R21, R9, 0x4, R14 ;  /* 0x0000000409157824 */ /* 0x000fe200078e020e */
[----:B0-----:R-:W-:-:S04]  /*1bc0*/  LEA R10, P0, R14, R3, 0x1 ;  /* 0x000000030e0a7211 */ /* 0x001fc800078008ff */
[----:B------:R-:W-:Y:S02]  /*1bd0*/  LEA R8, R9, R21, 0x2 ;  /* 0x0000001509087211 */ /* 0x000fe400078e10ff */
[-C--:B------:R-:W-:Y:S02]  /*1be0*/  LEA.HI.X.SX32 R11, R14, R2.reuse, 0x1, P0 ;  /* 0x000000020e0b7211 */ /* 0x080fe400000f0eff */
[-C--:B------:R-:W-:Y:S01]  /*1bf0*/  LEA R4, P0, R21, R3.reuse, 0x1 ;  /* 0x0000000315047211 */ /* 0x080fe200078008ff */
[----:B------:R-:W-:Y:S01]  /*1c00*/  IMAD R7, R9, 0x4, R8 ;  /* 0x0000000409077824 */ /* 0x000fe200078e0208 */
[----:B------:R-:W-:Y:S02]  /*1c10*/  LEA R12, P1, R8, R3, 0x1 ;  /* 0x00000003080c7211 */ /* 0x000fe400078208ff */
[----:B------:R-:W-:Y:S02]  /*1c20*/  LEA.HI.X.SX32 R5, R21, R2, 0x1, P0 ;  /* 0x0000000215057211 */ /* 0x000fe400000f0eff */
[----:B------:R-:W-:-:S02]  /*1c30*/  LEA R20, R9, R7, 0x2 ;  /* 0x0000000709147211 */ /* 0x000fc400078e10ff */
[----:B------:R-:W-:Y:S01]  /*1c40*/  LEA.HI.X.SX32 R13, R8, R2, 0x1, P1 ;  /* 0x00000002080d7211 */ /* 0x000fe200008f0eff */
[----:B--2---:R-:W-:Y:S04]  /*1c50*/  STL [R1+0x84], R19 ;  /* 0x0000841301007387 */ /* 0x004fe80000100800 */
[----:B------:R-:W-:Y:S04]  /*1c60*/  STL [R1+0x94], R18 ;  /* 0x0000941201007387 */ /* 0x000fe80000100800 */
[----:B------:R0:W-:Y:S01]  /*1c70*/  STL [R1+0x78], R22 ;  /* 0x0000781601007387 */ /* 0x0001e20000100800 */
[----:B------:R-:W-:-:S03]  /*1c80*/  IMAD R0, R9, 0x4, R20 ;  /* 0x0000000409007824 */ /* 0x000fc600078e0214 */
[----:B0-----:R0:W2:Y:S02]  /*1c90*/  LDG.E.U16 R22, desc[UR10][R10.64] ;  /* 0x0000000a0a167981 */ /* 0x0010a4000c1e1500 */
[----:B0-----:R-:W-:-:S04]  /*1ca0*/  LEA R10, P0, R7, R3, 0x1 ;  /* 0x00000003070a7211 */ /* 0x001fc800078008ff */
[----:B------:R-:W-:Y:S01]  /*1cb0*/  LEA.HI.X.SX32 R11, R7, R2, 0x1, P0 ;  /* 0x00000002070b7211 */ /* 0x000fe200000f0eff */
[----:B---3--:R0:W-:Y:S04]  /*1cc0*/  STL [R1+0x80], R25 ;  /* 0x0000801901007387 */ /* 0x0081e80000100800 */
[----:B0-----:R0:W3:Y:S04]  /*1cd0*/  LDG.E.U16 R25, desc[UR10][R4.64] ;  /* 0x0000000a04197981 */ /* 0x0010e8000c1e1500 */
[----:B------:R1:W-:Y:S01]  /*1ce0*/  STL [R1+0x74], R26 ;  /* 0x0000741a01007387 */ /* 0x0003e20000100800 */
[----:B0-----:R-:W-:-:S03]  /*1cf0*/  LEA R4, P0, R20, R3, 0x1 ;  /* 0x0000000314047211 */ /* 0x001fc600078008ff */
[----:B-1----:R0:W3:Y:S01]  /*1d00*/  LDG.E.U16 R26, desc[UR10][R12.64] ;  /* 0x0000000a0c1a7981 */ /* 0x0020e2000c1e1500 */
[----:B------:R-:W-:-:S03]  /*1d10*/  LEA.HI.X.SX32 R5, R20, R2, 0x1, P0 ;  /* 0x0000000214057211 */ /* 0x000fc600000f0eff */
[----:B------:R1:W-:Y:S01]  /*1d20*/  STL [R1+0x7c], R23 ;  /* 0x00007c1701007387 */ /* 0x0003e20000100800 */
[----:B0-----:R-:W-:-:S03]  /*1d30*/  LEA R12, P0, R0, R3, 0x1 ;  /* 0x00000003000c7211 */ /* 0x001fc600078008ff */
[----:B----4-:R-:W-:Y:S01]  /*1d40*/  STL [R1+0x70], R27 ;  /* 0x0000701b01007387 */ /* 0x010fe20000100800 */
[----:B------:R-:W-:-:S03]  /*1d50*/  LEA.HI.X.SX32 R13, R0, R2, 0x1, P0 ;  /* 0x00000002000d7211 */ /* 0x000fc600000f0eff */
[----:B-1----:R0:W4:Y:S04]  /*1d60*/  LDG.E.U16 R23, desc[UR10][R10.64] ;  /* 0x0000000a0a177981 */ /* 0x002128000c1e1500 */
[----:B------:R1:W-:Y:S04]  /*1d70*/  STL [R1+0x6c], R24 ;  /* 0x00006c1801007387 */ /* 0x0003e80000100800 */
[----:B------:R-:W-:Y:S04]  /*1d80*/  STL [R1+0x68], R28 ;  /* 0x0000681c01007387 */ /* 0x000fe80000100800 */
[----:B------:R0:W-:Y:S04]  /*1d90*/  STL [R1+0x64], R29 ;  /* 0x0000641d01007387 */ /* 0x0001e80000100800 */
[----:B-1----:R1:W4:Y:S04]  /*1da0*/  LDG.E.U16 R24, desc[UR10][R4.64] ;  /* 0x0000000a04187981 */ /* 0x002328000c1e1500 */
[----:B0-----:R0:W4:Y:S01]  /*1db0*/  LDG.E.U16 R29, desc[UR10][R12.64] ;  /* 0x0000000a0c1d7981 */ /* 0x001122000c1e1500 */
[----:B------:R-:W-:-:S05]  /*1dc0*/  LEA R17, R9, R0, 0x2 ;  /* 0x0000000009117211 */ /* 0x000fca00078e10ff */
[----:B------:R-:W-:Y:S01]  /*1dd0*/  IMAD R16, R9, 0x4, R17 ;  /* 0x0000000409107824 */ /* 0x000fe200078e0211 */
[----:B------:R-:W-:-:S04]  /*1de0*/  LEA R10, P1, R17, R3, 0x1 ;  /* 0x00000003110a7211 */ /* 0x000fc800078208ff */
[----:B------:R-:W-:Y:S02]  /*1df0*/  LEA R6, R9, R16, 0x2 ;  /* 0x0000001009067211 */ /* 0x000fe400078e10ff */
[----:B-1----:R-:W-:-:S03]  /*1e00*/  LEA R4, P0, R16, R3, 0x1 ;  /* 0x0000000310047211 */ /* 0x002fc600078008ff */
[----:B------:R-:W-:Y:S01]  /*1e10*/  IMAD R19, R9, 0x4, R6 ;  /* 0x0000000409137824 */ /* 0x000fe200078e0206 */
[-C--:B------:R-:W-:Y:S02]  /*1e20*/  LEA.HI.X.SX32 R11, R17, R2.reuse, 0x1, P1 ;  /* 0x00000002110b7211 */ /* 0x080fe400008f0eff */
[-C--:B------:R-:W-:Y:S02]  /*1e30*/  LEA.HI.X.SX32 R5, R16, R2.reuse, 0x1, P0 ;  /* 0x0000000210057211 */ /* 0x080fe400000f0eff */
[C---:B0-----:R-:W-:Y:S02]  /*1e40*/  LEA R12, P0, R6.reuse, R3, 0x1 ;  /* 0x00000003060c7211 */ /* 0x041fe400078008ff */
[----:B------:R-:W-:Y:S02]  /*1e50*/  LEA R15, R9, R19, 0x2 ;  /* 0x00000013090f7211 */ /* 0x000fe400078e10ff */
[----:B------:R-:W-:Y:S01]  /*1e60*/  LEA.HI.X.SX32 R13, R6, R2, 0x1, P0 ;  /* 0x00000002060d7211 */ /* 0x000fe200000f0eff */
[----:B--2---:R0:W-:Y:S04]  /*1e70*/  STL [R1+0x60], R22 ;  /* 0x0000601601007387 */ /* 0x0041e80000100800 */
[----:B0-----:R0:W2:Y:S02]  /*1e80*/  LDG.E.U16 R22, desc[UR10][R10.64] ;  /* 0x0000000a0a167981 */ /* 0x0010a4000c1e1500 */
[----:B0-----:R-:W-:-:S04]  /*1e90*/  LEA R10, P0, R15, R3, 0x1 ;  /* 0x000000030f0a7211 */ /* 0x001fc800078008ff */
[----:B------:R-:W-:Y:S01]  /*1ea0*/  LEA.HI.X.SX32 R11, R15, R2, 0x1, P0 ;  /* 0x000000020f0b7211 */ /* 0x000fe200000f0eff */
[----:B---3--:R-:W-:Y:S04]  /*1eb0*/  STL [R1+0x5c], R25 ;  /* 0x00005c1901007387 */ /* 0x008fe80000100800 */
[----:B------:R0:W-:Y:S04]  /*1ec0*/  STL [R1+0x58], R26 ;  /* 0x0000581a01007387 */ /* 0x0001e80000100800 */
[----:B0-----:R0:W3:Y:S04]  /*1ed0*/  LDG.E.U16 R26, desc[UR10][R4.64] ;  /* 0x0000000a041a7981 */ /* 0x0010e8000c1e1500 */
[----:B----4-:R-:W-:Y:S04]  /*1ee0*/  STL [R1+0x54], R23 ;  /* 0x0000541701007387 */ /* 0x010fe80000100800 */
[----:B------:R1:W-:Y:S04]  /*1ef0*/  STL [R1+0x50], R24 ;  /* 0x0000501801007387 */ /* 0x0003e80000100800 */
[----:B------:R4:W-:Y:S04]  /*1f00*/  STL [R1+0x4c], R29 ;  /* 0x00004c1d01007387 */ /* 0x0009e80000100800 */
[----:B-1----:R1:W3:Y:S04]  /*1f10*/  LDG.E.U16 R24, desc[UR10][R12.64] ;  /* 0x0000000a0c187981 */ /* 0x0022e8000c1e1500 */
[----:B----4-:R4:W3:Y:S01]  /*1f20*/  LDG.E.U16 R29, desc[UR10][R10.64] ;  /* 0x0000000a0a1d7981 */ /* 0x0108e2000c1e1500 */
[----:B------:R-:W-:-:S05]  /*1f30*/  IMAD R18, R9, 0x4, R15 ;  /* 0x0000000409127824 */ /* 0x000fca00078e020f */
[----:B------:R-:W-:-:S05]  /*1f40*/  LEA R14, R9, R18, 0x2 ;  /* 0x00000012090e7211 */ /* 0x000fca00078e10ff */
[----:B------:R-:W-:-:S05]  /*1f50*/  IMAD R21, R9, 0x4, R14 ;  /* 0x0000000409157824 */ /* 0x000fca00078e020e */
[----:B------:R-:W-:-:S05]  /*1f60*/  LEA R8, R9, R21, 0x2 ;  /* 0x0000001509087211 */ /* 0x000fca00078e10ff */
[----:B------:R-:W-:Y:S01]  /*1f70*/  IMAD R7, R9, 0x4, R8 ;  /* 0x0000000409077824 */ /* 0x000fe200078e0208 */
[----:B0-----:R-:W-:-:S04]  /*1f80*/  LEA R4, P1, R14, R3, 0x1 ;  /* 0x000000030e047211 */ /* 0x001fc800078208ff */
[----:B------:R-:W-:Y:S02]  /*1f90*/  LEA R20, R9, R7, 0x2 ;  /* 0x0000000709147211 */ /* 0x000fe400078e10ff */
[----:B------:R-:W-:-:S03]  /*1fa0*/  LEA.HI.X.SX32 R5, R14, R2, 0x1, P1 ;  /* 0x000000020e057211 */ /* 0x000fc600008f0eff */
[----:B------:R-:W-:Y:S01]  /*1fb0*/  IMAD R27, R9, 0x4, R20 ;  /* 0x00000004091b7824 */ /* 0x000fe200078e0214 */
[----:B------:R-:W-:-:S04]  /*1fc0*/  LEA R14, P0, R8, R3, 0x1 ;  /* 0x00000003080e7211 */ /* 0x000fc800078008ff */
[C---:B------:R-:W-:Y:S02]  /*1fd0*/  LEA R0, R9.reuse, R27, 0x2 ;  /* 0x0000001b09007211 */ /* 0x040fe400078e10ff */
[-C--:B------:R-:W-:Y:S02]  /*1fe0*/  LEA.HI.X.SX32 R15, R8, R2.reuse, 0x1, P0 ;  /* 0x00000002080f7211 */ /* 0x080fe400000f0eff */
[-C--:B-1----:R-:W-:Y:S02]  /*1ff0*/  LEA R12, P0, R20, R3.reuse, 0x1 ;  /* 0x00000003140c7211 */ /* 0x082fe400078008ff */
[----:B----4-:R-:W-:Y:S01]  /*2000*/  LEA R10, P1, R0, R3, 0x1 ;  /* 0x00000003000a7211 */ /* 0x010fe200078208ff */
[----:B--2---:R-:W-:Y:S01]  /*2010*/  STL [R1+0x48], R22 ;  /* 0x0000481601007387 */ /* 0x004fe20000100800 */
[-C--:B------:R-:W-:Y:S02]  /*2020*/  LEA.HI.X.SX32 R13, R20, R2.reuse, 0x1, P0 ;  /* 0x00000002140d7211 */ /* 0x080fe400000f0eff */
[----:B------:R-:W-:Y:S01]  /*2030*/  LEA.HI.X.SX32 R11, R0, R2, 0x1, P1 ;  /* 0x00000002000b7211 */ /* 0x000fe200008f0eff */
[----:B------:R0:W2:Y:S04]  /*2040*/  LDG.E.U16 R20, desc[UR10][R14.64] ;  /* 0x0000000a0e147981 */ /* 0x0000a8000c1e1500 */
[----:B---3--:R1:W-:Y:S04]  /*2050*/  STL [R1+0x44], R26 ;  /* 0x0000441a01007387 */ /* 0x0083e80000100800 */
[----:B-1----:R-:W3:Y:S04]  /*2060*/  LDG.E.U16 R26, desc[UR10][R4.64] ;  /* 0x0000000a041a7981 */ /* 0x002ee8000c1e1500 */
[----:B------:R1:W-:Y:S04]  /*2070*/  STL [R1+0x40], R24 ;  /* 0x0000401801007387 */ /* 0x0003e80000100800 */
[----:B------:R4:W-:Y:S04]  /*2080*/  STL [R1+0x3c], R29 ;  /* 0x00003c1d01007387 */ /* 0x0009e80000100800 */
[----:B-1----:R1:W2:Y:S04]  /*2090*/  LDG.E.U16 R24, desc[UR10][R12.64] ;  /* 0x0000000a0c187981 */ /* 0x0022a8000c1e1500 */
[----:B----4-:R4:W2:Y:S01]  /*20a0*/  LDG.E.U16 R29, desc[UR10][R10.64] ;  /* 0x0000000a0a1d7981 */ /* 0x0108a2000c1e1500 */
[----:B------:R-:W-:-:S05]  /*20b0*/  IMAD R28, R9, 0x4, R0 ;  /* 0x00000004091c7824 */ /* 0x000fca00078e0200 */
[----:B------:R-:W-:-:S05]  /*20c0*/  LEA R16, R9, R28, 0x2 ;  /* 0x0000001c09107211 */ /* 0x000fca00078e10ff */
[----:B------:R-:W-:-:S05]  /*20d0*/  IMAD R25, R9, 0x4, R16 ;  /* 0x0000000409197824 */ /* 0x000fca00078e0210 */
[----:B------:R-:W-:Y:S02]  /*20e0*/  LEA R6, R9, R25, 0x2 ;  /* 0x0000001909067211 */ /* 0x000fe400078e10ff */
[----:B0-----:R-:W-:-:S03]  /*20f0*/  LEA R14, P0, R16, R3, 0x1 ;  /* 0x00000003100e7211 */ /* 0x001fc600078008ff */
[----:B------:R-:W-:Y:S01]  /*2100*/  IMAD R23, R9, 0x4, R6 ;  /* 0x0000000409177824 */ /* 0x000fe200078e0206 */
[----:B------:R-:W-:-:S04]  /*2110*/  LEA.HI.X.SX32 R15, R16, R2, 0x1, P0 ;  /* 0x00000002100f7211 */ /* 0x000fc800000f0eff */
[----:B------:R-:W-:Y:S02]  /*2120*/  LEA R17, R9, R23, 0x2 ;  /* 0x0000001709117211 */ /* 0x000fe400078e10ff */
[CC--:B-1----:R-:W-:Y:S02]  /*2130*/  LEA R12, P0, R6.reuse, R3.reuse, 0x1 ;  /* 0x00000003060c7211 */ /* 0x0c2fe400078008ff */
[C---:B----4-:R-:W-:Y:S02]  /*2140*/  LEA R10, P1, R17.reuse, R3, 0x1 ;  /* 0x00000003110a7211 */ /* 0x050fe400078208ff */
[-C--:B------:R-:W-:Y:S02]  /*2150*/  LEA.HI.X.SX32 R13, R6, R2.reuse, 0x1, P0 ;  /* 0x00000002060d7211 */ /* 0x080fe400000f0eff */
[----:B------:R-:W-:Y:S01]  /*2160*/  LEA.HI.X.SX32 R11, R17, R2, 0x1, P1 ;  /* 0x00000002110b7211 */ /* 0x000fe200008f0eff */
[----:B---3--:R0:W-:Y:S04]  /*2170*/  STL [R1+0x38], R26 ;  /* 0x0000381a01007387 */ /* 0x0081e80000100800 */
[----:B--2---:R-:W-:Y:S04]  /*2180*/  STL [R1+0x34], R20 ;  /* 0x0000341401007387 */ /* 0x004fe80000100800 */
[----:B0-----:R0:W2:Y:S04]  /*2190*/  LDG.E.U16 R26, desc[UR10][R14.64] ;  /* 0x0000000a0e1a7981 */ /* 0x0010a8000c1e1500 */
[----:B------:R1:W-:Y:S04]  /*21a0*/  STL [R1+0x30], R24 ;  /* 0x0000301801007387 */ /* 0x0003e80000100800 */
[----:B------:R3:W-:Y:S04]  /*21b0*/  STL [R1+0x2c], R29 ;  /* 0x00002c1d01007387 */ /* 0x0007e80000100800 */
[----:B-1----:R-:W4:Y:S04]  /*21c0*/  LDG.E.U16 R24, desc[UR10][R12.64] ;  /* 0x0000000a0c187981 */ /* 0x002f28000c1e1500 */
[----:B---3--:R1:W3:Y:S01]  /*21d0*/  LDG.E.U16 R29, desc[UR10][R10.64] ;  /* 0x0000000a0a1d7981 */ /* 0x0082e2000c1e1500 */
[----:B------:R-:W-:-:S05]  /*21e0*/  IMAD R22, R9, 0x4, R17 ;  /* 0x0000000409167824 */ /* 0x000fca00078e0211 */
[----:B------:R-:W-:-:S05]  /*21f0*/  LEA R8, R9, R22, 0x2 ;  /* 0x0000001609087211 */ /* 0x000fca00078e10ff */
[----:B------:R-:W-:Y:S01]  /*2200*/  IMAD R5, R9, 0x4, R8 ;  /* 0x0000000409057824 */ /* 0x000fe200078e0208 */
[----:B0-----:R-:W-:-:S04]  /*2210*/  LEA R14, P0, R8, R3, 0x1 ;  /* 0x00000003080e7211 */ /* 0x001fc800078008ff */
[----:B------:R-:W-:Y:S02]  /*2220*/  LEA R0, R9, R5, 0x2 ;  /* 0x0000000509007211 */ /* 0x000fe400078e10ff */
[----:B------:R-:W-:Y:S02]  /*2230*/  LEA.HI.X.SX32 R15, R8, R2, 0x1, P0 ;  /* 0x00000002080f7211 */ /* 0x000fe400000f0eff */
[----:B-1----:R-:W-:-:S04]  /*2240*/  LEA R10, P0, R0, R3, 0x1 ;  /* 0x00000003000a7211 */ /* 0x002fc800078008ff */
[----:B------:R-:W-:Y:S01]  /*2250*/  LEA.HI.X.SX32 R11, R0, R2, 0x1, P0 ;  /* 0x00000002000b7211 */ /* 0x000fe200000f0eff */
[----:B--2---:R0:W-:Y:S04]  /*2260*/  STL [R1+0x28], R26 ;  /* 0x0000281a01007387 */ /* 0x0041e80000100800 */
[----:B0-----:R0:W2:Y:S04]  /*2270*/  LDG.E.U16 R26, desc[UR10][R14.64] ;  /* 0x0000000a0e1a7981 */ /* 0x0010a8000c1e1500 */
[----:B----4-:R-:W-:Y:S04]  /*2280*/  STL [R1+0x24], R24 ;  /* 0x0000241801007387 */ /* 0x010fe80000100800 */
[----:B---3--:R1:W-:Y:S04]  /*2290*/  STL [R1+0x20], R29 ;  /* 0x0000201d01007387 */ /* 0x0083e80000100800 */
[----:B-1----:R-:W3:Y:S01]  /*22a0*/  LDG.E.U16 R29, desc[UR10][R10.64] ;  /* 0x0000000a0a1d7981 */ /* 0x002ee2000c1e1500 */
[----:B------:R-:W-:-:S05]  /*22b0*/  IMAD R4, R9, 0x4, R0 ;  /* 0x0000000409047824 */ /* 0x000fca00078e0200 */
[----:B------:R-:W-:-:S05]  /*22c0*/  LEA R16, R9, R4, 0x2 ;  /* 0x0000000409107211 */ /* 0x000fca00078e10ff */
[----:B------:R-:W-:Y:S01]  /*22d0*/  IMAD R6, R9, 0x4, R16 ;  /* 0x0000000409067824 */ /* 0x000fe200078e0210 */
[----:B------:R-:W-:-:S04]  /*22e0*/  LEA R12, P1, R16, R3, 0x1 ;  /* 0x00000003100c7211 */ /* 0x000fc800078208ff */
[----:B------:R-:W-:-:S04]  /*22f0*/  LEA R20, R9, R6, 0x2 ;  /* 0x0000000609147211 */ /* 0x000fc800078e10ff */
[----:B0-----:R-:W-:Y:S02]  /*2300*/  LEA R14, P0, R20, R3, 0x1 ;  /* 0x00000003140e7211 */ /* 0x001fe400078008ff */
[-C--:B------:R-:W-:Y:S02]  /*2310*/  LEA.HI.X.SX32 R13, R16, R2.reuse, 0x1, P1 ;  /* 0x00000002100d7211 */ /* 0x080fe400008f0eff */
[----:B------:R-:W-:Y:S01]  /*2320*/  LEA.HI.X.SX32 R15, R20, R2, 0x1, P0 ;  /* 0x00000002140f7211 */ /* 0x000fe200000f0eff */
[C---:B------:R-:W-:Y:S02]  /*2330*/  IMAD R8, R9.reuse, 0x4, R20 ;  /* 0x0000000409087824 */ /* 0x040fe400078e0214 */
[----:B------:R0:W4:Y:S04]  /*2340*/  LDG.E.U16 R20, desc[UR10][R12.64] ;  /* 0x0000000a0c147981 */ /* 0x000128000c1e1500 */
[----:B--2---:R-:W-:Y:S04]  /*2350*/  STL [R1+0x1c], R26 ;  /* 0x00001c1a01007387 */ /* 0x004fe80000100800 */
[----:B---3--:R1:W-:Y:S04]  /*2360*/  STL [R1+0x18], R29 ;  /* 0x0000181d01007387 */ /* 0x0083e80000100800 */
[----:B-1----:R-:W2:Y:S01]  /*2370*/  LDG.E.U16 R29, desc[UR10][R14.64] ;  /* 0x0000000a0e1d7981 */ /* 0x002ea2000c1e1500 */
[----:B------:R-:W-:-:S05]  /*2380*/  LEA R17, R9, R8, 0x2 ;  /* 0x0000000809117211 */ /* 0x000fca00078e10ff */
[----:B------:R-:W-:Y:S01]  /*2390*/  IMAD R0, R9, 0x4, R17 ;  /* 0x0000000409007824 */ /* 0x000fe200078e0211 */
[----:B------:R-:W-:-:S04]  /*23a0*/  LEA R16, P0, R17, R3, 0x1 ;  /* 0x0000000311107211 */ /* 0x000fc800078008ff */
[----:B------:R-:W-:-:S04]  /*23b0*/  LEA R24, R9, R0, 0x2 ;  /* 0x0000000009187211 */ /* 0x000fc800078e10ff */
[C---:B0-----:R-:W-:Y:S02]  /*23c0*/  LEA R12, P1, R24.reuse, R3, 0x1 ;  /* 0x00000003180c7211 */ /* 0x041fe400078208ff */
[-C--:B------:R-:W-:Y:S02]  /*23d0*/  LEA.HI.X.SX32 R17, R17, R2.reuse, 0x1, P0 ;  /* 0x0000000211117211 */ /* 0x080fe400000f0eff */
[----:B------:R-:W-:Y:S01]  /*23e0*/  LEA.HI.X.SX32 R13, R24, R2, 0x1, P1 ;  /* 0x00000002180d7211 */ /* 0x000fe200008f0eff */
[C---:B------:R-:W-:Y:S01]  /*23f0*/  IMAD R10, R9.reuse, 0x4, R24 ;  /* 0x00000004090a7824 */ /* 0x040fe200078e0218 */
[----:B----4-:R-:W-:Y:S04]  /*2400*/  STL [R1+0x14], R20 ;  /* 0x0000141401007387 */ /* 0x010fe80000100800 */
[----:B------:R-:W3:Y:S04]  /*2410*/  LDG.E.U16 R24, desc[UR10][R16.64] ;  /* 0x0000000a10187981 */ /* 0x000ee8000c1e1500 */
[----:B--2---:R0:W-:Y:S04]  /*2420*/  STL [R1+0x10], R29 ;  /* 0x0000101d01007387 */ /* 0x0041e80000100800 */
[----:B0-----:R0:W2:Y:S01]  /*2430*/  LDG.E.U16 R29, desc[UR10][R12.64] ;  /* 0x0000000a0c1d7981 */ /* 0x0010a2000c1e1500 */
[----:B------:R-:W-:-:S04]  /*2440*/  LEA R26, R9, R10, 0x2 ;  /* 0x0000000a091a7211 */ /* 0x000fc800078e10ff */
[----:B------:R-:W-:-:S04]  /*2450*/  LEA R14, P0, R26, R3, 0x1 ;  /* 0x000000031a0e7211 */ /* 0x000fc800078008ff */
[----:B------:R-:W-:Y:S02]  /*2460*/  LEA.HI.X.SX32 R15, R26, R2, 0x1, P0 ;  /* 0x000000021a0f7211 */ /* 0x000fe400000f0eff */
[----:B0-----:R-:W-:-:S04]  /*2470*/  LEA R12, P0, R19, R3, 0x1 ;  /* 0x00000003130c7211 */ /* 0x001fc800078008ff */
[----:B------:R-:W-:Y:S01]  /*2480*/  LEA.HI.X.SX32 R13, R19, R2, 0x1, P0 ;  /* 0x00000002130d7211 */ /* 0x000fe200000f0eff */
[----:B---3--:R-:W-:Y:S01]  /*2490*/  STL [R1+0xc], R24 ;  /* 0x00000c1801007387 */ /* 0x008fe20000100800 */
[----:B------:R-:W-:-:S03]  /*24a0*/  IMAD R11, R9, 0x4, R26 ;  /* 0x00000004090b7824 */ /* 0x000fc600078e021a */
[----:B------:R0:W3:Y:S04]  /*24b0*/  LDG.E.U16 R26, desc[UR10][R14.64] ;  /* 0x0000000a0e1a7981 */ /* 0x0000e8000c1e1500 */
[----:B--2---:R1:W-:Y:S04]  /*24c0*/  STL [R1+0x8], R29 ;  /* 0x0000081d01007387 */ /* 0x0043e80000100800 */
[----:B-1----:R-:W2:Y:S01]  /*24d0*/  LDG.E.U16 R29, desc[UR10][R12.64] ;  /* 0x0000000a0c1d7981 */ /* 0x002ea2000c1e1500 */
[----:B------:R-:W-:-:S04]  /*24e0*/  LEA R20, R9, R11, 0x2 ;  /* 0x0000000b09147211 */ /* 0x000fc800078e10ff */
[----:B------:R-:W-:-:S04]  /*24f0*/  LEA R16, P1, R20, R3, 0x1 ;  /* 0x0000000314107211 */ /* 0x000fc800078208ff */
[----:B------:R-:W-:Y:S02]  /*2500*/  LEA.HI.X.SX32 R17, R20, R2, 0x1, P1 ;  /* 0x0000000214117211 */ /* 0x000fe400008f0eff */
[----:B0-----:R-:W-:-:S03]  /*2510*/  LEA R14, P1, R18, R3, 0x1 ;  /* 0x00000003120e7211 */ /* 0x001fc600078208ff */
[----:B------:R0:W4:Y:S01]  /*2520*/  LDG.E.U16 R24, desc[UR10][R16.64] ;  /* 0x0000000a10187981 */ /* 0x000122000c1e1500 */
[----:B------:R-:W-:-:S03]  /*2530*/  LEA.HI.X.SX32 R15, R18, R2, 0x1, P1 ;  /* 0x00000002120f7211 */ /* 0x000fc600008f0eff */
[----:B--2---:R1:W-:Y:S04]  /*2540*/  STL [R1+0x151c], R29 ;  /* 0x00151c1d01007387 */ /* 0x0043e80000100800 */
[----:B-1----:R-:W2:Y:S04]  /*2550*/  LDL.LU R29, [R1+0x114] ;  /* 0x00011400011d7983 */ /* 0x002ea80000300800 */
[----:B---3--:R1:W-:Y:S04]  /*2560*/  STL [R1+0x4], R26 ;  /* 0x0000041a01007387 */ /* 0x0083e80000100800 */
[----:B-1----:R1:W3:Y:S01]  /*2570*/  LDG.E.U16 R26, desc[UR10][R14.64] ;  /* 0x0000000a0e1a7981 */ /* 0x0022e2000c1e1500 */
[----:B0-----:R-:W-:-:S02]  /*2580*/  LEA R16, P0, R21, R3, 0x1 ;  /* 0x0000000315107211 */ /* 0x001fc400078008ff */
[-C--:B------:R-:W-:Y:S02]  /*2590*/  LEA R18, P1, R7, R3.reuse, 0x1 ;  /* 0x0000000307127211 */ /* 0x080fe400078208ff */
[-C--:B------:R-:W-:Y:S02]  /*25a0*/  LEA.HI.X.SX32 R17, R21, R2.reuse, 0x1, P0 ;  /* 0x0000000215117211 */ /* 0x080fe400000f0eff */
[----:B------:R-:W-:Y:S02]  /*25b0*/  LEA R12, P0, R27, R3, 0x1 ;  /* 0x000000031b0c7211 */ /* 0x000fe400078008ff */
[-C--:B------:R-:W-:Y:S02]  /*25c0*/  LEA.HI.X.SX32 R19, R7, R2.reuse, 0x1, P1 ;  /* 0x0000000207137211 */ /* 0x080fe400008f0eff */
[----:B------:R-:W-:-:S03]  /*25d0*/  LEA.HI.X.SX32 R13, R27, R2, 0x1, P0 ;  /* 0x000000021b0d7211 */ /* 0x000fc600000f0eff */
[----:B------:R-:W2:Y:S04]  /*25e0*/  LDG.E.U16 R18, desc[UR10][R18.64] ;  /* 0x0000000a12127981 */ /* 0x000ea8000c1e1500 */
[----:B------:R-:W2:Y:S01]  /*25f0*/  LDG.E.U16 R7, desc[UR10][R12.64] ;  /* 0x0000000a0c077981 */ /* 0x000ea2000c1e1500 */
[----:B-1----:R-:W-:Y:S01]  /*2600*/  LEA R14, P0, R28, R3, 0x1 ;  /* 0x000000031c0e7211 */ /* 0x002fe200078008ff */
[----:B------:R-:W-:-:S03]  /*2610*/  IMAD R20, R9, 0x4, R20 ;  /* 0x0000000409147824 */ /* 0x000fc600078e0214 */
[----:B------:R-:W-:-:S05]  /*2620*/  LEA.HI.X.SX32 R15, R28, R2, 0x1, P0 ;  /* 0x000000021c0f7211 */ /* 0x000fca00000f0eff */
[----:B------:R0:W2:Y:S04]  /*2630*/  LDG.E.U16 R9, desc[UR10][R14.64] ;  /* 0x0000000a0e097981 */ /* 0x0000a8000c1e1500 */
[----:B---3--:R1:W-:Y:S04]  /*2640*/  STL [R1+0x1520], R26 ;  /* 0x0015201a01007387 */ /* 0x0083e80000100800 */
[----:B-1----:R-:W3:Y:S04]  /*2650*/  LDL.LU R26, [R1+0x190] ;  /* 0x00019000011a7983 */ /* 0x002ee80000300800 */
[----:B----4-:R1:W-:Y:S04]  /*2660*/  STL [R1], R24 ;  /* 0x0000001801007387 */ /* 0x0103e80000100800 */
[----:B-1----:R1:W4:Y:S01]  /*2670*/  LDG.E.U16 R24, desc[UR10][R16.64] ;  /* 0x0000000a10187981 */ /* 0x002322000c1e1500 */
[----:B0-----:R-:W-:-:S02]  /*2680*/  LEA R14, P0, R23, R3, 0x1 ;  /* 0x00000003170e7211 */ /* 0x001fc400078008ff */
[----:B-1----:R-:W-:-:S04]  /*2690*/  LEA R16, P1, R25, R3, 0x1 ;  /* 0x0000000319107211 */ /* 0x002fc800078208ff */
[-C--:B------:R-:W-:Y:S02]  /*26a0*/  LEA.HI.X.SX32 R17, R25, R2.reuse, 0x1, P1 ;  /* 0x0000000219117211 */ /* 0x080fe400008f0eff */
[C---:B------:R-:W-:Y:S02]  /*26b0*/  LEA R12, P1, R20.reuse, R3, 0x1 ;  /* 0x00000003140c7211 */ /* 0x040fe400078208ff */
[-C--:B------:R-:W-:Y:S01]  /*26c0*/  LEA.HI.X.SX32 R15, R23, R2.reuse, 0x1, P0 ;  /* 0x00000002170f7211 */ /* 0x080fe200000f0eff */
[----:B------:R0:W3:Y:S01]  /*26d0*/  LDG.E.U16 R19, desc[UR10][R16.64] ;  /* 0x0000000a10137981 */ /* 0x0000e2000c1e1500 */
[----:B------:R-:W-:-:S05]  /*26e0*/  LEA.HI.X.SX32 R13, R20, R2, 0x1, P1 ;  /* 0x00000002140d7211 */ /* 0x000fca00008f0eff */
[----:B------:R1:W3:Y:S01]  /*26f0*/  LDG.E.U16 R23, desc[UR10][R12.64] ;  /* 0x0000000a0c177981 */ /* 0x0002e2000c1e1500 */
[----:B0-----:R-:W-:-:S04]  /*2700*/  LEA R16, P1, R22, R3, 0x1 ;  /* 0x0000000316107211 */ /* 0x001fc800078208ff */
[-C--:B------:R-:W-:Y:S02]  /*2710*/  LEA.HI.X.SX32 R17, R22, R2.reuse, 0x1, P1 ;  /* 0x0000000216117211 */ /* 0x080fe400008f0eff */
[CC--:B-1----:R-:W-:Y:S01]  /*2720*/  LEA R12, P0, R5.reuse, R3.reuse, 0x1 ;  /* 0x00000003050c7211 */ /* 0x0c2fe200078008ff */
[----:B------:R0:W3:Y:S03]  /*2730*/  LDG.E.U16 R22, desc[UR10][R14.64] ;  /* 0x0000000a0e167981 */ /* 0x0000e6000c1e1500 */
[----:B------:R-:W-:Y:S01]  /*2740*/  LEA.HI.X.SX32 R13, R5, R2, 0x1, P0 ;  /* 0x00000002050d7211 */ /* 0x000fe200000f0eff */
[----:B------:R-:W3:Y:S01]  /*2750*/  LDG.E.U16 R25, desc[UR10][R16.64] ;  /* 0x0000000a10197981 */ /* 0x000ee2000c1e1500 */
[-C--:B------:R-:W-:Y:S02]  /*2760*/  LEA R20, P0, R6, R3.reuse, 0x1 ;  /* 0x0000000306147211 */ /* 0x080fe400078008ff */
[----:B0-----:R-:W-:-:S02]  /*2770*/  LEA R14, P1, R4, R3, 0x1 ;  /* 0x00000003040e7211 */ /* 0x001fc400078208ff */
[-C--:B------:R-:W-:Y:S02]  /*2780*/  LEA.HI.X.SX32 R21, R6, R2.reuse, 0x1, P0 ;  /* 0x0000000206157211 */ /* 0x080fe400000f0eff */
[----:B------:R-:W-:Y:S01]  /*2790*/  LEA.HI.X.SX32 R15, R4, R2, 0x1, P1 ;  /* 0x00000002040f7211 */ /* 0x000fe200008f0eff */
[----:B------:R0:W3:Y:S01]  /*27a0*/  LDG.E.U16 R6, desc[UR10][R12.64] ;  /* 0x0000000a0c067981 */ /* 0x0000e2000c1e1500 */
[----:B------:R-:W-:-:S03]  /*27b0*/  LEA R4, P0, R8, R3, 0x1 ;  /* 0x0000000308047211 */ /* 0x000fc600078008ff */
[----:B------:R1:W3:Y:S01]  /*27c0*/  LDG.E.U16 R27, desc[UR10][R14.64] ;  /* 0x0000000a0e1b7981 */ /* 0x0002e2000c1e1500 */
[----:B------:R-:W-:-:S03]  /*27d0*/  LEA.HI.X.SX32 R5, R8, R2, 0x1, P0 ;  /* 0x0000000208057211 */ /* 0x000fc600000f0eff */
[----:B------:R-:W3:Y:S01]  /*27e0*/  LDG.E.U16 R20, desc[UR10][R20.64] ;  /* 0x0000000a14147981 */ /* 0x000ee2000c1e1500 */
[----:B0-----:R-:W-:-:S03]  /*27f0*/  LEA R12, P1, R0, R3, 0x1 ;  /* 0x00000003000c7211 */ /* 0x001fc600078208ff */
[----:B------:R-:W3:Y:S01]  /*2800*/  LDG.E.U16 R4, desc[UR10][R4.64] ;  /* 0x0000000a04047981 */ /* 0x000ee2000c1e1500 */
[-C--:B-1----:R-:W-:Y:S02]  /*2810*/  LEA R14, P0, R10, R3.reuse, 0x1 ;  /* 0x000000030a0e7211 */ /* 0x082fe400078008ff */
[-C--:B------:R-:W-:Y:S02]  /*2820*/  LEA.HI.X.SX32 R13, R0, R2.reuse, 0x1, P1 ;  /* 0x00000002000d7211 */ /* 0x080fe400008f0eff */
[C---:B------:R-:W-:Y:S02]  /*2830*/  LEA R16, P1, R11.reuse, R3, 0x1 ;  /* 0x000000030b107211 */ /* 0x040fe400078208ff */
[-C--:B------:R-:W-:Y:S01]  /*2840*/  LEA.HI.X.SX32 R15, R10, R2.reuse, 0x1, P0 ;  /* 0x000000020a0f7211 */ /* 0x080fe200000f0eff */
[----:B------:R-:W3:Y:S01]  /*2850*/  LDG.E.U16 R12, desc[UR10][R12.64] ;  /* 0x0000000a0c0c7981 */ /* 0x000ee2000c1e1500 */
[----:B------:R-:W-:-:S03]  /*2860*/  LEA.HI.X.SX32 R17, R11, R2, 0x1, P1 ;  /* 0x000000020b117211 */ /* 0x000fc600008f0eff */
[----:B------:R-:W3:Y:S04]  /*2870*/  LDG.E.U16 R14, desc[UR10][R14.64] ;  /* 0x0000000a0e0e7981 */ /* 0x000ee8000c1e1500 */
[----:B------:R-:W3:Y:S04]  /*2880*/  LDG.E.U16 R16, desc[UR10][R16.64] ;  /* 0x0000000a10107981 */ /* 0x000ee8000c1e1500 */
[----:B----4-:R0:W-:Y:S04]  /*2890*/  STL [R1+0x1524], R24 ;  /* 0x0015241801007387 */ /* 0x0101e80000100800 */
[----:B0-----:R-:W4:Y:S04]  /*28a0*/  LDL.LU R24, [R1+0x110] ;  /* 0x0001100001187983 */ /* 0x001f280000300800 */
[----:B--2---:R0:W-:Y:S04]  /*28b0*/  STL [R1+0x1528], R18 ;  /* 0x0015281201007387 */ /* 0x0041e80000100800 */
[----:B0-----:R-:W2:Y:S04]  /*28c0*/  LDL.LU R18, [R1+0x120] ;  /* 0x0001200001127983 */ /* 0x001ea80000300800 */
[----:B------:R0:W-:Y:S04]  /*28d0*/  STL [R1+0x152c], R7 ;  /* 0x00152c0701007387 */ /* 0x0001e80000100800 */
[----:B0-----:R-:W2:Y:S01]  /*28e0*/  LDL.LU R7, [R1+0x194] ;  /* 0x0001940001077983 */ /* 0x001ea20000300800 */
[----:B------:R-:W0:Y:S01]  /*28f0*/  S2R R28, SR_TID.X ;  /* 0x00000000001c7919 */ /* 0x000e220000002100 */
[----:B------:R-:W1:Y:S02]  /*2900*/  S2UR UR6, SR_CgaCtaId ;  /* 0x00000000000679c3 */ /* 0x000e640000008800 */
[----:B------:R3:W-:Y:S04]  /*2910*/  STL [R1+0x1530], R9 ;  /* 0x0015300901007387 */ /* 0x0007e80000100800 */
[----:B---3--:R-:W3:Y:S04]  /*2920*/  LDL.LU R9, [R1+0x124] ;  /* 0x0001240001097983 */ /* 0x008ee80000300800 */
[----:B------:R1:W-:Y:S04]  /*2930*/  STL [R1+0x1534], R19 ;  /* 0x0015341301007387 */ /* 0x0003e80000100800 */
[----:B-1----:R-:W3:Y:S04]  /*2940*/  LDL.LU R19, [R1+0x130] ;  /* 0x0001300001137983 */ /* 0x002ee80000300800 */
[----:B------:R1:W-:Y:S01]  /*2950*/  STL [R1+0x1538], R23 ;  /* 0x0015381701007387 */ /* 0x0003e20000100800 */
[----:B0-----:R-:W-:-:S03]  /*2960*/  SHF.R.S32.HI R2, RZ, 0x6, R28 ;  /* 0x00000006ff027819 */ /* 0x001fc6000001141c */
[----:B-1----:R-:W3:Y:S04]  /*2970*/  LDL.LU R23, [R1+0x134] ;  /* 0x0001340001177983 */ /* 0x002ee80000300800 */
[----:B------:R0:W-:Y:S01]  /*2980*/  STL [R1+0x153c], R22 ;  /* 0x00153c1601007387 */ /* 0x0001e20000100800 */
[----:B------:R-:W-:Y:S01]  /*2990*/  LOP3.LUT R3, R28, 0x3f, RZ, 0xc0, !PT ;  /* 0x0000003f1c037812 */ /* 0x000fe200078ec0ff */
[----:B------:R-:W-:Y:S02]  /*29a0*/  UMOV UR4, 0x400 ;  /* 0x0000040000047882 */ /* 0x000fe40000000000 */
[----:B0-----:R-:W3:Y:S04]  /*29b0*/  LDL.LU R22, [R1+0x140] ;  /* 0x0001400001167983 */ /* 0x001ee80000300800 */
[----:B------:R0:W-:Y:S01]  /*29c0*/  STL [R1+0x1540], R25 ;  /* 0x0015401901007387 */ /* 0x0001e20000100800 */
[----:B------:R-:W-:Y:S01]  /*29d0*/  ULEA UR6, UR6, UR4, 0x18 ;  /* 0x0000000406067291 */ /* 0x000fe2000f8ec0ff */
[----:B------:R-:W-:Y:S01]  /*29e0*/  SGXT R2, R2, 0x1 ;  /* 0x000000010202781a */ /* 0x000fe20000000200 */
[----:B------:R-:W1:Y:S01]  /*29f0*/  LDCU UR4, c[0x0][0x3f0] ;  /* 0x00007e00ff0477ac */ /* 0x000e620008000800 */
[----:B0-----:R-:W3:Y:S04]  /*2a00*/  LDL.LU R25, [R1+0x144] ;  /* 0x0001440001197983 */ /* 0x001ee80000300800 */
[----:B------:R0:W-:Y:S01]  /*2a10*/  STL [R1+0x1544], R6 ;  /* 0x0015440601007387 */ /* 0x0001e20000100800 */
[----:B------:R-:W-:-:S03]  /*2a20*/  SHF.L.U32 R0, R3, 0x1, RZ ;  /* 0x0000000103007819 */ /* 0x000fc600000006ff */
[----:B0-----:R-:W3:Y:S04]  /*2a30*/  LDL.LU R6, [R1+0x150] ;  /* 0x0001500001067983 */ /* 0x001ee80000300800 */
[----:B------:R0:W-:Y:S01]  /*2a40*/  STL [R1+0x1548], R27 ;  /* 0x0015481b01007387 */ /* 0x0001e20000100800 */
[----:B------:R-:W-:-:S03]  /*2a50*/  LOP3.LUT R0, R0, 0x90, R2, 0x78, !PT ;  /* 0x0000009000007812 */ /* 0x000fc600078e7802 */
[----:B0-----:R-:W3:Y:S04]  /*2a60*/  LDL.LU R27, [R1+0x154] ;  /* 0x00015400011b7983 */ /* 0x001ee80000300800 */
[----:B------:R-:W3:Y:S04]  /*2a70*/  LDL.LU R8, [R1+0x160] ;  /* 0x0001600001087983 */ /* 0x000ee80000300800 */
[----:B------:R-:W3:Y:S04]  /*2a80*/  LDL.LU R21, [R1+0x164] ;  /* 0x0001640001157983 */ /* 0x000ee80000300800 */
[----:B------:R0:W-:Y:S04]  /*2a90*/  STL [R1+0x154c], R20 ;  /* 0x00154c1401007387 */ /* 0x0001e80000100800 */
[----:B0-----:R-:W3:Y:S04]  /*2aa0*/  LDL.LU R20, [R1+0x170] ;  /* 0x0001700001147983 */ /* 0x001ee80000300800 */
[----:B------:R-:W3:Y:S04]  /*2ab0*/  LDL.LU R10, [R1+0x174] ;  /* 0x00017400010a7983 */ /* 0x000ee80000300800 */
[----:B------:R-:W3:Y:S04]  /*2ac0*/  LDL.LU R5, [R1+0x180] ;  /* 0x0001800001057983 */ /* 0x000ee80000300800 */
[----:B------:R0:W-:Y:S04]  /*2ad0*/  STL [R1+0x1550], R4 ;  /* 0x0015500401007387 */ /* 0x0001e80000100800 */
[----:B------:R-:W-:Y:S04]  /*2ae0*/  STS.U16 [R0+UR6+0x10200], R26 ;  /* 0x0102001a00007988 */ /* 0x000fe80008000406 */
[----:B0-----:R-:W3:Y:S04]  /*2af0*/  LDL.LU R4, [R1+0x184] ;  /* 0x0001840001047983 */ /* 0x001ee80000300800 */
[----:B------:R-:W-:Y:S04]  /*2b00*/  STL [R1+0x1554], R12 ;  /* 0x0015540c01007387 */ /* 0x000fe80000100800 */
[----:B------:R-:W-:Y:S04]  /*2b10*/  STL [R1+0x1558], R14 ;  /* 0x0015580e01007387 */ /* 0x000fe80000100800 */
[----:B------:R-:W-:Y:S04]  /*2b20*/  STL [R1+0x155c], R16 ;  /* 0x00155c1001007387 */ /* 0x000fe80000100800 */
[----:B------:R-:W-:Y:S04]  /*2b30*/  STL [R1+0x1560], R28 ;  /* 0x0015601c01007387 */ /* 0x000fe80000100800 */
[----:B------:R-:W-:Y:S04]  /*2b40*/  STL [R1+0x1564], R3 ;  /* 0x0015640301007387 */ /* 0x000fe80000100800 */
[----:B------:R-:W-:Y:S04]  /*2b50*/  STS.U16 [R0+UR6+0x12000], R29 ;  /* 0x0120001d00007988 */ /* 0x000fe80008000406 */
[----:B--2---:R0:W-:Y:S04]  /*2b60*/  STS.U16 [R0+UR6+0x10000], R7 ;  /* 0x0100000700007988 */ /* 0x0041e80008000406 */
[----:B0-----:R-:W2:Y:S04]  /*2b70*/  LDL.LU R7, [R1+0x104] ;  /* 0x0001040001077983 */ /* 0x001ea80000300800 */
[----:B------:R-:W2:Y:S04]  /*2b80*/  LDL.LU R26, [R1+0x100] ;  /* 0x00010000011a7983 */ /* 0x000ea80000300800 */
        /* <DEDUP_REMOVED lines=10> */
[----:B------:R0:W-:Y:S04]  /*2c30*/  STS.U16 [R0+UR6+0x11e00], R18 ;  /* 0x011e001200007988 */ /* 0x0001e80008000406 */
[----:B------:R-:W2:Y:S04]  /*2c40*/  LDL.LU R11, [R1+0xb4] ;  /* 0x0000b400010b7983 */ /* 0x000ea80000300800 */
[----:B----4-:R4:W-:Y:S04]  /*2c50*/  STS.U16 [R0+UR6+0x12200], R24 ;  /* 0x0122001800007988 */ /* 0x0109e80008000406 */
[----:B0-----:R-:W2:Y:S04]  /*2c60*/  LDL.LU R18, [R1+0xb0] ;  /* 0x0000b00001127983 */ /* 0x001ea80000300800 */
[----:B----4-:R-:W4:Y:S04]  /*2c70*/  LDL.LU R24, [R1+0xa4] ;  /* 0x0000a40001187983 */ /* 0x010f280000300800 */
[----:B---3--:R-:W-:Y:S04]  /*2c80*/  STS.U16 [R0+UR6+0x11400], R25 ;  /* 0x0114001900007988 */ /* 0x008fe80008000406 */
[----:B------:R-:W-:Y:S04]  /*2c90*/  STS.U16 [R0+UR6+0x11600], R22 ;  /* 0x0116001600007988 */ /* 0x000fe80008000406 */
        /* <DEDUP_REMOVED lines=10> */
[----:B------:R0:W-:Y:S04]  /*2d40*/  STS.U16 [R0+UR6+0x10400], R4 ;  /* 0x0104000400007988 */ /* 0x0001e80008000406 */
[----:B0-----:R-:W3:Y:S04]  /*2d50*/  LDL.LU R4, [R1+0xa0] ;  /* 0x0000a00001047983 */ /* 0x001ee80000300800 */
[----:B------:R-:W3:Y:S04]  /*2d60*/  LDL.LU R5, [R1+0x9c] ;  /* 0x00009c0001057983 */ /* 0x000ee80000300800 */
        /* <DEDUP_REMOVED lines=11> */
[----:B--2---:R0:W-:Y:S04]  /*2e20*/  STS.U16 [R0+UR6+0x12400], R7 ;  /* 0x0124000700007988 */ /* 0x0041e80008000406 */
[----:B------:R2:W-:Y:S04]  /*2e30*/  STS.U16 [R0+UR6+0x12600], R26 ;  /* 0x0126001a00007988 */ /* 0x0005e80008000406 */
[----:B0-----:R-:W3:Y:S04]  /*2e40*/  LDL.LU R7, [R1+0x48] ;  /* 0x0000480001077983 */ /* 0x001ee80000300800 */
[----:B--2---:R-:W2:Y:S04]  /*2e50*/  LDL.LU R26, [R1+0x40] ;  /* 0x00004000011a7983 */ /* 0x004ea80000300800 */
[----:B------:R0:W-:Y:S04]  /*2e60*/  STS.U16 [R0+UR6+0x13800], R29 ;  /* 0x0138001d00007988 */ /* 0x0001e80008000406 */
[----:B0-----:R-:W2:Y:S04]  /*2e70*/  LDL.LU R29, [R1+0x3c] ;  /* 0x00003c00011d7983 */ /* 0x001ea80000300800 */
[----:B------:R-:W-:Y:S04]  /*2e80*/  STS.U16 [R0+UR6+0x12800], R2 ;  /* 0x0128000200007988 */ /* 0x000fe80008000406 */
[----:B------:R0:W-:Y:S04]  /*2e90*/  STS.U16 [R0+UR6+0x13e00], R18 ;  /* 0x013e001200007988 */ /* 0x0001e80008000406 */
[----:B------:R-:W-:Y:S04]  /*2ea0*/  STS.U16 [R0+UR6+0x12a00], R3 ;  /* 0x012a000300007988 */ /* 0x000fe80008000406 */
[----:B----4-:R4:W-:Y:S04]  /*2eb0*/  STS.U16 [R0+UR6+0x14000], R24 ;  /* 0x0140001800007988 */ /* 0x0109e80008000406 */
[----:B0-----:R-:W2:Y:S04]  /*2ec0*/  LDL.LU R18, [R1+0x38] ;  /* 0x0000380001127983 */ /* 0x001ea80000300800 */
[----:B------:R0:W-:Y:S04]  /*2ed0*/  STS.U16 [R0+UR6+0x12c00], R28 ;  /* 0x012c001c00007988 */ /* 0x0001e80008000406 */
[----:B----4-:R-:W4:Y:S04]  /*2ee0*/  LDL.LU R24, [R1+0x34] ;  /* 0x0000340001187983 */ /* 0x010f280000300800 */
[----:B------:R-:W4:Y:S04]  /*2ef0*/  LDL.LU R2, [R1+0x30] ;  /* 0x0000300001027983 */ /* 0x000f280000300800 */
[----:B------:R-:W4:Y:S04]  /*2f00*/  LDL.LU R3, [R1+0x2c] ;  /* 0x00002c0001037983 */ /* 0x000f280000300800 */
[----:B------:R1:W-:Y:S04]  /*2f10*/  STS.U16 [R0+UR6+0x12e00], R16 ;  /* 0x012e001000007988 */ /* 0x0003e80008000406 */
[----:B0-----:R-:W4:Y:S04]  /*2f20*/  LDL.LU R28, [R1+0x28] ;  /* 0x00002800011c7983 */ /* 0x001f280000300800 */
[----:B------:R0:W-:Y:S04]  /*2f30*/  STS.U16 [R0+UR6+0x13000], R17 ;  /* 0x0130001100007988 */ /* 0x0001e80008000406 */
[----:B-1----:R-:W4:Y:S04]  /*2f40*/  LDL.LU R16, [R1+0x24] ;  /* 0x0000240001107983 */ /* 0x002f280000300800 */
        /* <DEDUP_REMOVED lines=10> */
[----:B---3--:R0:W-:Y:S04]  /*2ff0*/  STS.U16 [R0+UR6+0x14200], R4 ;  /* 0x0142000400007988 */ /* 0x0081e80008000406 */
[----:B-1----:R-:W3:Y:S04]  /*3000*/  LDL.LU R11, [R1+0xc] ;  /* 0x00000c00010b7983 */ /* 0x002ee80000300800 */
[----:B0-----:R-:W3:Y:S04]  /*3010*/  LDL.LU R4, [R1+0x8] ;  /* 0x0000080001047983 */ /* 0x001ee80000300800 */
[----:B--2---:R0:W-:Y:S04]  /*3020*/  STS.U16 [R0+UR6+0x15e00], R26 ;  /* 0x015e001a00007988 */ /* 0x0041e80008000406 */
[----:B0-----:R-:W2:Y:S04]  /*3030*/  LDL.LU R26, [R1+0x4] ;  /* 0x00000400011a7983 */ /* 0x001ea80000300800 */
[----:B------:R0:W-:Y:S04]  /*3040*/  STS.U16 [R0+UR6+0x16000], R29 ;  /* 0x0160001d00007988 */ /* 0x0001e80008000406 */
[----:B0-----:R-:W3:Y:S04]  /*3050*/  LDL.LU R29, [R1] ;  /* 0x00000000011d7983 */ /* 0x001ee80000300800 */
[----:B------:R0:W-:Y:S04]  /*3060*/  STS.U16 [R0+UR6+0x14400], R5 ;  /* 0x0144000500007988 */ /* 0x0001e80008000406 */
[----:B------:R1:W-:Y:S04]  /*3070*/  STS.U16 [R0+UR6+0x14600], R10 ;  /* 0x0146000a00007988 */ /* 0x0003e80008000406 */
[----:B------:R1:W-:Y:S04]  /*3080*/  STS.U16 [R0+UR6+0x14800], R20 ;  /* 0x0148001400007988 */ /* 0x0003e80008000406 */
[----:B0-----:R-:W3:Y:S04]  /*3090*/  LDL.LU R5, [R1+0x1b8] ;  /* 0x0001b80001057983 */ /* 0x001ee80000300800 */
[----:B-1----:R-:W3:Y:S04]  /*30a0*/  LDL.LU R10, [R1+0x1b4] ;  /* 0x0001b400010a7983 */ /* 0x002ee80000300800 */
[----:B------:R0:W-:Y:S04]  /*30b0*/  STS.U16 [R0+UR6+0x14a00], R21 ;  /* 0x014a001500007988 */ /* 0x0001e80008000406 */
[----:B------:R-:W3:Y:S04]  /*30c0*/  LDL.LU R20, [R1+0x1b0] ;  /* 0x0001b00001147983 */ /* 0x000ee80000300800 */
[----:B------:R1:W-:Y:S04]  /*30d0*/  STS.U16 [R0+UR6+0x14c00], R8 ;  /* 0x014c000800007988 */ /* 0x0003e80008000406 */
[----:B0-----:R-:W3:Y:S04]  /*30e0*/  LDL.LU R21, [R1+0x1ac] ;  /* 0x0001ac0001157983 */ /* 0x001ee80000300800 */
[----:B------:R0:W-:Y:S04]  /*30f0*/  STS.U16 [R0+UR6+0x14e00], R27 ;  /* 0x014e001b00007988 */ /* 0x0001e80008000406 */
[----:B-1----:R-:W3:Y:S04]  /*3100*/  LDL.LU R8, [R1+0x1a8] ;  /* 0x0001a80001087983 */ /* 0x002ee80000300800 */
        /* <DEDUP_REMOVED lines=16> */
[----:B----4-:R1:W-:Y:S04]  /*3210*/  STS.U16 [R0+UR6+0x16400], R24 ;  /* 0x0164001800007988 */ /* 0x0103e80008000406 */
[----:B0-----:R-:W4:Y:S04]  /*3220*/  LDL.LU R18, [R1+0x16c] ;  /* 0x00016c0001127983 */ /* 0x001f280000300800 */
[----:B------:R-:W-:Y:S04]  /*3230*/  STS.U16 [R0+UR6+0x16800], R3 ;  /* 0x0168000300007988 */ /* 0x000fe80008000406 */
[----:B-1----:R-:W4:Y:S04]  /*3240*/  LDL.LU R24, [R1+0x168] ;  /* 0x0001680001187983 */ /* 0x002f280000300800 */
[----:B--2---:R0:W-:Y:S04]  /*3250*/  STS.U16 [R0+UR6+0x17c00], R26 ;  /* 0x017c001a00007988 */ /* 0x0041e80008000406 */
[----:B0-----:R-:W2:Y:S04]  /*3260*/  LDL.LU R26, [R1+0x15c] ;  /* 0x00015c00011a7983 */ /* 0x001ea80000300800 */
[----:B---3--:R0:W-:Y:S04]  /*3270*/  STS.U16 [R0+UR6+0x17e00], R29 ;  /* 0x017e001d00007988 */ /* 0x0081e80008000406 */
[----:B0-----:R-:W3:Y:S04]  /*3280*/  LDL.LU R29, [R1+0x158] ;  /* 0x00015800011d7983 */ /* 0x001ee80000300800 */
[----:B------:R-:W2:Y:S04]  /*3290*/  LDL.LU R3, [R1+0x148] ;  /* 0x0001480001037983 */ /* 0x000ea80000300800 */
[----:B------:R0:W-:Y:S04]  /*32a0*/  STS.U16 [R0+UR6+0x16600], R2 ;  /* 0x0166000200007988 */ /* 0x0001e80008000406 */
[----:B------:R-:W-:Y:S04]  /*32b0*/  STS.U16 [R0+UR6+0x16a00], R28 ;  /* 0x016a001c00007988 */ /* 0x000fe80008000406 */
[----:B------:R-:W-:Y:S01]  /*32c0*/  STS.U16 [R0+UR6+0x16c00], R16 ;  /* 0x016c001000007988 */ /* 0x000fe20008000406 */
[----:B0-----:R-:W-:-:S03]  /*32d0*/  LOP3.LUT R2, R0, 0x20, RZ, 0x3c, !PT ;  /* 0x0000002000027812 */ /* 0x001fc600078e3cff */
[----:B------:R-:W-:Y:S04]  /*32e0*/  STS.U16 [R0+UR6+0x17000], R14 ;  /* 0x0170000e00007988 */ /* 0x000fe80008000406 */
[----:B------:R-:W-:Y:S04]  /*32f0*/  STS.U16 [R0+UR6+0x17400], R12 ;  /* 0x0174000c00007988 */ /* 0x000fe80008000406 */
[----:B--2---:R0:W-:Y:S04]  /*3300*/  STL [R1+0x1568], R3 ;  /* 0x0015680301007387 */ /* 0x0041e80000100800 */
[----:B0-----:R-:W2:Y:S04]  /*3310*/  LDL.LU R3, [R1+0x14c] ;  /* 0x00014c0001037983 */ /* 0x001ea80000300800 */
[----:B------:R-:W2:Y:S04]  /*3320*/  LDL.LU R28, [R1+0x13c] ;  /* 0x00013c00011c7983 */ /* 0x000ea80000300800 */
[----:B------:R-:W2:Y:S04]  /*3330*/  LDL.LU R16, [R1+0x138] ;  /* 0x0001380001107983 */ /* 0x000ea80000300800 */
[----:B------:R-:W2:Y:S04]  /*3340*/  LDL.LU R14, [R1+0x12c] ;  /* 0x00012c00010e7983 */ /* 0x000ea80000300800 */
[----:B------:R-:W-:Y:S04]  /*3350*/  STS.U16 [R0+UR6+0x16e00], R17 ;  /* 0x016e001100007988 */ /* 0x000fe80008000406 */
[----:B------:R-:W-:Y:S04]  /*3360*/  STS.U16 [R0+UR6+0x17200], R15 ;  /* 0x0172000f00007988 */ /* 0x000fe80008000406 */
[----:B------:R-:W-:Y:S04]  /*3370*/  STS.U16 [R0+UR6+0x17600], R13 ;  /* 0x0176000d00007988 */ /* 0x000fe80008000406 */
[----:B------:R-:W-:Y:S04]  /*3380*/  STS.U16 [R0+UR6+0x17800], R11 ;  /* 0x0178000b00007988 */ /* 0x000fe80008000406 */
[----:B------:R0:W-:Y:S04]  /*3390*/  STS.U16 [R0+UR6+0x17a00], R4 ;  /* 0x017a000400007988 */ /* 0x0001e80008000406 */
[----:B------:R-:W2:Y:S04]  /*33a0*/  LDL.LU R12, [R1+0x128] ;  /* 0x00012800010c7983 */ /* 0x000ea80000300800 */
[----:B------:R1:W-:Y:S04]  /*33b0*/  STS.U16 [R2+UR6+0x10500], R20 ;  /* 0x0105001402007988 */ /* 0x0003e80008000406 */
[----:B0-----:R-:W2:Y:S04]  /*33c0*/  LDL.LU R4, [R1+0x11c] ;  /* 0x00011c0001047983 */ /* 0x001ea80000300800 */
[----:B------:R0:W-:Y:S04]  /*33d0*/  STS.U16 [R2+UR6+0x10b00], R27 ;  /* 0x010b001b02007988 */ /* 0x0001e80008000406 */
[----:B-1----:R-:W2:Y:S04]  /*33e0*/  LDL.LU R20, [R1+0x118] ;  /* 0x0001180001147983 */ /* 0x002ea80000300800 */
        /* <DEDUP_REMOVED lines=14> */
[----:B----4-:R0:W-:Y:S04]  /*34d0*/  STS.U16 [R2+UR6+0x11b00], R18 ;  /* 0x011b001202007988 */ /* 0x0101e80008000406 */
[----:B-1----:R-:W4:Y:S04]  /*34e0*/  LDL.LU R7, [R1+0xd4] ;  /* 0x0000d40001077983 */ /* 0x002f280000300800 */
[----:B------:R1:W-:Y:S04]  /*34f0*/  STS.U16 [R2+UR6+0x11d00], R24 ;  /* 0x011d001802007988 */ /* 0x0003e80008000406 */
[----:B0-----:R-:W4:Y:S04]  /*3500*/  LDL.LU R18, [R1+0xc0] ;  /* 0x0000c00001127983 */ /* 0x001f280000300800 */
[----:B------:R0:W-:Y:S04]  /*3510*/  STS.U16 [R2+UR6+0x11f00], R26 ;  /* 0x011f001a02007988 */ /* 0x0001e80008000406 */
[----:B-1----:R-:W4:Y:S04]  /*3520*/  LDL.LU R24, [R1+0xbc] ;  /* 0x0000bc0001187983 */ /* 0x002f280000300800 */
[----:B---3--:R1:W-:Y:S04]  /*3530*/  STS.U16 [R2+UR6+0x12100], R29 ;  /* 0x0121001d02007988 */ /* 0x0083e80008000406 */
[----:B0-----:R-:W3:Y:S04]  /*3540*/  LDL.LU R26, [R1+0xac] ;  /* 0x0000ac00011a7983 */ /* 0x001ee80000300800 */
[----:B-1----:R-:W3:Y:S04]  /*3550*/  LDL.LU R29, [R1+0xa8] ;  /* 0x0000a800011d7983 */ /* 0x002ee80000300800 */
[----:B------:R-:W3:Y:S04]  /*3560*/  LDL.LU R0, [R1+0x94] ;  /* 0x0000940001007983 */ /* 0x000ee80000300800 */
[----:B------:R-:W3:Y:S04]  /*3570*/  LDL.LU R17, [R1+0x80] ;  /* 0x0000800001117983 */ /* 0x000ee80000300800 */
[----:B------:R-:W3:Y:S04]  /*3580*/  LDL.LU R15, [R1+0x7c] ;  /* 0x00007c00010f7983 */ /* 0x000ee80000300800 */
[----:B------:R-:W3:Y:S04]  /*3590*/  LDL.LU R13, [R1+0x6c] ;  /* 0x00006c00010d7983 */ /* 0x000ee80000300800 */
        /* <DEDUP_REMOVED lines=8> */
[----:B-1----:R-:W3:Y:S04]  /*3620*/  LDL.LU R8, [R1+0x44] ;  /* 0x0000440001087983 */ /* 0x002ee80000300800 */
[----:B--2---:R0:W-:Y:S04]  /*3630*/  STS.U16 [R2+UR6+0x12300], R3 ;  /* 0x0123000302007988 */ /* 0x0041e80008000406 */
[----:B0-----:R-:W2:Y:S04]  /*3640*/  LDL.LU R3, [R1+0x1568] ;  /* 0x0015680001037983 */ /* 0x001ea80000300800 */
        /* <DEDUP_REMOVED lines=11> */
[----:B--2---:R0:W-:Y:S04]  /*3700*/  STS.U16 [R2+UR6+0x12500], R3 ;  /* 0x0125000302007988 */ /* 0x0041e80008000406 */
[----:B0-----:R0:W5:Y:S04]  /*3710*/  LDL.LU R3, [R1+0x1564] ;  /* 0x0015640001037983 */ /* 0x0011680000300800 */
        /* <DEDUP_REMOVED lines=11> */
[----:B------:R-:W-:Y:S04]  /*37d0*/  STS.U16 [R2+UR6+0x13d00], R19 ;  /* 0x013d001302007988 */ /* 0x000fe80008000406 */
[----:B------:R-:W-:Y:S04]  /*37e0*/  STS.U16 [R2+UR6+0x13f00], R9 ;  /* 0x013f000902007988 */ /* 0x000fe80008000406 */
[----:B----4-:R-:W-:Y:S04]  /*37f0*/  STS.U16 [R2+UR6+0x14100], R7 ;  /* 0x0141000702007988 */ /* 0x010fe80008000406 */
[----:B------:R-:W-:Y:S04]  /*3800*/  STS.U16 [R2+UR6+0x14300], R18 ;  /* 0x0143001202007988 */ /* 0x000fe80008000406 */
[----:B------:R-:W-:Y:S04]  /*3810*/  STS.U16 [R2+UR6+0x14500], R24 ;  /* 0x0145001802007988 */ /* 0x000fe80008000406 */
[----:B---3--:R-:W-:Y:S04]  /*3820*/  STS.U16 [R2+UR6+0x14700], R26 ;  /* 0x0147001a02007988 */ /* 0x008fe80008000406 */
[----:B------:R-:W-:Y:S04]  /*3830*/  STS.U16 [R2+UR6+0x14900], R29 ;  /* 0x0149001d02007988 */ /* 0x000fe80008000406 */
[----:B--2---:R1:W-:Y:S04]  /*3840*/  STS.U16 [R2+UR6+0x17f00], R23 ;  /* 0x017f001702007988 */ /* 0x0043e80008000406 */
[----:B-1----:R-:W2:Y:S04]  /*3850*/  LDL.LU R23, [R1+0x98] ;  /* 0x0000980001177983 */ /* 0x002ea80000300800 */
[----:B------:R-:W3:Y:S04]  /*3860*/  LDL.LU R19, [R1+0x1534] ;  /* 0x0015340001137983 */ /* 0x000ee80000300800 */
[----:B------:R-:W4:Y:S04]  /*3870*/  LDL.LU R9, [R1+0x1530] ;  /* 0x0015300001097983 */ /* 0x000f280000300800 */
[----:B------:R-:W4:Y:S04]  /*3880*/  LDL.LU R7, [R1+0x152c] ;  /* 0x00152c0001077983 */ /* 0x000f280000300800 */
[----:B------:R-:W4:Y:S04]  /*3890*/  LDL.LU R18, [R1+0x1528] ;  /* 0x0015280001127983 */ /* 0x000f280000300800 */
[----:B------:R-:W4:Y:S04]  /*38a0*/  LDL.LU R24, [R1+0x1524] ;  /* 0x0015240001187983 */ /* 0x000f280000300800 */
[----:B------:R-:W4:Y:S04]  /*38b0*/  LDL.LU R26, [R1+0x1520] ;  /* 0x00152000011a7983 */ /* 0x000f280000300800 */
[----:B------:R-:W4:Y:S04]  /*38c0*/  LDL.LU R29, [R1+0x151c] ;  /* 0x00151c00011d7983 */ /* 0x000f280000300800 */
[----:B------:R1:W-:Y:S04]  /*38d0*/  STS.U16 [R2+UR6+0x14d00], R0 ;  /* 0x014d000002007988 */ /* 0x0003e80008000406 */
[----:B------:R0:W-:Y:S04]  /*38e0*/  STS.U16 [R2+UR6+0x17700], R4 ;  /* 0x0177000402007988 */ /* 0x0001e80008000406 */
[----:B------:R-:W-:Y:S01]  /*38f0*/  STS.U16 [R2+UR6+0x14f00], R17 ;  /* 0x014f001102007988 */ /* 0x000fe20008000406 */
[----:B-1----:R-:W-:-:S03]  /*3900*/  IMAD.MOV.U32 R0, RZ, RZ, -0x800000 ;  /* 0xff800000ff007424 */ /* 0x002fc600078e00ff */
[----:B------:R-:W-:Y:S01]  /*3910*/  STS.U16 [R2+UR6+0x15100], R15 ;  /* 0x0151000f02007988 */ /* 0x000fe20008000406 */
[----:B0-----:R-:W-:-:S03]  /*3920*/  MOV R4, 0xff800000 ;  /* 0xff80000000047802 */ /* 0x001fc60000000f00 */
        /* <DEDUP_REMOVED lines=9> */
[----:B------:R-:W-:Y:S04]  /*39c0*/  STS.U16 [R2+UR6+0x17300], R27 ;  /* 0x0173001b02007988 */ /* 0x000fe80008000406 */
[----:B------:R-:W-:Y:S04]  /*39d0*/  STS.U16 [R2+UR6+0x17500], R20 ;  /* 0x0175001402007988 */ /* 0x000fe80008000406 */
[----:B------:R-:W-:Y:S01]  /*39e0*/  STS.U16 [R2+UR6+0x17900], R12 ;  /* 0x0179000c02007988 */ /* 0x000fe20008000406 */
[----:B0-----:R-:W-:-:S03]  /*39f0*/  MOV R6, 0x3f800000 ;  /* 0x3f80000000067802 */ /* 0x001fc60000000f00 */
[----:B------:R-:W-:Y:S04]  /*3a00*/  STS.U16 [R2+UR6+0x17b00], R14 ;  /* 0x017b000e02007988 */ /* 0x000fe80008000406 */
[----:B------:R-:W-:Y:S01]  /*3a10*/  STS.U16 [R2+UR6+0x17d00], R16 ;  /* 0x017d001002007988 */ /* 0x000fe20008000406 */
[----:B------:R-:W-:-:S03]  /*3a20*/  IMAD.MOV.U32 R5, RZ, RZ, 0x3f800000 ;  /* 0x3f800000ff057424 */ /* 0x000fc600078e00ff */
[----:B------:R-:W-:Y:S04]  /*3a30*/  STL [R1+0x464], R0 ;  /* 0x0004640001007387 */ /* 0x000fe80000100800 */
[----:B------:R0:W-:Y:S02]  /*3a40*/  STL [R1+0x460], R4 ;  /* 0x0004600401007387 */ /* 0x0001e40000100800 */
[----:B0-----:R-:W-:Y:S01]  /*3a50*/  MOV R4, 0x3f800000 ;  /* 0x3f80000000047802 */ /* 0x001fe20000000f00 */
[----:B------:R-:W-:Y:S01]  /*3a60*/  UISETP.GE.AND UP0, UPT, UR4, 0x1, UPT ;  /* 0x000000010400788c */ /* 0x000fe2000bf06270 */
[----:B--2---:R-:W-:Y:S04]  /*3a70*/  STS.U16 [R2+UR6+0x14b00], R23 ;  /* 0x014b001702007988 */ /* 0x004fe80008000406 */
[----:B---3--:R-:W-:Y:S04]  /*3a80*/  STS.U16 [R2+UR6+0x16b00], R19 ;  /* 0x016b001302007988 */ /* 0x008fe80008000406 */
[----:B----4-:R-:W-:Y:S04]  /*3a90*/  STS.U16 [R2+UR6+0x16900], R9 ;  /* 0x0169000902007988 */ /* 0x010fe80008000406 */
[----:B------:R0:W-:Y:S04]  /*3aa0*/  STS.U16 [R2+UR6+0x16700], R7 ;  /* 0x0167000702007988 */ /* 0x0001e80008000406 */
[----:B------:R-:W-:Y:S04]  /*3ab0*/  STS.U16 [R2+UR6+0x16500], R18 ;  /* 0x0165001202007988 */ /* 0x000fe80008000406 */
[----:B------:R-:W-:Y:S04]  /*3ac0*/  STS.U16 [R2+UR6+0x16300], R24 ;  /* 0x0163001802007988 */ /* 0x000fe80008000406 */
[----:B------:R-:W-:Y:S01]  /*3ad0*/  STS.U16 [R2+UR6+0x16100], R26 ;  /* 0x0161001a02007988 */ /* 0x000fe20008000406 */
[----:B0-----:R-:W-:-:S03]  /*3ae0*/  IMAD.MOV.U32 R7, RZ, RZ, 0x3f800000 ;  /* 0x3f800000ff077424 */ /* 0x001fc600078e00ff */
[----:B------:R0:W-:Y:S02]  /*3af0*/  STS.U16 [R2+UR6+0x15f00], R29 ;  /* 0x015f001d02007988 */ /* 0x0001e40008000406 */
[----:B0-----:R-:W-:-:S05]  /*3b00*/  IMAD.MOV.U32 R2, RZ, RZ, -0x800000 ;  /* 0xff800000ff027424 */ /* 0x001fca00078e00ff */
[----:B------:R-:W-:Y:S04]  /*3b10*/  STL [R1+0x45c], R2 ;  /* 0x00045c0201007387 */ /* 0x000fe80000100800 */
[----:B------:R0:W-:Y:S04]  /*3b20*/  STL [R1+0x458], R0 ;  /* 0x0004580001007387 */ /* 0x0001e80000100800 */
[----:B------:R1:W-:Y:S04]  /*3b30*/  STL.64 [R1+0x630], R6 ;  /* 0x0006300601007387 */ /* 0x0003e80000100a00 */
[----:B------:R1:W-:Y:S04]  /*3b40*/  STL [R1+0x2b0], RZ ;  /* 0x0002b0ff01007387 */ /* 0x0003e80000100800 */
[----:B------:R1:W-:Y:S04]  /*3b50*/  STL.64 [R1+0x640], R4 ;  /* 0x0006400401007387 */ /* 0x0003e80000100a00 */
[----:B------:R1:W-:Y:S04]  /*3b60*/  STL [R1+0x2b4], RZ ;  /* 0x0002b4ff01007387 */ /* 0x0003e80000100800 */
        /* <DEDUP_REMOVED lines=125> */
[----:B------:R1:W-:Y:S01]  /*4340*/  STL [R1+0x49c], RZ ;  /* 0x00049cff01007387 */ /* 0x0003e20000100800 */
[----:B0-----:R-:W-:Y:S01]  /*4350*/  LOP3.LUT R0, R28, 0x7f, RZ, 0xc0, !PT ;  /* 0x0000007f1c007812 */ /* 0x001fe200078ec0ff */
[----:B------:R-:W-:Y:S06]  /*4360*/  BRA.U !UP0, `(.L_x_0) ;  /* 0x0000024508d07547 */ /* 0x000fec000b800000 */
[----:B------:R-:W0:Y:S01]  /*4370*/  LDCU.64 UR4, c[0x0][0x3d0] ;  /* 0x00007a00ff0477ac */ /* 0x000e220008000a00 */
[----:B------:R-:W2:Y:S01]  /*4380*/  LDC R24, c[0x0][0x3d8] ;  /* 0x0000f600ff187b82 */ /* 0x000ea20000000800 */
[----:B------:R-:W-:Y:S01]  /*4390*/  SHF.R.U32.HI R2, RZ, 0x6, R28 ;  /* 0x00000006ff027819 */ /* 0x000fe2000001161c */
[----:B------:R-:W3:Y:S01]  /*43a0*/  LDCU UR12, c[0x0][0x3f0] ;  /* 0x00007e00ff0c77ac */ /* 0x000ee20008000800 */
[----:B------:R-:W4:Y:S05]  /*43b0*/  LDCU UR9, c[0x0][0x3a8] ;  /* 0x00007500ff0977ac */ /* 0x000f2a0008000800 */
[----:B------:R-:W1:Y:S08]  /*43c0*/  LDC.64 R10, c[0x0][0x3c0] ;  /* 0x0000f000ff0a7b82 */ /* 0x000e700000000a00 */
[----:B------:R-:W3:Y:S01]  /*43d0*/  LDC R9, c[0x0][0x3c8] ;  /* 0x0000f200ff097b82 */ /* 0x000ee20000000800 */
[----:B0----5:R-:W-:Y:S01]  /*43e0*/  IMAD R8, R3, UR5, RZ ;  /* 0x0000000503087c24 */ /* 0x021fe2000f8e02ff */
[----:B------:R-:W-:Y:S01]  /*43f0*/  SGXT.U32 R3, R2, 0x1 ;  /* 0x000000010203781a */ /* 0x000fe20000000000 */
[----:B------:R-:W-:-:S03]  /*4400*/  UIMAD UR4, UR7, UR4, URZ ;  /* 0x00000004070472a4 */ /* 0x000fc6000f8e02ff */
[----:B------:R-:W-:Y:S01]  /*4410*/  SHF.L.U32 R13, R8, 0x1, RZ ;  /* 0x00000001080d7819 */ /* 0x000fe200000006ff */
[----:B------:R-:W-:Y:S01]  /*4420*/  USHF.L.U32 UR5, UR4, 0x1, URZ ;  /* 0x0000000104057899 */ /* 0x000fe200080006ff */
[----:B-1----:R-:W0:Y:S01]  /*4430*/  LDC.64 R6, c[0x0][0x388] ;  /* 0x0000e200ff067b82 */ /* 0x002e220000000a00 */
[----:B--2---:R-:W-:-:S07]  /*4440*/  IMAD R3, R3, R24, RZ ;  /* 0x0000001803037224 */ /* 0x004fce00078e02ff */
[----:B------:R-:W1:Y:S01]  /*4450*/  LDC.64 R4, c[0x0][0x390] ;  /* 0x0000e400ff047b82 */ /* 0x000e620000000a00 */
[----:B------:R2:W-:Y:S01]  /*4460*/  STL [R1+0x1620], R11 ;  /* 0x0016200b01007387 */ /* 0x0005e20000100800 */
[----:B------:R-:W-:Y:S02]  /*4470*/  IMAD R10, R10, UR7, RZ ;  /* 0x000000070a0a7c24 */ /* 0x000fe4000f8e02ff */
[----:B---3--:R-:W-:-:S04]  /*4480*/  IMAD R2, R0, R9, RZ ;  /* 0x0000000900027224 */ /* 0x008fc800078e02ff */
[----:B------:R-:W3:Y:S01]  /*4490*/  LDC R23, c[0x0][0x3d8] ;  /* 0x0000f600ff177b82 */ /* 0x000ee20000000800 */
[----:B--2---:R-:W-:-:S04]  /*44a0*/  IMAD R11, R24, 0x2, R3 ;  /* 0x00000002180b7824 */ /* 0x004fc800078e0203 */
[----:B------:R-:W-:Y:S01]  /*44b0*/  IMAD R11, R24, 0x2, R11 ;  /* 0x00000002180b7824 */ /* 0x000fe200078e020b */
[C---:B0-----:R-:W-:Y:S02]  /*44c0*/  LEA R6, P0, R10.reuse, R6, 0x1 ;  /* 0x000000060a067211 */ /* 0x041fe400078008ff */
[----:B------:R-:W0:Y:S02]  /*44d0*/  LDC R22, c[0x0][0x3d8] ;  /* 0x0000f600ff167b82 */ /* 0x000e240000000800 */
[----:B------:R-:W-:Y:S01]  /*44e0*/  LEA.HI.X.SX32 R7, R10, R7, 0x1, P0 ;  /* 0x000000070a077211 */ /* 0x000fe200000f0eff */
[----:B------:R-:W-:Y:S01]  /*44f0*/  IMAD.HI R10, R8, 0x2, RZ ;  /* 0x00000002080a7827 */ /* 0x000fe200078e02ff */
[C---:B------:R-:W-:Y:S01]  /*4500*/  LEA R12, P0, R2.reuse, R6, 0x1 ;  /* 0x00000006020c7211 */ /* 0x040fe200078008ff */
[----:B------:R2:W-:Y:S01]  /*4510*/  STL [R1+0xa4], R11 ;  /* 0x0000a40b01007387 */ /* 0x0005e20000100800 */
[----:B-1----:R-:W-:Y:S01]  /*4520*/  IADD3 R0, P3, P4, R13, UR5, R4 ;  /* 0x000000050d007c10 */ /* 0x002fe2000fc7e004 */
[----:B------:R-:W-:Y:S01]  /*4530*/  UIMAD.WIDE UR4, UR4, 0x2, URZ ;  /* 0x00000002040478a5 */ /* 0x000fe2000f8e02ff */
[----:B------:R-:W-:Y:S01]  /*4540*/  LEA R4, R9, R2, 0x7 ;  /* 0x0000000209047211 */ /* 0x000fe200078e38ff */
[----:B------:R-:W1:Y:S01]  /*4550*/  LDC R15, c[0x0][0x3d8] ;  /* 0x0000f600ff0f7b82 */ /* 0x000e620000000800 */
[----:B------:R-:W-:-:S02]  /*4560*/  LEA.HI.X.SX32 R13, R2, R7, 0x1, P0 ;  /* 0x00000007020d7211 */ /* 0x000fc400000f0eff */
[C---:B------:R-:W-:Y:S02]  /*4570*/  LEA R8, R9.reuse, R4, 0x7 ;  /* 0x0000000409087211 */ /* 0x040fe400078e38ff */
[-C--:B------:R-:W-:Y:S01]  /*4580*/  LEA R18, P1, R4, R6.reuse, 0x1 ;  /* 0x0000000604127211 */ /* 0x080fe200078208ff */
[----:B--2---:R-:W-:Y:S01]  /*4590*/  IMAD R11, R24, 0x2, R11 ;  /* 0x00000002180b7824 */ /* 0x004fe200078e020b */
[----:B------:R-:W-:Y:S01]  /*45a0*/  LEA R16, P0, R8, R6, 0x1 ;  /* 0x0000000608107211 */ /* 0x000fe200078008ff */
[----:B------:R2:W-:Y:S01]  /*45b0*/  STL.64 [R1+0x438], R12 ;  /* 0x0004380c01007387 */ /* 0x0005e20000100a00 */
[-C--:B------:R-:W-:Y:S01]  /*45c0*/  LEA.HI.X.SX32 R19, R4, R7.reuse, 0x1, P1 ;  /* 0x0000000704137211 */ /* 0x080fe200008f0eff */
[----:B------:R-:W-:Y:S01]  /*45d0*/  IMAD R14, R24, 0x2, R11 ;  /* 0x00000002180e7824 */ /* 0x000fe200078e020b */
[----:B------:R-:W-:Y:S01]  /*45e0*/  LEA.HI.X.SX32 R17, R8, R7, 0x1, P0 ;  /* 0x0000000708117211 */ /* 0x000fe200000f0eff */
[----:B------:R-:W0:Y:S01]  /*45f0*/  LDC R20, c[0x0][0x3d8] ;  /* 0x0000f600ff147b82 */ /* 0x000e220000000800 */
[----:B------:R-:W-:Y:S01]  /*4600*/  LEA R9, R9, R8, 0x7 ;  /* 0x0000000809097211 */ /* 0x000fe200078e38ff */
[----:B------:R-:W-:Y:S01]  /*4610*/  UMOV UR4, URZ ;  /* 0x000000ff00047c82 */ /* 0x000fe20008000000 */
[----:B------:R-:W-:Y:S01]  /*4620*/  LEA R4, R24, R14, 0x1 ;  /* 0x0000000e18047211 */ /* 0x000fe200078e08ff */
[----:B------:R-:W-:Y:S01]  /*4630*/  STL [R1+0xb4], R14 ;  /* 0x0000b40e01007387 */ /* 0x000fe20000100800 */
[----:B------:R-:W-:-:S03]  /*4640*/  IADD3.X R2, PT, PT, R10, UR5, R5, P3, P4 ;  /* 0x000000050a027c10 */ /* 0x000fc60009fe8405 */
[----:B------:R-:W-:Y:S01]  /*4650*/  STL.64 [R1+0x430], R18 ;  /* 0x0004301201007387 */ /* 0x000fe20000100a00 */
[C---:B--2---:R-:W-:Y:S01]  /*4660*/  LEA R12, P2, R9.reuse, R6, 0x1 ;  /* 0x00000006090c7211 */ /* 0x044fe200078408ff */
[----:B------:R-:W2:Y:S02]  /*4670*/  LDC R5, c[0x0][0x3d8] ;  /* 0x0000f600ff057b82 */ /* 0x000ea40000000800 */
[----:B------:R-:W-:Y:S01]  /*4680*/  STL.64 [R1+0x428], R16 ;  /* 0x0004281001007387 */ /* 0x000fe20000100a00 */
[----:B------:R-:W-:-:S03]  /*4690*/  LEA.HI.X.SX32 R13, R9, R7, 0x1, P2 ;  /* 0x00000007090d7211 */ /* 0x000fc600010f0eff */
[----:B------:R3:W-:Y:S02]  /*46a0*/  STL [R1+0x8], R4 ;  /* 0x0000080401007387 */ /* 0x0007e40000100800 */
[----:B------:R-:W0:Y:S02]  /*46b0*/  LDC R6, c[0x0][0x3d8] ;  /* 0x0000f600ff067b82 */ /* 0x000e240000000800 */
[----:B------:R-:W-:Y:S01]  /*46c0*/  STL.64 [R1+0x440], R12 ;  /* 0x0004400c01007387 */ /* 0x000fe20000100a00 */
[----:B---3--:R-:W-:-:S05]  /*46d0*/  IMAD R4, R24, 0x2, R4 ;  /* 0x0000000218047824 */ /* 0x008fca00078e0204 */
[----:B------:R-:W3:Y:S01]  /*46e0*/  LDC R8, c[0x0][0x3d8] ;  /* 0x0000f600ff087b82 */ /* 0x000ee20000000800 */
[C---:B------:R-:W-:Y:S01]  /*46f0*/  LEA R7, R24.reuse, R4, 0x1 ;  /* 0x0000000418077211 */ /* 0x040fe200078e08ff */
[----:B------:R1:W-:Y:S06]  /*4700*/  STL [R1+0x4], R4 ;  /* 0x0000040401007387 */ /* 0x0003ec0000100800 */
[----:B------:R-:W2:Y:S01]  /*4710*/  LDC R9, c[0x0][0x3d8] ;  /* 0x0000f600ff097b82 */ /* 0x000ea20000000800 */
[C---:B------:R-:W-:Y:S01]  /*4720*/  IMAD R29, R24.reuse, 0x2, R7 ;  /* 0x00000002181d7824 */ /* 0x040fe200078e0207 */
[----:B------:R4:W-:Y:S04]  /*4730*/  STL [R1], R7 ;  /* 0x0000000701007387 */ /* 0x0009e80000100800 */
[C---:B------:R-:W-:Y:S01]  /*4740*/  LEA R28, R24.reuse, R29, 0x1 ;  /* 0x0000001d181c7211 */ /* 0x040fe200078e08ff */
[----:B------:R4:W-:Y:S01]  /*4750*/  STL [R1+0x1718], R29 ;  /* 0x0017181d01007387 */ /* 0x0009e20000100800 */
[----:B-1----:R-:W1:Y:S03]  /*4760*/  LDC R4, c[0x0][0x3d8] ;  /* 0x0000f600ff047b82 */ /* 0x002e660000000800 */
[----:B------:R-:W-:-:S05]  /*4770*/  IMAD R27, R24, 0x2, R28 ;  /* 0x00000002181b7824 */ /* 0x000fca00078e021c */
[----:B------:R-:W-:Y:S01]  /*4780*/  LEA R26, R24, R27, 0x1 ;  /* 0x0000001b181a7211 */ /* 0x000fe200078e08ff */
[----:B----4-:R-:W4:Y:S01]  /*4790*/  LDC R7, c[0x0][0x3d8] ;  /* 0x0000f600ff077b82 */ /* 0x010f220000000800 */
[----:B------:R-:W-:-:S03]  /*47a0*/  MOV R29, R11 ;  /* 0x0000000b001d7202 */ /* 0x000fc60000000f00 */
[C---:B------:R-:W-:Y:S01]  /*47b0*/  IMAD R25, R24.reuse, 0x2, R26 ;  /* 0x0000000218197824 */ /* 0x040fe200078e021a */
[----:B------:R-:W-:Y:S03]  /*47c0*/  STL.64 [R1+0x1710], R26 ;  /* 0x0017101a01007387 */ /* 0x000fe60000100a00 */
[----:B------:R-:W3:Y:S01]  /*47d0*/  LDC R10, c[0x0][0x3d8] ;  /* 0x0000f600ff0a7b82 */ /* 0x000ee20000000800 */
[----:B------:R-:W-:-:S05]  /*47e0*/  LEA R24, R24, R25, 0x1 ;  /* 0x0000001918187211 */ /* 0x000fca00078e08ff */
[----:B------:R-:W-:Y:S01]  /*47f0*/  IMAD R23, R23, 0x2, R24 ;  /* 0x0000000217177824 */ /* 0x000fe200078e0218 */
[----:B------:R-:W-:Y:S01]  /*4800*/  STL.64 [R1+0x1708], R24 ;  /* 0x0017081801007387 */ /* 0x000fe20000100a00 */
[----:B------:R-:W3:Y:S03]  /*4810*/  LDC R12, c[0x0][0x3d8] ;  /* 0x0000f600ff0c7b82 */ /* 0x000ee60000000800 */
[----:B0-----:R-:W-:-:S05]  /*4820*/  LEA R22, R22, R23, 0x1 ;  /* 0x0000001716167211 */ /* 0x001fca00078e08ff */
[----:B-1----:R-:W-:Y:S01]  /*4830*/  IMAD R4, R4, 0x2, R22 ;  /* 0x0000000204047824 */ /* 0x002fe200078e0216 */
[----:B------:R-:W0:Y:S01]  /*4840*/  LDC R13, c[0x0][0x3d8] ;  /* 0x0000f600ff0d7b82 */ /* 0x000e220000000800 */
[----:B------:R-:W-:Y:S03]  /*4850*/  STL.64 [R1+0x1720], R22 ;  /* 0x0017201601007387 */ /* 0x000fe60000100a00 */
[----:B--2---:R-:W-:-:S04]  /*4860*/  LEA R5, R5, R4, 0x1 ;  /* 0x0000000405057211 */ /* 0x004fc800078e08ff */
[----:B------:R-:W1:Y:S01]  /*4870*/  LDC R14, c[0x0][0x3d8] ;  /* 0x0000f600ff0e7b82 */ /* 0x000e620000000800 */
[----:B------:R-:W-:Y:S01]  /*4880*/  IMAD R6, R6, 0x2, R5 ;  /* 0x0000000206067824 */ /* 0x000fe200078e0205 */
[----:B------:R2:W-:Y:S03]  /*4890*/  STL.64 [R1+0x16f0], R4 ;  /* 0x0016f00401007387 */ /* 0x0005e60000100a00 */
[----:B----4-:R-:W-:-:S03]  /*48a0*/  IMAD R7, R7, 0x2, R6 ;  /* 0x0000000207077824 */ /* 0x010fc600078e0206 */
[----:B------:R-:W4:Y:S02]  /*48b0*/  LDC R16, c[0x0][0x3d8] ;  /* 0x0000f600ff107b82 */ /* 0x000f240000000800 */
[----:B---3--:R-:W-:Y:S01]  /*48c0*/  LEA R8, R8, R7, 0x1 ;  /* 0x0000000708087211 */ /* 0x008fe200078e08ff */
[----:B------:R3:W-:Y:S04]  /*48d0*/  STL.64 [R1+0x16e8], R6 ;  /* 0x0016e80601007387 */ /* 0x0007e80000100a00 */
[----:B------:R-:W-:Y:S01]  /*48e0*/  IMAD R9, R9, 0x2, R8 ;  /* 0x0000000209097824 */ /* 0x000fe200078e0208 */
[----:B------:R-:W3:Y:S04]  /*48f0*/  LDC R17, c[0x0][0x3d8] ;  /* 0x0000f600ff117b82 */ /* 0x000ee80000000800 */
[----:B------:R-:W-:Y:S01]  /*4900*/  LEA R10, R10, R9, 0x1 ;  /* 0x000000090a0a7211 */ /* 0x000fe200078e08ff */
[----:B------:R-:W-:Y:S03]  /*4910*/  STL.64 [R1+0x16f8], R8 ;  /* 0x0016f80801007387 */ /* 0x000fe60000100a00 */
[----:B------:R-:W3:Y:S01]  /*4920*/  LDC R18, c[0x0][0x3d8] ;  /* 0x0000f600ff127b82 */ /* 0x000ee20000000800 */
[----:B------:R-:W-:-:S05]  /*4930*/  IMAD R12, R12, 0x2, R10 ;  /* 0x000000020c0c7824 */ /* 0x000fca00078e020a */
[----:B0-----:R-:W-:Y:S02]  /*4940*/  LEA R13, R13, R12, 0x1 ;  /* 0x0000000c0d0d7211 */ /* 0x001fe400078e08ff */
[----:B------:R-:W0:Y:S03]  /*4950*/  LDC R19, c[0x0][0x3d8] ;  /* 0x0000f600ff137b82 */ /* 0x000e260000000800 */
[----:B-1----:R-:W-:Y:S01]  /*4960*/  IMAD R14, R14, 0x2, R13 ;  /* 0x000000020e0e7824 */ /* 0x002fe200078e020d */
[----:B------:R-:W-:Y:S04]  /*4970*/  STL.64 [R1+0x1700], R12 ;  /* 0x0017000c01007387 */ /* 0x000fe80000100a00 */
[----:B------:R-:W-:Y:S01]  /*4980*/  LEA R15, R15, R14, 0x1 ;  /* 0x0000000e0f0f7211 */ /* 0x000fe200078e08ff */
[----:B------:R-:W1:Y:S04]  /*4990*/  LDC R21, c[0x0][0x3d8] ;  /* 0x0000f600ff157b82 */ /* 0x000e680000000800 */
[----:B----4-:R-:W-:Y:S01]  /*49a0*/  IMAD R16, R16, 0x2, R15 ;  /* 0x0000000210107824 */ /* 0x010fe200078e020f */
[----:B------:R-:W-:Y:S03]  /*49b0*/  STL.64 [R1+0x1728], R14 ;  /* 0x0017280e01007387 */ /* 0x000fe60000100a00 */
[----:B--2---:R-:W2:Y:S01]  /*49c0*/  LDC R5, c[0x0][0x3d8] ;  /* 0x0000f600ff057b82 */ /* 0x004ea20000000800 */
[----:B---3--:R-:W-:-:S05]  /*49d0*/  LEA R17, R17, R16, 0x1 ;  /* 0x0000001011117211 */ /* 0x008fca00078e08ff */
[----:B------:R-:W-:Y:S01]  /*49e0*/  IMAD R18, R18, 0x2, R17 ;  /* 0x0000000212127824 */ /* 0x000fe200078e0211 */
[----:B------:R3:W-:Y:S01]  /*49f0*/  STL.64 [R1+0x1730], R16 ;  /* 0x0017301001007387 */ /* 0x0007e20000100a00 */
[----:B------:R-:W4:Y:S03]  /*4a00*/  LDC R6, c[0x0][0x3d8] ;  /* 0x0000f600ff067b82 */ /* 0x000f260000000800 */
[----:B0-----:R-:W-:-:S05]  /*4a10*/  LEA R19, R19, R18, 0x1 ;  /* 0x0000001213137211 */ /* 0x001fca00078e08ff */
[----:B------:R-:W-:Y:S01]  /*4a20*/  IMAD R20, R20, 0x2, R19 ;  /* 0x0000000214147824 */ /* 0x000fe200078e0213 */
[----:B------:R-:W0:Y:S04]  /*4a30*/  LDC R11, c[0x0][0x3d8] ;  /* 0x0000f600ff0b7b82 */ /* 0x000e280000000800 */
[----:B-1----:R-:W-:-:S04]  /*4a40*/  LEA R21, R21, R20, 0x1 ;  /* 0x0000001415157211 */ /* 0x002fc800078e08ff */
[----:B---3--:R-:W1:Y:S01]  /*4a50*/  LDC R17, c[0x0][0x3d8] ;  /* 0x0000f600ff117b82 */ /* 0x008e620000000800 */
[----:B--2---:R-:W-:-:S05]  /*4a60*/  IMAD R16, R5, 0x2, R21 ;  /* 0x0000000205107824 */ /* 0x004fca00078e0215 */
[----:B------:R4:W-:Y:S02]  /*4a70*/  STL [R1+0x18], R16 ;  /* 0x0000181001007387 */ /* 0x0009e40000100800 */
[----:B------:R-:W2:Y:S01]  /*4a80*/  LDC R9, c[0x0][0x3d8] ;  /* 0x0000f600ff097b82 */ /* 0x000ea20000000800 */
[----:B----4-:R-:W-:-:S07]  /*4a90*/  LEA R16, R6, R16, 0x1 ;  /* 0x0000001006107211 */ /* 0x010fce00078e08ff */
[----:B------:R-:W3:Y:S01]  /*4aa0*/  LDC R22, c[0x0][0x3d8] ;  /* 0x0000f600ff167b82 */ /* 0x000ee20000000800 */
[----:B------:R1:W-:Y:S07]  /*4ab0*/  STL [R1+0x14], R16 ;  /* 0x0000141001007387 */ /* 0x0003ee0000100800 */
[----:B------:R-:W4:Y:S01]  /*4ac0*/  LDC R26, c[0x0][0x3d8] ;  /* 0x0000f600ff1a7b82 */ /* 0x000f220000000800 */
[----:B-1----:R-:W-:-:S07]  /*4ad0*/  IMAD R16, R17, 0x2, R16 ;  /* 0x0000000211107824 */ /* 0x002fce00078e0210 */
[----:B------:R-:W1:Y:S01]  /*4ae0*/  LDC R17, c[0x0][0x3d8] ;  /* 0x0000f600ff117b82 */ /* 0x000e620000000800 */
[----:B------:R1:W-:Y:S07]  /*4af0*/  STL [R1+0x10], R16 ;  /* 0x0000101001007387 */ /* 0x0003ee0000100800 */
[----:B------:R-:W0:Y:S08]  /*4b00*/  LDC R24, c[0x0][0x3d8] ;  /* 0x0000f600ff187b82 */ /* 0x000e300000000800 */
[----:B------:R-:W0:Y:S01]  /*4b10*/  LDC R14, c[0x0][0x3d8] ;  /* 0x0000f600ff0e7b82 */ /* 0x000e220000000800 */
[----:B-1----:R-:W-:-:S07]  /*4b20*/  LEA R16, R17, R16, 0x1 ;  /* 0x0000001011107211 */ /* 0x002fce00078e08ff */
[----:B------:R-:W1:Y:S01]  /*4b30*/  LDC R15, c[0x0][0x3d8] ;  /* 0x0000f600ff0f7b82 */ /* 0x000e620000000800 */
[----:B------:R0:W-:Y:S07]  /*4b40*/  STL [R1+0x24], R16 ;  /* 0x0000241001007387 */ /* 0x0001ee0000100800 */
[----:B------:R-:W0:Y:S08]  /*4b50*/  LDC R17, c[0x0][0x3d8] ;  /* 0x0000f600ff117b82 */ /* 0x000e300000000800 */
[----:B------:R-:W1:Y:S08]  /*4b60*/  LDC R13, c[0x0][0x3d8] ;  /* 0x0000f600ff0d7b82 */ /* 0x000e700000000800 */
[----:B------:R-:W1:Y:S01]  /*4b70*/  LDC R12, c[0x0][0x3d8] ;  /* 0x0000f600ff0c7b82 */ /* 0x000e620000000800 */
[----:B0-----:R-:W-:-:S07]  /*4b80*/  IMAD R16, R17, 0x2, R16 ;  /* 0x0000000211107824 */ /* 0x001fce00078e0210 */
[----:B------:R-:W0:Y:S01]  /*4b90*/  LDC R8, c[0x0][0x3d8] ;  /* 0x0000f600ff087b82 */ /* 0x000e220000000800 */
[----:B------:R0:W-:Y:S07]  /*4ba0*/  STL [R1+0x20], R16 ;  /* 0x0000201001007387 */ /* 0x0001ee0000100800 */
[----:B------:R-:W0:Y:S08]  /*4bb0*/  LDC R17, c[0x0][0x3d8] ;  /* 0x0000f600ff117b82 */ /* 0x000e300000000800 */
[----:B------:R-:W1:Y:S08]  /*4bc0*/  LDC R23, c[0x0][0x3d8] ;  /* 0x0000f600ff177b82 */ /* 0x000e700000000800 */
[----:B------:R-:W1:Y:S01]  /*4bd0*/  LDC R27, c[0x0][0x3d8] ;  /* 0x0000f600ff1b7b82 */ /* 0x000e620000000800 */
[----:B0-----:R-:W-:-:S07]  /*4be0*/  LEA R16, R17, R16, 0x1 ;  /* 0x0000001011107211 */ /* 0x001fce00078e08ff */
[----:B------:R-:W0:Y:S01]  /*4bf0*/  LDC R25, c[0x0][0x3d8] ;  /* 0x0000f600ff197b82 */ /* 0x000e220000000800 */
        /* <DEDUP_REMOVED lines=8> */
[----:B------:R-:W1:Y:S01]  /*4c80*/  LDC R6, c[0x0][0x3d8] ;  /* 0x0000f600ff067b82 */ /* 0x000e620000000800 */
[----:B0-----:R-:W-:-:S07]  /*4c90*/  LEA R16, R17, R16, 0x1 ;  /* 0x0000001011107211 */ /* 0x001fce00078e08ff */
[----:B------:R-:W0:Y:S01]  /*4ca0*/  LDC R17, c[0x0][0x3d8] ;  /* 0x0000f600ff117b82 */ /* 0x000e220000000800 */
[----:B------:R0:W-:Y:S02]  /*4cb0*/  STL [R1+0x2c], R16 ;  /* 0x00002c1001007387 */ /* 0x0001e40000100800 */
[----:B0-----:R-:W-:-:S05]  /*4cc0*/  IMAD R16, R17, 0x2, R16 ;  /* 0x0000000211107824 */ /* 0x001fca00078e0210 */
[----:B------:R-:W0:Y:S01]  /*4cd0*/  LDC R17, c[0x0][0x3d8] ;  /* 0x0000f600ff117b82 */ /* 0x000e220000000800 */
[----:B------:R0:W-:Y:S02]  /*4ce0*/  STL [R1+0x28], R16 ;  /* 0x0000281001007387 */ /* 0x0001e40000100800 */
[----:B0-----:R-:W-:-:S05]  /*4cf0*/  LEA R16, R17, R16, 0x1 ;  /* 0x0000001011107211 */ /* 0x001fca00078e08ff */
        /* <DEDUP_REMOVED lines=80> */
[----:B-1----:R-:W-:-:S05]  /*5200*/  IMAD R16, R11, 0x2, R16 ;  /* 0x000000020b107824 */ /* 0x002fca00078e0210 */
[----:B------:R-:W1:Y:S01]  /*5210*/  LDC R11, c[0x0][0x3d8] ;  /* 0x0000f600ff0b7b82 */ /* 0x000e620000000800 */
[----:B------:R0:W-:Y:S02]  /*5220*/  STL [R1+0xb0], R16 ;  /* 0x0000b01001007387 */ /* 0x0001e40000100800 */
[----:B0-----:R-:W-:-:S05]  /*5230*/  LEA R16, R17, R16, 0x1 ;  /* 0x0000001011107211 */ /* 0x001fca00078e08ff */
[----:B------:R-:W0:Y:S01]  /*5240*/  LDC R17, c[0x0][0x3d8] ;  /* 0x0000f600ff117b82 */ /* 0x000e220000000800 */
[----:B-1----:R0:W-:Y:S04]  /*5250*/  STL [R1+0x1648], R11 ;  /* 0x0016480b01007387 */ /* 0x0021e80000100800 */
[----:B------:R-:W-:Y:S01]  /*5260*/  STL [R1+0xac], R16 ;  /* 0x0000ac1001007387 */ /* 0x000fe20000100800 */
[----:B0-----:R-:W-:Y:S02]  /*5270*/  IMAD R11, R17, 0x2, R16 ;  /* 0x00000002110b7824 */ /* 0x001fe400078e0210 */
[----:B------:R-:W0:Y:S03]  /*5280*/  LDC R17, c[0x0][0x3d8] ;  /* 0x0000f600ff117b82 */ /* 0x000e260000000800 */
[----:B------:R0:W-:Y:S02]  /*5290*/  STL [R1+0xa8], R11 ;  /* 0x0000a80b01007387 */ /* 0x0001e40000100800 */
[----:B0-----:R-:W-:-:S03]  /*52a0*/  LEA R11, R17, R11, 0x1 ;  /* 0x0000000b110b7211 */ /* 0x001fc600078e08ff */
[----:B------:R-:W0:Y:S02]  /*52b0*/  LDC R17, c[0x0][0x3d8] ;  /* 0x0000f600ff117b82 */ /* 0x000e240000000800 */
[----:B------:R0:W-:Y:S02]  /*52c0*/  STL [R1+0xc8], R11 ;  /* 0x0000c80b01007387 */ /* 0x0001e40000100800 */
[----:B0-----:R-:W-:-:S04]  /*52d0*/  IMAD R11, R17, 0x2, R11 ;  /* 0x00000002110b7824 */ /* 0x001fc800078e020b */
        /* <DEDUP_REMOVED lines=18> */
[----:B--2---:R-:W-:Y:S01]  /*5400*/  LEA R9, R9, R11, 0x1 ;  /* 0x0000000b09097211 */ /* 0x004fe200078e08ff */
[----:B------:R-:W-:Y:S04]  /*5410*/  STL [R1+0xf4], R11 ;  /* 0x0000f40b01007387 */ /* 0x000fe80000100800 */
[----:B------:R3:W-:Y:S02]  /*5420*/  STL [R1+0xf0], R9 ;  /* 0x0000f00901007387 */ /* 0x0007e40000100800 */
[----:B---3--:R-:W-:Y:S02]  /*5430*/  IMAD R9, R22, 0x2, R9 ;  /* 0x0000000216097824 */ /* 0x008fe400078e0209 */
[----:B------:R-:W2:Y:S03]  /*5440*/  LDL.LU R22, [R1+0xa4] ;  /* 0x0000a40001167983 */ /* 0x000ea60000300800 */
[----:B----4-:R-:W-:Y:S01]  /*5450*/  LEA R11, R26, R9, 0x1 ;  /* 0x000000091a0b7211 */ /* 0x010fe200078e08ff */
[----:B------:R0:W-:Y:S04]  /*5460*/  STL [R1+0x108], R9 ;  /* 0x0001080901007387 */ /* 0x0001e80000100800 */
[----:B------:R1:W-:Y:S01]  /*5470*/  STL [R1+0x104], R11 ;  /* 0x0001040b01007387 */ /* 0x0003e20000100800 */
[----:B0-----:R-:W-:-:S03]  /*5480*/  IMAD.MOV.U32 R9, RZ, RZ, R29 ;  /* 0x000000ffff097224 */ /* 0x001fc600078e001d */
[----:B------:R-:W3:Y:S01]  /*5490*/  LDL.LU R29, [R1+0xb4] ;  /* 0x0000b400011d7983 */ /* 0x000ee20000300800 */
[----:B------:R-:W-:-:S03]  /*54a0*/  LEA R16, R24, R11, 0x1 ;  /* 0x0000000b18107211 */ /* 0x000fc600078e08ff */
[----:B------:R-:W4:Y:S02]  /*54b0*/  LDL.LU R26, [R1+0x8] ;  /* 0x00000800011a7983 */ /* 0x000f240000300800 */
[----:B------:R-:W-:Y:S02]  /*54c0*/  IMAD R14, R14, 0x2, R16 ;  /* 0x000000020e0e7824 */ /* 0x000fe400078e0210 */
[----:B------:R0:W-:Y:S04]  /*54d0*/  STL [R1+0x100], R16 ;  /* 0x0001001001007387 */ /* 0x0001e80000100800 */
[----:B-1----:R-:W4:Y:S04]  /*54e0*/  LDL.LU R11, [R1+0x4] ;  /* 0x00000400010b7983 */ /* 0x002f280000300800 */
[----:B------:R-:W4:Y:S01]  /*54f0*/  LDL.LU R24, [R1] ;  /* 0x0000000001187983 */ /* 0x000f220000300800 */
[----:B0-----:R-:W-:-:S03]  /*5500*/  LEA R16, P0, R3, R0, 0x1 ;  /* 0x0000000003107211 */ /* 0x001fc600078008ff */
[----:B------:R0:W-:Y:S02]  /*5510*/  STL [R1+0x128], R14 ;  /* 0x0001280e01007387 */ /* 0x0001e40000100800 */
[----:B0-----:R-:W-:Y:S02]  /*5520*/  LEA R14, R15, R14, 0x1 ;  /* 0x0000000e0f0e7211 */ /* 0x001fe400078e08ff */
[----:B------:R-:W0:Y:S03]  /*5530*/  LDC R15, c[0x0][0x3d8] ;  /* 0x0000f600ff0f7b82 */ /* 0x000e260000000800 */
[----:B------:R1:W-:Y:S02]  /*5540*/  STL [R1+0x124], R14 ;  /* 0x0001240e01007387 */ /* 0x0003e40000100800 */
[----:B-1----:R-:W-:-:S03]  /*5550*/  IMAD R14, R13, 0x2, R14 ;  /* 0x000000020d0e7824 */ /* 0x002fc600078e020e */
[----:B------:R-:W1:Y:S01]  /*5560*/  LDC R13, c[0x0][0x3d8] ;  /* 0x0000f600ff0d7b82 */ /* 0x000e620000000800 */
[----:B------:R-:W-:Y:S01]  /*5570*/  IMAD R12, R12, 0x2, R14 ;  /* 0x000000020c0c7824 */ /* 0x000fe200078e020e */
[----:B------:R0:W-:Y:S04]  /*5580*/  STL [R1+0x120], R14 ;  /* 0x0001200e01007387 */ /* 0x0001e80000100800 */
[----:B------:R-:W-:Y:S01]  /*5590*/  MOV R17, R12 ;  /* 0x0000000c00117202 */ /* 0x000fe20000000f00 */
[----:B------:R-:W-:Y:S01]  /*55a0*/  STL [R1+0x134], R12 ;  /* 0x0001340c01007387 */ /* 0x000fe20000100800 */
[----:B0-----:R-:W-:Y:S02]  /*55b0*/  IMAD R15, R15, 0x2, R3 ;  /* 0x000000020f0f7824 */ /* 0x001fe400078e0203 */
[----:B------:R-:W-:-:S02]  /*55c0*/  LEA R8, R8, R17, 0x1 ;  /* 0x0000001108087211 */ /* 0x000fc400078e08ff */
[----:B------:R-:W-:-:S05]  /*55d0*/  LEA.HI.X.SX32 R17, R3, R2, 0x1, P0 ;  /* 0x0000000203117211 */ /* 0x000fca00000f0eff */
[----:B------:R0:W-:Y:S01]  /*55e0*/  STL.64 [R1+0x1510], R16 ;  /* 0x0015101001007387 */ /* 0x0001e20000100a00 */
[----:B-1----:R-:W-:Y:S02]  /*55f0*/  LEA R13, R13, R3, 0x1 ;  /* 0x000000030d0d7211 */ /* 0x002fe400078e08ff */
[----:B------:R-:W1:Y:S02]  /*5600*/  LDC R3, c[0x0][0x3d8] ;  /* 0x0000f600ff037b82 */ /* 0x000e640000000800 */
[----:B------:R-:W-:Y:S01]  /*5610*/  LEA R14, P1, R13, R0, 0x1 ;  /* 0x000000000d0e7211 */ /* 0x000fe200078208ff */
[----:B0-----:R-:W4:Y:S03]  /*5620*/  LDL.LU.64 R16, [R1+0x1730] ;  /* 0x0017300001107983 */ /* 0x001f260000300a00 */
[----:B------:R-:W-:-:S05]  /*5630*/  LEA.HI.X.SX32 R15, R15, R2, 0x1, P1 ;  /* 0x000000020f0f7211 */ /* 0x000fca00008f0eff */
[----:B------:R0:W-:Y:S04]  /*5640*/  STL.64 [R1+0x1508], R14 ;  /* 0x0015080e01007387 */ /* 0x0001e80000100a00 */
[----:B0-----:R-:W4:Y:S04]  /*5650*/  LDL.LU.64 R14, [R1+0x1728] ;  /* 0x00172800010e7983 */ /* 0x001f280000300a00 */
[----:B------:R0:W-:Y:S02]  /*5660*/  STL [R1+0x130], R8 ;  /* 0x0001300801007387 */ /* 0x0001e40000100800 */
[----:B0-----:R-:W-:Y:S01]  /*5670*/  IMAD R8, R23, 0x2, R8 ;  /* 0x0000000217087824 */ /* 0x001fe200078e0208 */
[----:B------:R-:W-:-:S02]  /*5680*/  MOV R23, R9 ;  /* 0x0000000900177202 */ /* 0x000fc40000000f00 */
[----:B--2---:R-:W-:-:S04]  /*5690*/  LEA R12, P2, R22, R0, 0x1 ;  /* 0x00000000160c7211 */ /* 0x004fc800078408ff */
[----:B------:R-:W-:Y:S02]  /*56a0*/  LEA.HI.X.SX32 R13, R22, R2, 0x1, P2 ;  /* 0x00000002160d7211 */ /* 0x000fe400010f0eff */
[----:B------:R-:W-:-:S03]  /*56b0*/  LEA R22, P0, R9, R0, 0x1 ;  /* 0x0000000009167211 */ /* 0x000fc600078008ff */
[----:B------:R0:W-:Y:S01]  /*56c0*/  STL.64 [R1+0x1500], R12 ;  /* 0x0015000c01007387 */ /* 0x0001e20000100a00 */
[----:B------:R-:W-:-:S03]  /*56d0*/  LEA.HI.X.SX32 R23, R23, R2, 0x1, P0 ;  /* 0x0000000217177211 */ /* 0x000fc600000f0eff */
[----:B------:R-:W-:Y:S01]  /*56e0*/  STL [R1+0x11c], R8 ;  /* 0x00011c0801007387 */ /* 0x000fe20000100800 */
[----:B0-----:R-:W-:Y:S01]  /*56f0*/  IMAD.MOV.U32 R13, RZ, RZ, R8 ;  /* 0x000000ffff0d7224 */ /* 0x001fe200078e0008 */
[----:B---3--:R-:W-:Y:S02]  /*5700*/  LEA R12, P1, R29, R0, 0x1 ;  /* 0x000000001d0c7211 */ /* 0x008fe400078208ff */
[----:B------:R0:W-:Y:S02]  /*5710*/  STL.64 [R1+0x14f8], R22 ;  /* 0x0014f81601007387 */ /* 0x0001e40000100a00 */
[----:B-1----:R-:W-:Y:S02]  /*5720*/  LEA R3, R3, R13, 0x1 ;  /* 0x0000000d03037211 */ /* 0x002fe400078e08ff */
[----:B------:R-:W-:Y:S01]  /*5730*/  LEA.HI.X.SX32 R13, R29, R2, 0x1, P1 ;  /* 0x000000021d0d7211 */ /* 0x000fe200008f0eff */
[----:B0-----:R-:W2:Y:S04]  /*5740*/  LDL.LU.64 R22, [R1+0x1720] ;  /* 0x0017200001167983 */ /* 0x001ea80000300a00 */
[----:B------:R-:W3:Y:S01]  /*5750*/  LDL.LU R29, [R1+0x1718] ;  /* 0x00171800011d7983 */ /* 0x000ee20000300800 */
[----:B----4-:R-:W-:-:S04]  /*5760*/  LEA R8, P2, R26, R0, 0x1 ;  /* 0x000000001a087211 */ /* 0x010fc800078408ff */
[----:B------:R-:W-:Y:S01]  /*5770*/  LEA.HI.X.SX32 R9, R26, R2, 0x1, P2 ;  /* 0x000000021a097211 */ /* 0x000fe200010f0eff */
[----:B------:R-:W-:Y:S04]  /*5780*/  STL [R1+0x12c], R3 ;  /* 0x00012c0301007387 */ /* 0x000fe80000100800 */
[----:B------:R0:W-:Y:S02]  /*5790*/  STL.64 [R1+0x14e8], R8 ;  /* 0x0014e80801007387 */ /* 0x0001e40000100a00 */
[----:B0-----:R-:W-:Y:S02]  /*57a0*/  IMAD R8, R27, 0x2, R3 ;  /* 0x000000021b087824 */ /* 0x001fe400078e0203 */
[----:B------:R-:W0:Y:S01]  /*57b0*/  LDC R3, c[0x0][0x3d8] ;  /* 0x0000f600ff037b82 */ /* 0x000e220000000800 */
[----:B------:R-:W-:-:S02]  /*57c0*/  LEA R26, P0, R11, R0, 0x1 ;  /* 0x000000000b1a7211 */ /* 0x000fc400078008ff */
[----:B------:R-:W-:Y:S01]  /*57d0*/  MOV R27, R8 ;  /* 0x00000008001b7202 */ /* 0x000fe20000000f00 */
[----:B------:R1:W-:Y:S04]  /*57e0*/  STL.64 [R1+0x14f0], R12 ;  /* 0x0014f00c01007387 */ /* 0x0003e80000100a00 */
[----:B------:R-:W-:Y:S01]  /*57f0*/  STL [R1+0x118], R8 ;  /* 0x0001180801007387 */ /* 0x000fe20000100800 */
[C---:B-1----:R-:W-:Y:S01]  /*5800*/  LEA R12, P1, R24.reuse, R0, 0x1 ;  /* 0x00000000180c7211 */ /* 0x042fe200078208ff */
[----:B0-----:R-:W-:Y:S01]  /*5810*/  IMAD R3, R3, 0x2, R27 ;  /* 0x0000000203037824 */ /* 0x001fe200078e021b */
[-C--:B------:R-:W-:Y:S02]  /*5820*/  LEA.HI.X.SX32 R27, R11, R2.reuse, 0x1, P0 ;  /* 0x000000020b1b7211 */ /* 0x080fe400000f0eff */
[----:B------:R-:W-:-:S03]  /*5830*/  LEA.HI.X.SX32 R13, R24, R2, 0x1, P1 ;  /* 0x00000002180d7211 */ /* 0x000fc600008f0eff */
[----:B------:R0:W-:Y:S01]  /*5840*/  STL.64 [R1+0x14e0], R26 ;  /* 0x0014e01a01007387 */ /* 0x0001e20000100a00 */
[----:B------:R-:W-:-:S03]  /*5850*/  LEA R24, P0, R28, R0, 0x1 ;  /* 0x000000001c187211 */ /* 0x000fc600078008ff */
[----:B0-----:R-:W4:Y:S04]  /*5860*/  LDL.LU.64 R26, [R1+0x1710] ;  /* 0x00171000011a7983 */ /* 0x001f280000300a00 */
[----:B------:R0:W-:Y:S04]  /*5870*/  STL [R1+0x114], R3 ;  /* 0x0001140301007387 */ /* 0x0001e80000100800 */
[----:B------:R-:W-:Y:S01]  /*5880*/  STL.64 [R1+0x14d8], R12 ;  /* 0x0014d80c01007387 */ /* 0x000fe20000100a00 */
[----:B0-----:R-:W-:Y:S02]  /*5890*/  LEA R3, R25, R3, 0x1 ;  /* 0x0000000319037211 */ /* 0x001fe400078e08ff */
[----:B------:R-:W-:-:S02]  /*58a0*/  LEA.HI.X.SX32 R25, R28, R2, 0x1, P0 ;  /* 0x000000021c197211 */ /* 0x000fc400000f0eff */
[----:B---3--:R-:W-:-:S04]  /*58b0*/  LEA R8, P2, R29, R0, 0x1 ;  /* 0x000000001d087211 */ /* 0x008fc800078408ff */
[----:B------:R-:W-:-:S05]  /*58c0*/  LEA.HI.X.SX32 R9, R29, R2, 0x1, P2 ;  /* 0x000000021d097211 */ /* 0x000fca00010f0eff */
[----:B------:R-:W-:Y:S04]  /*58d0*/  STL.64 [R1+0x14d0], R8 ;  /* 0x0014d00801007387 */ /* 0x000fe80000100a00 */
[----:B------:R0:W-:Y:S04]  /*58e0*/  STL.64 [R1+0x14c8], R24 ;  /* 0x0014c81801007387 */ /* 0x0001e80000100a00 */
[----:B0-----:R-:W3:Y:S01]  /*58f0*/  LDL.LU.64 R24, [R1+0x1708] ;  /* 0x0017080001187983 */ /* 0x001ee20000300a00 */
[----:B------:R-:W-:-:S05]  /*5900*/  IMAD R5, R5, 0x2, R3 ;  /* 0x0000000205057824 */ /* 0x000fca00078e0203 */
[----:B------:R-:W-:Y:S02]  /*5910*/  LEA R11, R4, R5, 0x1 ;  /* 0x00000005040b7211 */ /* 0x000fe400078e08ff */
[CC--:B----4-:R-:W-:Y:S02]  /*5920*/  LEA R12, P1, R27.reuse, R0.reuse, 0x1 ;  /* 0x000000001b0c7211 */ /* 0x0d0fe400078208ff */
[C---:B------:R-:W-:Y:S02]  /*5930*/  LEA R8, P2, R26.reuse, R0, 0x1 ;  /* 0x000000001a087211 */ /* 0x040fe400078408ff */
[-C--:B------:R-:W-:Y:S02]  /*5940*/  LEA.HI.X.SX32 R13, R27, R2.reuse, 0x1, P1 ;  /* 0x000000021b0d7211 */ /* 0x080fe400008f0eff */
[----:B------:R-:W-:-:S03]  /*5950*/  LEA.HI.X.SX32 R9, R26, R2, 0x1, P2 ;  /* 0x000000021a097211 */ /* 0x000fc600010f0eff */
[----:B------:R0:W-:Y:S04]  /*5960*/  STL.64 [R1+0x14c0], R12 ;  /* 0x0014c00c01007387 */ /* 0x0001e80000100a00 */
[----:B0-----:R-:W4:Y:S04]  /*5970*/  LDL.LU.64 R12, [R1+0x1700] ;  /* 0x00170000010c7983 */ /* 0x001f280000300a00 */
[----:B------:R-:W-:Y:S04]  /*5980*/  STL [R1+0x10c], R5 ;  /* 0x00010c0501007387 */ /* 0x000fe80000100800 */
[----:B------:R-:W-:Y:S04]  /*5990*/  STL.64 [R1+0x14b8], R8 ;  /* 0x0014b80801007387 */ /* 0x000fe80000100a00 */
[----:B------:R0:W-:Y:S01]  /*59a0*/  STL [R1+0xec], R11 ;  /* 0x0000ec0b01007387 */ /* 0x0001e20000100800 */
[----:B------:R-:W-:Y:S01]  /*59b0*/  IMAD R26, R7, 0x2, R11 ;  /* 0x00000002071a7824 */ /* 0x000fe200078e020b */
[----:B--2---:R-:W-:-:S04]  /*59c0*/  LEA R28, P2, R23, R0, 0x1 ;  /* 0x00000000171c7211 */ /* 0x004fc800078408ff */
[----:B------:R-:W-:Y:S02]  /*59d0*/  LEA R27, R6, R26, 0x1 ;  /* 0x0000001a061b7211 */ /* 0x000fe400078e08ff */
[----:B------:R-:W-:Y:S01]  /*59e0*/  LEA.HI.X.SX32 R29, R23, R2, 0x1, P2 ;  /* 0x00000002171d7211 */ /* 0x000fe200010f0eff */
[----:B0-----:R-:W0:Y:S01]  /*59f0*/  LDC R11, c[0x0][0x3d8] ;  /* 0x0000f600ff0b7b82 */ /* 0x001e220000000800 */
[CC--:B---3--:R-:W-:Y:S02]  /*5a00*/  LEA R8, P0, R25.reuse, R0.reuse, 0x1 ;  /* 0x0000000019087211 */ /* 0x0c8fe400078008ff */
[C---:B------:R-:W-:Y:S02]  /*5a10*/  LEA R4, P1, R24.reuse, R0, 0x1 ;  /* 0x0000000018047211 */ /* 0x040fe400078208ff */
[-C--:B------:R-:W-:Y:S02]  /*5a20*/  LEA.HI.X.SX32 R9, R25, R2.reuse, 0x1, P0 ;  /* 0x0000000219097211 */ /* 0x080fe400000f0eff */
[----:B------:R-:W-:-:S03]  /*5a30*/  LEA.HI.X.SX32 R5, R24, R2, 0x1, P1 ;  /* 0x0000000218057211 */ /* 0x000fc600008f0eff */
[----:B------:R1:W-:Y:S04]  /*5a40*/  STL.64 [R1+0x14b0], R8 ;  /* 0x0014b00801007387 */ /* 0x0003e80000100a00 */
[----:B-1----:R-:W2:Y:S04]  /*5a50*/  LDL.LU.64 R8, [R1+0x16f8] ;  /* 0x0016f80001087983 */ /* 0x002ea80000300a00 */
[----:B------:R1:W-:Y:S04]  /*5a60*/  STL.64 [R1+0x14a8], R4 ;  /* 0x0014a80401007387 */ /* 0x0003e80000100a00 */
[----:B-1----:R-:W3:Y:S01]  /*5a70*/  LDL.LU.64 R4, [R1+0x16f0] ;  /* 0x0016f00001047983 */ /* 0x002ee20000300a00 */
[----:B------:R-:W-:-:S04]  /*5a80*/  LEA R6, P0, R22, R0, 0x1 ;  /* 0x0000000016067211 */ /* 0x000fc800078008ff */
[----:B------:R-:W-:Y:S01]  /*5a90*/  LEA.HI.X.SX32 R7, R22, R2, 0x1, P0 ;  /* 0x0000000216077211 */ /* 0x000fe200000f0eff */
[----:B------:R-:W-:Y:S04]  /*5aa0*/  STL.64 [R1+0x14a0], R28 ;  /* 0x0014a01c01007387 */ /* 0x000fe80000100a00 */
[----:B------:R-:W-:Y:S04]  /*5ab0*/  STL [R1+0xe8], R27 ;  /* 0x0000e81b01007387 */ /* 0x000fe80000100800 */
[----:B------:R1:W-:Y:S04]  /*5ac0*/  STL.64 [R1+0x1498], R6 ;  /* 0x0014980601007387 */ /* 0x0003e80000100a00 */
[----:B-1----:R-:W2:Y:S01]  /*5ad0*/  LDL.LU.64 R6, [R1+0x16e8] ;  /* 0x0016e80001067983 */ /* 0x002ea20000300a00 */
[----:B0-----:R-:W-:-:S02]  /*5ae0*/  IMAD R23, R11, 0x2, R27 ;  /* 0x000000020b177824 */ /* 0x001fc400078e021b */
[----:B------:R-:W0:Y:S03]  /*5af0*/  LDC R11, c[0x0][0x3d8] ;  /* 0x0000f600ff0b7b82 */ /* 0x000e260000000800 */
[----:B------:R-:W-:Y:S01]  /*5b00*/  STL [R1+0xe4], R23 ;  /* 0x0000e41701007387 */ /* 0x000fe20000100800 */
[----:B------:R-:W-:Y:S02]  /*5b10*/  MOV R27, R3 ;  /* 0x00000003001b7202 */ /* 0x000fe40000000f00 */
[----:B---3--:R-:W-:-:S04]  /*5b20*/  LEA R28, P1, R4, R0, 0x1 ;  /* 0x00000000041c7211 */ /* 0x008fc800078208ff */
[----:B------:R-:W-:Y:S02]  /*5b30*/  LEA.HI.X.SX32 R29, R4, R2, 0x1, P1 ;  /* 0x00000002041d7211 */ /* 0x000fe400008f0eff */
[----:B0-----:R-:W-:Y:S02]  /*5b40*/  LEA R4, R11, R23, 0x1 ;  /* 0x000000170b047211 */ /* 0x001fe400078e08ff */
[----:B------:R-:W0:Y:S01]  /*5b50*/  LDC R11, c[0x0][0x3d8] ;  /* 0x0000f600ff0b7b82 */ /* 0x000e220000000800 */
[----:B------:R-:W-:-:S04]  /*5b60*/  LEA R24, P2, R5, R0, 0x1 ;  /* 0x0000000005187211 */ /* 0x000fc800078408ff */
[----:B------:R-:W-:Y:S01]  /*5b70*/  LEA.HI.X.SX32 R25, R5, R2, 0x1, P2 ;  /* 0x0000000205197211 */ /* 0x000fe200010f0eff */
[----:B------:R-:W-:Y:S04]  /*5b80*/  STL.64 [R1+0x1490], R28 ;  /* 0x0014901c01007387 */ /* 0x000fe80000100a00 */
[----:B------:R-:W-:Y:S04]  /*5b90*/  STL.64 [R1+0x1488], R24 ;  /* 0x0014881801007387 */ /* 0x000fe80000100a00 */
[----:B------:R0:W-:Y:S02]  /*5ba0*/  STL [R1+0xe0], R4 ;  /* 0x0000e00401007387 */ /* 0x0001e40000100800 */
[----:B0-----:R-:W-:-:S02]  /*5bb0*/  IMAD R4, R11, 0x2, R4 ;  /* 0x000000020b047824 */ /* 0x001fc400078e0204 */
[----:B------:R-:W0:Y:S01]  /*5bc0*/  LDC R11, c[0x0][0x3d8] ;  /* 0x0000f600ff0b7b82 */ /* 0x000e220000000800 */
[CC--:B--2---:R-:W-:Y:S02]  /*5bd0*/  LEA R28, P0, R6.reuse, R0.reuse, 0x1 ;  /* 0x00000000061c7211 */ /* 0x0c4fe400078008ff */
[C---:B------:R-:W-:Y:S02]  /*5be0*/  LEA R24, P1, R7.reuse, R0, 0x1 ;  /* 0x0000000007187211 */ /* 0x040fe400078208ff */
[-C--:B------:R-:W-:Y:S02]  /*5bf0*/  LEA.HI.X.SX32 R29, R6, R2.reuse, 0x1, P0 ;  /* 0x00000002061d7211 */ /* 0x080fe400000f0eff */
[----:B------:R-:W-:Y:S01]  /*5c00*/  LEA.HI.X.SX32 R25, R7, R2, 0x1, P1 ;  /* 0x0000000207197211 */ /* 0x000fe200008f0eff */
[----:B------:R-:W-:Y:S04]  /*5c10*/  STL [R1+0xdc], R4 ;  /* 0x0000dc0401007387 */ /* 0x000fe80000100800 */
[----:B------:R1:W-:Y:S04]  /*5c20*/  STL.64 [R1+0x1480], R28 ;  /* 0x0014801c01007387 */ /* 0x0003e80000100a00 */
[----:B------:R0:W-:Y:S01]  /*5c30*/  STL.64 [R1+0x1478], R24 ;  /* 0x0014781801007387 */ /* 0x0001e20000100a00 */
[----:B------:R-:W-:Y:S01]  /*5c40*/  LEA R22, P2, R8, R0, 0x1 ;  /* 0x0000000008167211 */ /* 0x000fe200078408ff */
[----:B-1----:R-:W1:Y:S01]  /*5c50*/  LDC R29, c[0x0][0x3d8] ;  /* 0x0000f600ff1d7b82 */ /* 0x002e620000000800 */
[----:B0-----:R-:W-:-:S07]  /*5c60*/  LEA R24, R11, R4, 0x1 ;  /* 0x000000040b187211 */ /* 0x001fce00078e08ff */
[----:B------:R-:W0:Y:S01]  /*5c70*/  LDC R11, c[0x0][0x3d8] ;  /* 0x0000f600ff0b7b82 */ /* 0x000e220000000800 */
[----:B------:R-:W-:Y:S02]  /*5c80*/  LEA.HI.X.SX32 R23, R8, R2, 0x1, P2 ;  /* 0x0000000208177211 */ /* 0x000fe400010f0eff */
[----:B----4-:R-:W-:Y:S01]  /*5c90*/  LEA R4, P2, R12, R0, 0x1 ;  /* 0x000000000c047211 */ /* 0x010fe200078408ff */
[----:B0-----:R-:W-:-:S04]  /*5ca0*/  IMAD R28, R11, 0x2, R24 ;  /* 0x000000020b1c7824 */ /* 0x001fc800078e0218 */
[----:B------:R-:W0:Y:S01]  /*5cb0*/  LDC R11, c[0x0][0x3d8] ;  /* 0x0000f600ff0b7b82 */ /* 0x000e220000000800 */
[----:B------:R-:W-:Y:S01]  /*5cc0*/  LEA.HI.X.SX32 R5, R12, R2, 0x1, P2 ;  /* 0x000000020c057211 */ /* 0x000fe200010f0eff */
[----:B------:R2:W-:Y:S01]  /*5cd0*/  STL.64 [R1+0x1470], R22 ;  /* 0x0014701601007387 */ /* 0x0005e20000100a00 */
[----:B------:R-:W-:-:S03]  /*5ce0*/  LEA R6, P1, R10, R0, 0x1 ;  /* 0x000000000a067211 */ /* 0x000fc600078208ff */
[----:B------:R-:W-:Y:S01]  /*5cf0*/  STL [R1+0xbc], R24 ;  /* 0x0000bc1801007387 */ /* 0x000fe20000100800 */
[----:B------:R-:W-:-:S03]  /*5d00*/  LEA.HI.X.SX32 R7, R10, R2, 0x1, P1 ;  /* 0x000000020a077211 */ /* 0x000fc600008f0eff */
[----:B------:R0:W-:Y:S01]  /*5d10*/  STL.64 [R1+0x1458], R4 ;  /* 0x0014580401007387 */ /* 0x0001e20000100a00 */
[----:B--2---:R-:W-:-:S04]  /*5d20*/  LEA R22, P0, R9, R0, 0x1 ;  /* 0x0000000009167211 */ /* 0x004fc800078008ff */
[----:B------:R-:W-:Y:S02]  /*5d30*/  LEA.HI.X.SX32 R23, R9, R2, 0x1, P0 ;  /* 0x0000000209177211 */ /* 0x000fe400000f0eff */
[----:B------:R-:W-:Y:S02]  /*5d40*/  LEA R10, P0, R13, R0, 0x1 ;  /* 0x000000000d0a7211 */ /* 0x000fe400078008ff */
[----:B0-----:R-:W-:Y:S01]  /*5d50*/  LEA R4, R11, R28, 0x1 ;  /* 0x0000001c0b047211 */ /* 0x001fe200078e08ff */
[----:B------:R0:W-:Y:S01]  /*5d60*/  STL.64 [R1+0x1468], R22 ;  /* 0x0014681601007387 */ /* 0x0001e20000100a00 */
[----:B------:R-:W-:-:S03]  /*5d70*/  LEA.HI.X.SX32 R11, R13, R2, 0x1, P0 ;  /* 0x000000020d0b7211 */ /* 0x000fc600000f0eff */
[----:B-1----:R-:W-:Y:S01]  /*5d80*/  IMAD R5, R29, 0x2, R4 ;  /* 0x000000021d057824 */ /* 0x002fe200078e0204 */
[----:B------:R1:W-:Y:S01]  /*5d90*/  STL.64 [R1+0x1460], R6 ;  /* 0x0014600601007387 */ /* 0x0003e20000100a00 */
[----:B------:R-:W2:Y:S03]  /*5da0*/  LDC R29, c[0x0][0x3d8] ;  /* 0x0000f600ff1d7b82 */ /* 0x000ea60000000800 */
[----:B------:R3:W-:Y:S04]  /*5db0*/  STL [R1+0xb8], R4 ;  /* 0x0000b80401007387 */ /* 0x0007e80000100800 */
[----:B------:R-:W-:Y:S01]  /*5dc0*/  STL.64 [R1+0x16e0], R26 ;  /* 0x0016e01a01007387 */ /* 0x000fe20000100a00 */
[-C--:B------:R-:W-:Y:S01]  /*5dd0*/  LEA R8, P1, R14, R0.reuse, 0x1 ;  /* 0x000000000e087211 */ /* 0x080fe200078208ff */
[----:B0-----:R-:W0:Y:S02]  /*5de0*/  LDC R23, c[0x0][0x3d8] ;  /* 0x0000f600ff177b82 */ /* 0x001e240000000800 */
[----:B------:R-:W-:Y:S04]  /*5df0*/  STL [R1+0xb4], R5 ;  /* 0x0000b40501007387 */ /* 0x000fe80000100800 */
[----:B------:R-:W4:Y:S02]  /*5e00*/  LDL.LU R3, [R1+0x18] ;  /* 0x0000180001037983 */ /* 0x000f240000300800 */
[----:B------:R-:W0:Y:S02]  /*5e10*/  LDC R22, c[0x0][0x3d8] ;  /* 0x0000f600ff167b82 */ /* 0x000e240000000800 */
[----:B------:R3:W-:Y:S01]  /*5e20*/  STL.64 [R1+0x1450], R10 ;  /* 0x0014500a01007387 */ /* 0x0007e20000100a00 */
[----:B-1----:R-:W-:-:S02]  /*5e30*/  LEA R6, P2, R15, R0, 0x1 ;  /* 0x000000000f067211 */ /* 0x002fc400078408ff */
[-C--:B------:R-:W-:Y:S01]  /*5e40*/  LEA.HI.X.SX32 R9, R14, R2.reuse, 0x1, P1 ;  /* 0x000000020e097211 */ /* 0x080fe200008f0eff */
[----:B---3--:R-:W3:Y:S02]  /*5e50*/  LDL.LU R4, [R1+0x10] ;  /* 0x0000100001047983 */ /* 0x008ee40000300800 */
[----:B------:R-:W1:Y:S01]  /*5e60*/  LDC R11, c[0x0][0x3d8] ;  /* 0x0000f600ff0b7b82 */ /* 0x000e620000000800 */
[----:B------:R-:W-:Y:S02]  /*5e70*/  LEA.HI.X.SX32 R7, R15, R2, 0x1, P2 ;  /* 0x000000020f077211 */ /* 0x000fe400010f0eff */
[C---:B------:R-:W-:Y:S01]  /*5e80*/  LEA R14, P0, R16.reuse, R0, 0x1 ;  /* 0x00000000100e7211 */ /* 0x040fe200078008ff */
[----:B------:R-:W-:Y:S03]  /*5e90*/  STL.64 [R1+0x1448], R8 ;  /* 0x0014480801007387 */ /* 0x000fe60000100a00 */
[----:B------:R-:W-:Y:S01]  /*5ea0*/  LEA.HI.X.SX32 R15, R16, R2, 0x1, P0 ;  /* 0x00000002100f7211 */ /* 0x000fe200000f0eff */
[----:B------:R2:W-:Y:S04]  /*5eb0*/  STL.64 [R1+0x1440], R6 ;  /* 0x0014400601007387 */ /* 0x0005e80000100a00 */
[----:B------:R-:W3:Y:S01]  /*5ec0*/  LDL.LU R16, [R1+0x14] ;  /* 0x0000140001107983 */ /* 0x000ee20000300800 */
[----:B-1----:R-:W-:-:S05]  /*5ed0*/  IMAD R11, R11, 0x2, R5 ;  /* 0x000000020b0b7824 */ /* 0x002fca00078e0205 */
[----:B--2---:R-:W-:Y:S02]  /*5ee0*/  LEA R7, R29, R11, 0x1 ;  /* 0x0000000b1d077211 */ /* 0x004fe400078e08ff */
[----:B------:R-:W1:Y:S03]  /*5ef0*/  LDC R29, c[0x0][0x3d8] ;  /* 0x0000f600ff1d7b82 */ /* 0x000e660000000800 */
[----:B------:R2:W-:Y:S04]  /*5f00*/  STL [R1+0xa0], R7 ;  /* 0x0000a00701007387 */ /* 0x0005e80000100800 */
[----:B------:R0:W-:Y:S04]  /*5f10*/  STL.64 [R1+0x1438], R14 ;  /* 0x0014380e01007387 */ /* 0x0001e80000100a00 */
[----:B------:R-:W3:Y:S01]  /*5f20*/  LDL.LU R5, [R1+0x24] ;  /* 0x0000240001057983 */ /* 0x000ee20000300800 */
[----:B------:R-:W-:-:S02]  /*5f30*/  LEA R12, P1, R17, R0, 0x1 ;  /* 0x00000000110c7211 */ /* 0x000fc400078208ff */
[C---:B------:R-:W-:Y:S02]  /*5f40*/  LEA R8, P2, R18.reuse, R0, 0x1 ;  /* 0x0000000012087211 */ /* 0x040fe400078408ff */
[-C--:B------:R-:W-:Y:S01]  /*5f50*/  LEA.HI.X.SX32 R13, R17, R2.reuse, 0x1, P1 ;  /* 0x00000002110d7211 */ /* 0x080fe200008f0eff */
[----:B-1----:R-:W-:Y:S02]  /*5f60*/  IMAD R24, R29, 0x2, R7 ;  /* 0x000000021d187824 */ /* 0x002fe400078e0207 */
[----:B------:R-:W1:Y:S02]  /*5f70*/  LDC R29, c[0x0][0x3d8] ;  /* 0x0000f600ff1d7b82 */ /* 0x000e640000000800 */
[----:B------:R-:W-:Y:S01]  /*5f80*/  STL.64 [R1+0x1430], R12 ;  /* 0x0014300c01007387 */ /* 0x000fe20000100a00 */
[----:B------:R-:W-:-:S03]  /*5f90*/  LEA.HI.X.SX32 R9, R18, R2, 0x1, P2 ;  /* 0x0000000212097211 */ /* 0x000fc600010f0eff */
[----:B------:R-:W3:Y:S04]  /*5fa0*/  LDL.LU R6, [R1+0x1c] ;  /* 0x00001c0001067983 */ /* 0x000ee80000300800 */
[----:B------:R-:W3:Y:S04]  /*5fb0*/  LDL.LU R18, [R1+0x20] ;  /* 0x0000200001127983 */ /* 0x000ee80000300800 */
[----:B------:R0:W-:Y:S04]  /*5fc0*/  STL.64 [R1+0x1428], R8 ;  /* 0x0014280801007387 */ /* 0x0001e80000100a00 */
[----:B--2---:R-:W2:Y:S01]  /*5fd0*/  LDL.LU R7, [R1+0x30] ;  /* 0x0000300001077983 */ /* 0x004ea20000300800 */
[----:B-1----:R-:W-:-:S03]  /*5fe0*/  LEA R25, R29, R24, 0x1 ;  /* 0x000000181d197211 */ /* 0x002fc600078e08ff */
[----:B------:R-:W2:Y:S01]  /*5ff0*/  LDL.LU R29, [R1+0x2c] ;  /* 0x00002c00011d7983 */ /* 0x000ea20000300800 */
[-C--:B------:R-:W-:Y:S02]  /*6000*/  LEA R26, P0, R19, R0.reuse, 0x1 ;  /* 0x00000000131a7211 */ /* 0x080fe400078008ff */
[CC--:B0-----:R-:W-:Y:S01]  /*6010*/  LEA R14, P1, R20.reuse, R0.reuse, 0x1 ;  /* 0x00000000140e7211 */ /* 0x0c1fe200078208ff */
[----:B------:R-:W2:Y:S01]  /*6020*/  LDL.LU R8, [R1+0x28] ;  /* 0x0000280001087983 */ /* 0x000ea20000300800 */
[----:B------:R-:W-:Y:S02]  /*6030*/  LEA R12, P2, R21, R0, 0x1 ;  /* 0x00000000150c7211 */ /* 0x000fe400078408ff */
[-C--:B------:R-:W-:Y:S02]  /*6040*/  LEA.HI.X.SX32 R27, R19, R2.reuse, 0x1, P0 ;  /* 0x00000002131b7211 */ /* 0x080fe400000f0eff */
[-C--:B------:R-:W-:Y:S01]  /*6050*/  LEA.HI.X.SX32 R15, R20, R2.reuse, 0x1, P1 ;  /* 0x00000002140f7211 */ /* 0x080fe200008f0eff */
[----:B------:R-:W-:Y:S01]  /*6060*/  STL [R1+0x1698], R24 ;  /* 0x0016981801007387 */ /* 0x000fe20000100800 */
[----:B------:R-:W-:-:S03]  /*6070*/  LEA.HI.X.SX32 R13, R21, R2, 0x1, P2 ;  /* 0x00000002150d7211 */ /* 0x000fc600010f0eff */
[----:B------:R0:W-:Y:S04]  /*6080*/  STL.64 [R1+0x1420], R26 ;  /* 0x0014201a01007387 */ /* 0x0001e80000100a00 */
[----:B0-----:R-:W2:Y:S04]  /*6090*/  LDL.LU.64 R26, [R1+0x16e0] ;  /* 0x0016e000011a7983 */ /* 0x001ea80000300a00 */
[----:B------:R-:W-:Y:S04]  /*60a0*/  STL.64 [R1+0x1418], R14 ;  /* 0x0014180e01007387 */ /* 0x000fe80000100a00 */
[----:B------:R-:W-:Y:S04]  /*60b0*/  STL [R1+0x16c0], R25 ;  /* 0x0016c01901007387 */ /* 0x000fe80000100800 */
[----:B------:R3:W-:Y:S04]  /*60c0*/  STL.64 [R1+0x1410], R12 ;  /* 0x0014100c01007387 */ /* 0x0007e80000100a00 */
[----:B------:R-:W2:Y:S04]  /*60d0*/  LDL.LU R24, [R1+0x3c] ;  /* 0x00003c0001187983 */ /* 0x000ea80000300800 */
[----:B------:R-:W2:Y:S01]  /*60e0*/  LDL.LU R9, [R1+0x38] ;  /* 0x0000380001097983 */ /* 0x000ea20000300800 */
[----:B------:R-:W-:-:S05]  /*60f0*/  IMAD R23, R23, 0x2, R25 ;  /* 0x0000000217177824 */ /* 0x000fca00078e0219 */
[----:B------:R-:W-:Y:S02]  /*6100*/  LEA R22, R22, R23, 0x1 ;  /* 0x0000001716167211 */ /* 0x000fe400078e08ff */
[----:B----4-:R-:W-:-:S04]  /*6110*/  LEA R20, P0, R3, R0, 0x1 ;  /* 0x0000000003147211 */ /* 0x010fc800078008ff */
[----:B------:R-:W-:Y:S02]  /*6120*/  LEA.HI.X.SX32 R21, R3, R2, 0x1, P0 ;  /* 0x0000000203157211 */ /* 0x000fe400000f0eff */
[----:B------:R-:W0:Y:S01]  /*6130*/  LDC R3, c[0x0][0x3d8] ;  /* 0x0000f600ff037b82 */ /* 0x000e220000000800 */
[C---:B---3--:R-:W-:Y:S02]  /*6140*/  LEA R12, P2, R4.reuse, R0, 0x1 ;  /* 0x00000000040c7211 */ /* 0x048fe400078408ff */
[----:B------:R-:W-:Y:S02]  /*6150*/  STL.64 [R1+0x1408], R20 ;  /* 0x0014081401007387 */ /* 0x000fe40000100a00 */
[----:B------:R-:W-:Y:S02]  /*6160*/  LEA.HI.X.SX32 R13, R4, R2, 0x1, P2 ;  /* 0x00000002040d7211 */ /* 0x000fe400010f0eff */
[----:B------:R-:W3:Y:S01]  /*6170*/  LDL.LU R10, [R1+0x34] ;  /* 0x00003400010a7983 */ /* 0x000ee20000300800 */
[----:B------:R-:W1:Y:S03]  /*6180*/  LDC R4, c[0x0][0x3d8] ;  /* 0x0000f600ff047b82 */ /* 0x000e660000000800 */
[----:B------:R-:W-:Y:S01]  /*6190*/  STL.64 [R1+0x16a0], R22 ;  /* 0x0016a01601007387 */ /* 0x000fe20000100a00 */
[----:B------:R-:W-:-:S04]  /*61a0*/  LEA R14, P1, R16, R0, 0x1 ;  /* 0x00000000100e7211 */ /* 0x000fc800078208ff */
[----:B------:R-:W-:-:S05]  /*61b0*/  LEA.HI.X.SX32 R15, R16, R2, 0x1, P1 ;  /* 0x00000002100f7211 */ /* 0x000fca00008f0eff */
[----:B------:R-:W-:Y:S04]  /*61c0*/  STL.64 [R1+0x1400], R14 ;  /* 0x0014000e01007387 */ /* 0x000fe80000100a00 */
[----:B------:R4:W-:Y:S02]  /*61d0*/  STL.64 [R1+0x13f8], R12 ;  /* 0x0013f80c01007387 */ /* 0x0009e40000100a00 */
[----:B----4-:R-:W-:-:S04]  /*61e0*/  LEA R12, P0, R5, R0, 0x1 ;  /* 0x00000000050c7211 */ /* 0x010fc800078008ff */
[----:B------:R-:W-:Y:S02]  /*61f0*/  LEA.HI.X.SX32 R13, R5, R2, 0x1, P0 ;  /* 0x00000002050d7211 */ /* 0x000fe400000f0eff */
[----:B------:R-:W4:Y:S03]  /*6200*/  LDC R5, c[0x0][0x3d8] ;  /* 0x0000f600ff057b82 */ /* 0x000f260000000800 */
[----:B------:R0:W-:Y:S04]  /*6210*/  STL.64 [R1+0x13f0], R12 ;  /* 0x0013f00c01007387 */ /* 0x0001e80000100a00 */
[----:B0-----:R-:W3:Y:S01]  /*6220*/  LDL.LU R12, [R1+0x48] ;  /* 0x00004800010c7983 */ /* 0x001ee20000300800 */
[----:B------:R-:W-:-:S02]  /*6230*/  LEA R14, P2, R6, R0, 0x1 ;  /* 0x00000000060e7211 */ /* 0x000fc400078408ff */
[----:B------:R-:W-:Y:S01]  /*6240*/  LEA R16, P1, R18, R0, 0x1 ;  /* 0x0000000012107211 */ /* 0x000fe200078208ff */
[----:B------:R-:W-:Y:S01]  /*6250*/  IMAD R3, R3, 0x2, R22 ;  /* 0x0000000203037824 */ /* 0x000fe200078e0216 */
[-C--:B------:R-:W-:Y:S01]  /*6260*/  LEA.HI.X.SX32 R15, R6, R2.reuse, 0x1, P2 ;  /* 0x00000002060f7211 */ /* 0x080fe200010f0eff */
[----:B------:R-:W3:Y:S01]  /*6270*/  LDL.LU R20, [R1+0x44] ;  /* 0x0000440001147983 */ /* 0x000ee20000300800 */
[----:B------:R-:W-:Y:S01]  /*6280*/  LEA.HI.X.SX32 R17, R18, R2, 0x1, P1 ;  /* 0x0000000212117211 */ /* 0x000fe200008f0eff */
[----:B------:R-:W0:Y:S01]  /*6290*/  LDC R6, c[0x0][0x3d8] ;  /* 0x0000f600ff067b82 */ /* 0x000e220000000800 */
[----:B-1----:R-:W-:Y:S01]  /*62a0*/  LEA R4, R4, R3, 0x1 ;  /* 0x0000000304047211 */ /* 0x002fe200078e08ff */
[----:B------:R-:W3:Y:S01]  /*62b0*/  LDL.LU R13, [R1+0x40] ;  /* 0x00004000010d7983 */ /* 0x000ee20000300800 */
[----:B--2---:R-:W-:-:S03]  /*62c0*/  LEA R18, P0, R7, R0, 0x1 ;  /* 0x0000000007127211 */ /* 0x004fc600078008ff */
[----:B------:R-:W-:Y:S04]  /*62d0*/  STL.64 [R1+0x13e8], R16 ;  /* 0x0013e81001007387 */ /* 0x000fe80000100a00 */
[----:B------:R1:W-:Y:S01]  /*62e0*/  STL.64 [R1+0x13e0], R14 ;  /* 0x0013e00e01007387 */ /* 0x0003e20000100a00 */
[----:B----4-:R-:W-:Y:S01]  /*62f0*/  IMAD R5, R5, 0x2, R4 ;  /* 0x0000000205057824 */ /* 0x010fe200078e0204 */
[----:B------:R-:W-:Y:S02]  /*6300*/  LEA.HI.X.SX32 R19, R7, R2, 0x1, P0 ;  /* 0x0000000207137211 */ /* 0x000fe400000f0eff */
[----:B------:R-:W2:Y:S01]  /*6310*/  LDC R7, c[0x0][0x3d8] ;  /* 0x0000f600ff077b82 */ /* 0x000ea20000000800 */
[----:B-1----:R-:W-:-:S04]  /*6320*/  LEA R14, P1, R29, R0, 0x1 ;  /* 0x000000001d0e7211 */ /* 0x002fc800078208ff */
[----:B------:R-:W-:Y:S01]  /*6330*/  LEA.HI.X.SX32 R15, R29, R2, 0x1, P1 ;  /* 0x000000021d0f7211 */ /* 0x000fe200008f0eff */
[----:B------:R-:W-:Y:S04]  /*6340*/  STL.64 [R1+0x1690], R4 ;  /* 0x0016900401007387 */ /* 0x000fe80000100a00 */
[----:B------:R1:W-:Y:S04]  /*6350*/  STL.64 [R1+0x13d0], R14 ;  /* 0x0013d00e01007387 */ /* 0x0003e80000100a00 */
[----:B------:R4:W-:Y:S04]  /*6360*/  STL.64 [R1+0x13d8], R18 ;  /* 0x0013d81201007387 */ /* 0x0009e80000100a00 */
[----:B-1----:R-:W3:Y:S04]  /*6370*/  LDL.LU R14, [R1+0x54] ;  /* 0x00005400010e7983 */ /* 0x002ee80000300800 */
[----:B------:R-:W3:Y:S01]  /*6380*/  LDL.LU R29, [R1+0x50] ;  /* 0x00005000011d7983 */ /* 0x000ee20000300800 */
[----:B------:R-:W-:-:S02]  /*6390*/  LEA R16, P2, R8, R0, 0x1 ;  /* 0x0000000008107211 */ /* 0x000fc400078408ff */
[----:B0-----:R-:W-:Y:S01]  /*63a0*/  LEA R6, R6, R5, 0x1 ;  /* 0x0000000506067211 */ /* 0x001fe200078e08ff */
[----:B------:R-:W3:Y:S01]  /*63b0*/  LDL.LU R15, [R1+0x4c] ;  /* 0x00004c00010f7983 */ /* 0x000ee20000300800 */
[----:B------:R-:W-:Y:S02]  /*63c0*/  LEA.HI.X.SX32 R17, R8, R2, 0x1, P2 ;  /* 0x0000000208117211 */ /* 0x000fe400010f0eff */
[C---:B----4-:R-:W-:Y:S01]  /*63d0*/  LEA R18, P0, R24.reuse, R0, 0x1 ;  /* 0x0000000018127211 */ /* 0x050fe200078008ff */
[----:B--2---:R-:W-:Y:S01]  /*63e0*/  IMAD R7, R7, 0x2, R6 ;  /* 0x0000000207077824 */ /* 0x004fe200078e0206 */
[----:B------:R-:W0:Y:S01]  /*63f0*/  LDC R8, c[0x0][0x3d8] ;  /* 0x0000f600ff087b82 */ /* 0x000e220000000800 */
[----:B------:R1:W-:Y:S01]  /*6400*/  STL.64 [R1+0x13c8], R16 ;  /* 0x0013c81001007387 */ /* 0x0003e20000100a00 */
[----:B------:R-:W-:-:S03]  /*6410*/  LEA.HI.X.SX32 R19, R24, R2, 0x1, P0 ;  /* 0x0000000218137211 */ /* 0x000fc600000f0eff */
[----:B------:R-:W-:Y:S04]  /*6420*/  STL.64 [R1+0x1688], R6 ;  /* 0x0016880601007387 */ /* 0x000fe80000100a00 */
[----:B------:R-:W2:Y:S01]  /*6430*/  LDL.LU R24, [R1+0x60] ;  /* 0x0000600001187983 */ /* 0x000ea20000300800 */
[----:B-1----:R-:W-:-:S04]  /*6440*/  LEA R16, P1, R9, R0, 0x1 ;  /* 0x0000000009107211 */ /* 0x002fc800078208ff */
[----:B------:R-:W-:Y:S01]  /*6450*/  LEA.HI.X.SX32 R17, R9, R2, 0x1, P1 ;  /* 0x0000000209117211 */ /* 0x000fe200008f0eff */
[----:B------:R-:W-:Y:S01]  /*6460*/  STL.64 [R1+0x13c0], R18 ;  /* 0x0013c01201007387 */ /* 0x000fe20000100a00 */
[----:B------:R-:W1:Y:S03]  /*6470*/  LDC R9, c[0x0][0x3d8] ;  /* 0x0000f600ff097b82 */ /* 0x000e660000000800 */
[----:B------:R4:W-:Y:S04]  /*6480*/  STL.64 [R1+0x13b8], R16 ;  /* 0x0013b81001007387 */ /* 0x0009e80000100a00 */
[----:B----4-:R-:W4:Y:S01]  /*6490*/  LDL.LU R16, [R1+0x5c] ;  /* 0x00005c0001107983 */ /* 0x010f220000300800 */
[----:B0-----:R-:W-:-:S03]  /*64a0*/  LEA R8, R8, R7, 0x1 ;  /* 0x0000000708087211 */ /* 0x001fc600078e08ff */
[----:B------:R-:W4:Y:S02]  /*64b0*/  LDL.LU R17, [R1+0x58] ;  /* 0x0000580001117983 */ /* 0x000f240000300800 */
[----:B-1----:R-:W-:Y:S01]  /*64c0*/  IMAD R9, R9, 0x2, R8 ;  /* 0x0000000209097824 */ /* 0x002fe200078e0208 */
[----:B---3--:R-:W-:-:S04]  /*64d0*/  LEA R4, P2, R10, R0, 0x1 ;  /* 0x000000000a047211 */ /* 0x008fc800078408ff */
[----:B------:R-:W-:Y:S02]  /*64e0*/  LEA.HI.X.SX32 R5, R10, R2, 0x1, P2 ;  /* 0x000000020a057211 */ /* 0x000fe400010f0eff */
[----:B------:R-:W0:Y:S03]  /*64f0*/  LDC R10, c[0x0][0x3d8] ;  /* 0x0000f600ff0a7b82 */ /* 0x000e260000000800 */
[----:B------:R-:W-:Y:S04]  /*6500*/  STL.64 [R1+0x13b0], R4 ;  /* 0x0013b00401007387 */ /* 0x000fe80000100a00 */
[----:B------:R-:W-:Y:S04]  /*6510*/  STL.64 [R1+0x16a8], R8 ;  /* 0x0016a80801007387 */ /* 0x000fe80000100a00 */
[----:B------:R-:W3:Y:S01]  /*6520*/  LDL.LU R23, [R1+0x6c] ;  /* 0x00006c0001177983 */ /* 0x000ee20000300800 */
[----:B------:R-:W-:-:S04]  /*6530*/  LEA R18, P0, R12, R0, 0x1 ;  /* 0x000000000c127211 */ /* 0x000fc800078008ff */
[----:B------:R-:W-:Y:S02]  /*6540*/  LEA.HI.X.SX32 R19, R12, R2, 0x1, P0 ;  /* 0x000000020c137211 */ /* 0x000fe400000f0eff */
[C---:B------:R-:W-:Y:S01]  /*6550*/  LEA R6, P1, R20.reuse, R0, 0x1 ;  /* 0x0000000014067211 */ /* 0x040fe200078208ff */
[----:B------:R-:W1:Y:S02]  /*6560*/  LDC R12, c[0x0][0x3d8] ;  /* 0x0000f600ff0c7b82 */ /* 0x000e640000000800 */
[----:B------:R0:W-:Y:S04]  /*6570*/  STL.64 [R1+0x13a8], R18 ;  /* 0x0013a81201007387 */ /* 0x0001e80000100a00 */
[----:B0-----:R-:W3:Y:S04]  /*6580*/  LDL.LU R19, [R1+0x68] ;  /* 0x0000680001137983 */ /* 0x001ee80000300800 */
[----:B------:R-:W3:Y:S01]  /*6590*/  LDL.LU R18, [R1+0x64] ;  /* 0x0000640001127983 */ /* 0x000ee20000300800 */
[----:B------:R-:W-:-:S02]  /*65a0*/  LEA.HI.X.SX32 R7, R20, R2, 0x1, P1 ;  /* 0x0000000214077211 */ /* 0x000fc400008f0eff */
[C---:B------:R-:W-:Y:S02]  /*65b0*/  LEA R4, P2, R13.reuse, R0, 0x1 ;  /* 0x000000000d047211 */ /* 0x040fe400078408ff */
[----:B------:R-:W-:Y:S01]  /*65c0*/  LEA R10, R10, R9, 0x1 ;  /* 0x000000090a0a7211 */ /* 0x000fe200078e08ff */
[----:B------:R0:W-:Y:S01]  /*65d0*/  STL.64 [R1+0x13a0], R6 ;  /* 0x0013a00601007387 */ /* 0x0001e20000100a00 */
[----:B------:R-:W-:Y:S02]  /*65e0*/  LEA.HI.X.SX32 R5, R13, R2, 0x1, P2 ;  /* 0x000000020d057211 */ /* 0x000fe400010f0eff */
[----:B------:R-:W2:Y:S01]  /*65f0*/  LDC R13, c[0x0][0x3d8] ;  /* 0x0000f600ff0d7b82 */ /* 0x000ea20000000800 */
[----:B------:R-:W-:Y:S04]  /*6600*/  STL.64 [R1+0x16d0], R10 ;  /* 0x0016d00a01007387 */ /* 0x000fe80000100a00 */
[----:B------:R0:W-:Y:S04]  /*6610*/  STL.64 [R1+0x1398], R4 ;  /* 0x0013980401007387 */ /* 0x0001e80000100a00 */
[----:B------:R-:W3:Y:S01]  /*6620*/  LDL.LU R21, [R1+0x78] ;  /* 0x0000780001157983 */ /* 0x000ee20000300800 */
[----:B------:R-:W-:-:S02]  /*6630*/  LEA R8, P0, R14, R0, 0x1 ;  /* 0x000000000e087211 */ /* 0x000fc400078008ff */
[C---:B0-----:R-:W-:Y:S02]  /*6640*/  LEA R6, P1, R29.reuse, R0, 0x1 ;  /* 0x000000001d067211 */ /* 0x041fe400078208ff */
[-C--:B------:R-:W-:Y:S02]  /*6650*/  LEA.HI.X.SX32 R9, R14, R2.reuse, 0x1, P0 ;  /* 0x000000020e097211 */ /* 0x080fe400000f0eff */
[----:B------:R-:W-:Y:S01]  /*6660*/  LEA.HI.X.SX32 R7, R29, R2, 0x1, P1 ;  /* 0x000000021d077211 */ /* 0x000fe200008f0eff */
[----:B-1----:R-:W-:Y:S01]  /*6670*/  IMAD R12, R12, 0x2, R10 ;  /* 0x000000020c0c7824 */ /* 0x002fe200078e020a */
[-C--:B------:R-:W-:Y:S01]  /*6680*/  LEA R4, P2, R15, R0.reuse, 0x1 ;  /* 0x000000000f047211 */ /* 0x080fe200078408ff */
[----:B------:R2:W-:Y:S01]  /*6690*/  STL.64 [R1+0x1390], R8 ;  /* 0x0013900801007387 */ /* 0x0005e20000100a00 */
[----:B------:R-:W0:Y:S03]  /*66a0*/  LDC R14, c[0x0][0x3d8] ;  /* 0x0000f600ff0e7b82 */ /* 0x000e260000000800 */
[----:B------:R-:W3:Y:S04]  /*66b0*/  LDL.LU R20, [R1+0x74] ;  /* 0x0000740001147983 */ /* 0x000ee80000300800 */
[----:B------:R4:W-:Y:S04]  /*66c0*/  STL.64 [R1+0x1388], R6 ;  /* 0x0013880601007387 */ /* 0x0009e80000100a00 */
[----:B------:R-:W3:Y:S01]  /*66d0*/  LDL.LU R29, [R1+0x70] ;  /* 0x00007000011d7983 */ /* 0x000ee20000300800 */
[----:B--2---:R-:W-:-:S02]  /*66e0*/  LEA R8, P0, R24, R0, 0x1 ;  /* 0x0000000018087211 */ /* 0x004fc400078008ff */
[----:B------:R-:W-:Y:S02]  /*66f0*/  LEA R13, R13, R12, 0x1 ;  /* 0x0000000c0d0d7211 */ /* 0x000fe400078e08ff */
[-C--:B------:R-:W-:Y:S02]  /*6700*/  LEA.HI.X.SX32 R5, R15, R2.reuse, 0x1, P2 ;  /* 0x000000020f057211 */ /* 0x080fe400010f0eff */
[----:B------:R-:W-:Y:S01]  /*6710*/  LEA.HI.X.SX32 R9, R24, R2, 0x1, P0 ;  /* 0x0000000218097211 */ /* 0x000fe200000f0eff */
[----:B------:R-:W-:Y:S01]  /*6720*/  STL.64 [R1+0x1680], R12 ;  /* 0x0016800c01007387 */ /* 0x000fe20000100a00 */
[----:B------:R-:W1:Y:S03]  /*6730*/  LDC R15, c[0x0][0x3d8] ;  /* 0x0000f600ff0f7b82 */ /* 0x000e660000000800 */
[----:B------:R2:W-:Y:S04]  /*6740*/  STL.64 [R1+0x1380], R4 ;  /* 0x0013800401007387 */ /* 0x0005e80000100a00 */
[----:B------:R-:W3:Y:S04]  /*6750*/  LDL.LU R11, [R1+0x84] ;  /* 0x00008400010b7983 */ /* 0x000ee80000300800 */
[----:B------:R3:W-:Y:S04]  /*6760*/  STL.64 [R1+0x1378], R8 ;  /* 0x0013780801007387 */ /* 0x0007e80000100a00 */
[----:B------:R-:W3:Y:S01]  /*6770*/  LDL.LU R24, [R1+0x80] ;  /* 0x0000800001187983 */ /* 0x000ee20000300800 */
[----:B----4-:R-:W-:-:S04]  /*6780*/  LEA R6, P1, R16, R0, 0x1 ;  /* 0x0000000010067211 */ /* 0x010fc800078208ff */
[----:B------:R-:W-:Y:S01]  /*6790*/  LEA.HI.X.SX32 R7, R16, R2, 0x1, P1 ;  /* 0x0000000210077211 */ /* 0x000fe200008f0eff */
[----:B0-----:R-:W-:Y:S01]  /*67a0*/  IMAD R14, R14, 0x2, R13 ;  /* 0x000000020e0e7824 */ /* 0x001fe200078e020d */
[----:B--2---:R-:W-:Y:S01]  /*67b0*/  LEA R4, P2, R17, R0, 0x1 ;  /* 0x0000000011047211 */ /* 0x004fe200078408ff */
[----:B------:R-:W0:Y:S02]  /*67c0*/  LDC R16, c[0x0][0x3d8] ;  /* 0x0000f600ff107b82 */ /* 0x000e240000000800 */
[----:B------:R2:W-:Y:S04]  /*67d0*/  STL.64 [R1+0x1370], R6 ;  /* 0x0013700601007387 */ /* 0x0005e80000100a00 */
[----:B------:R-:W4:Y:S01]  /*67e0*/  LDL.LU R25, [R1+0x7c] ;  /* 0x00007c0001197983 */ /* 0x000f220000300800 */
[----:B-1----:R-:W-:-:S02]  /*67f0*/  LEA R15, R15, R14, 0x1 ;  /* 0x0000000e0f0f7211 */ /* 0x002fc400078e08ff */
[----:B------:R-:W-:Y:S02]  /*6800*/  LEA.HI.X.SX32 R5, R17, R2, 0x1, P2 ;  /* 0x0000000211057211 */ /* 0x000fe400010f0eff */
[----:B------:R-:W1:Y:S01]  /*6810*/  LDC R17, c[0x0][0x3d8] ;  /* 0x0000f600ff117b82 */ /* 0x000e620000000800 */
[----:B------:R-:W-:Y:S04]  /*6820*/  STL.64 [R1+0x1678], R14 ;  /* 0x0016780e01007387 */ /* 0x000fe80000100a00 */
[----:B------:R0:W-:Y:S02]  /*6830*/  STL.64 [R1+0x1368], R4 ;  /* 0x0013680401007387 */ /* 0x0001e40000100a00 */
[----:B0-----:R-:W-:-:S05]  /*6840*/  IMAD R16, R16, 0x2, R15 ;  /* 0x0000000210107824 */ /* 0x001fca00078e020f */
[----:B-1----:R-:W-:Y:S02]  /*6850*/  LEA R17, R17, R16, 0x1 ;  /* 0x0000001011117211 */ /* 0x002fe400078e08ff */
[----:B---3--:R-:W-:-:S04]  /*6860*/  LEA R8, P0, R23, R0, 0x1 ;  /* 0x0000000017087211 */ /* 0x008fc800078008ff */
[----:B------:R-:W-:-:S05]  /*6870*/  LEA.HI.X.SX32 R9, R23, R2, 0x1, P0 ;  /* 0x0000000217097211 */ /* 0x000fca00000f0eff */
[----:B------:R-:W-:Y:S01]  /*6880*/  STL.64 [R1+0x1360], R8 ;  /* 0x0013600801007387 */ /* 0x000fe20000100a00 */
[CC--:B--2---:R-:W-:Y:S02]  /*6890*/  LEA R6, P1, R19.reuse, R0.reuse, 0x1 ;  /* 0x0000000013067211 */ /* 0x0c4fe400078208ff */
[C---:B------:R-:W-:Y:S02]  /*68a0*/  LEA R4, P2, R18.reuse, R0, 0x1 ;  /* 0x0000000012047211 */ /* 0x040fe400078408ff */
[-C--:B------:R-:W-:Y:S02]  /*68b0*/  LEA.HI.X.SX32 R7, R19, R2.reuse, 0x1, P1 ;  /* 0x0000000213077211 */ /* 0x080fe400008f0eff */
[----:B------:R-:W-:Y:S01]  /*68c0*/  LEA.HI.X.SX32 R5, R18, R2, 0x1, P2 ;  /* 0x0000000212057211 */ /* 0x000fe200010f0eff */
[----:B------:R-:W0:Y:S02]  /*68d0*/  LDC R19, c[0x0][0x3d8] ;  /* 0x0000f600ff137b82 */ /* 0x000e240000000800 */
[----:B------:R-:W-:Y:S04]  /*68e0*/  STL.64 [R1+0x1358], R6 ;  /* 0x0013580601007387 */ /* 0x000fe80000100a00 */
[----:B------:R1:W-:Y:S02]  /*68f0*/  STL.64 [R1+0x1350], R4 ;  /* 0x0013500401007387 */ /* 0x0003e40000100a00 */
[----:B------:R-:W2:Y:S02]  /*6900*/  LDC R18, c[0x0][0x3d8] ;  /* 0x0000f600ff127b82 */ /* 0x000ea40000000800 */
[----:B-1----:R-:W3:Y:S04]  /*6910*/  LDL.LU R4, [R1+0x90] ;  /* 0x0000900001047983 */ /* 0x002ee80000300800 */
[----:B------:R-:W3:Y:S04]  /*6920*/  LDL.LU R23, [R1+0x8c] ;  /* 0x00008c0001177983 */ /* 0x000ee80000300800 */
[----:B------:R-:W3:Y:S01]  /*6930*/  LDL.LU R22, [R1+0x88] ;  /* 0x0000880001167983 */ /* 0x000ee20000300800 */
[----:B------:R-:W-:-:S04]  /*6940*/  LEA R12, P0, R21, R0, 0x1 ;  /* 0x00000000150c7211 */ /* 0x000fc800078008ff */
[----:B------:R-:W-:Y:S01]  /*6950*/  LEA.HI.X.SX32 R13, R21, R2, 0x1, P0 ;  /* 0x00000002150d7211 */ /* 0x000fe200000f0eff */
[----:B------:R-:W-:Y:S01]  /*6960*/  STL.64 [R1+0x16b0], R16 ;  /* 0x0016b01001007387 */ /* 0x000fe20000100a00 */
[----:B------:R-:W-:-:S03]  /*6970*/  LEA R6, P2, R29, R0, 0x1 ;  /* 0x000000001d067211 */ /* 0x000fc600078408ff */
[----:B------:R-:W-:Y:S01]  /*6980*/  STL.64 [R1+0x1348], R12 ;  /* 0x0013480c01007387 */ /* 0x000fe20000100a00 */
[----:B------:R-:W-:Y:S01]  /*6990*/  LEA R8, P1, R20, R0, 0x1 ;  /* 0x0000000014087211 */ /* 0x000fe200078208ff */
[----:B--2---:R-:W-:Y:S01]  /*69a0*/  IMAD R18, R18, 0x2, R17 ;  /* 0x0000000212127824 */ /* 0x004fe200078e0211 */
[-C--:B------:R-:W-:Y:S01]  /*69b0*/  LEA.HI.X.SX32 R7, R29, R2.reuse, 0x1, P2 ;  /* 0x000000021d077211 */ /* 0x080fe200010f0eff */
[----:B------:R-:W1:Y:S01]  /*69c0*/  LDC R21, c[0x0][0x3d8] ;  /* 0x0000f600ff157b82 */ /* 0x000e620000000800 */
[----:B------:R-:W2:Y:S01]  /*69d0*/  LDL.LU R29, [R1+0x9c] ;  /* 0x00009c00011d7983 */ /* 0x000ea20000300800 */
[----:B------:R-:W-:-:S05]  /*69e0*/  LEA.HI.X.SX32 R9, R20, R2, 0x1, P1 ;  /* 0x0000000214097211 */ /* 0x000fca00008f0eff */
[----:B------:R0:W-:Y:S02]  /*69f0*/  STL.64 [R1+0x1340], R8 ;  /* 0x0013400801007387 */ /* 0x0001e40000100a00 */
[----:B0-----:R-:W-:Y:S01]  /*6a00*/  LEA R19, R19, R18, 0x1 ;  /* 0x0000001213137211 */ /* 0x001fe200078e08ff */
[----:B------:R-:W0:Y:S01]  /*6a10*/  LDC R20, c[0x0][0x3d8] ;  /* 0x0000f600ff147b82 */ /* 0x000e220000000800 */
[----:B------:R-:W2:Y:S04]  /*6a20*/  LDL.LU R10, [R1+0x98] ;  /* 0x00009800010a7983 */ /* 0x000ea80000300800 */
[----:B------:R1:W-:Y:S01]  /*6a30*/  STL.64 [R1+0x1338], R6 ;  /* 0x0013380601007387 */ /* 0x0003e20000100a00 */
[----:B------:R-:W-:-:S03]  /*6a40*/  LEA R8, P0, R11, R0, 0x1 ;  /* 0x000000000b087211 */ /* 0x000fc600078008ff */
[----:B------:R-:W2:Y:S01]  /*6a50*/  LDL.LU R5, [R1+0x94] ;  /* 0x0000940001057983 */ /* 0x000ea20000300800 */
[----:B------:R-:W-:Y:S02]  /*6a60*/  LEA.HI.X.SX32 R9, R11, R2, 0x1, P0 ;  /* 0x000000020b097211 */ /* 0x000fe400000f0eff */
[C---:B-1----:R-:W-:Y:S01]  /*6a70*/  LEA R6, P1, R24.reuse, R0, 0x1 ;  /* 0x0000000018067211 */ /* 0x042fe200078208ff */
[----:B------:R-:W-:Y:S03]  /*6a80*/  STL.64 [R1+0x16b8], R18 ;  /* 0x0016b81201007387 */ /* 0x000fe60000100a00 */
[----:B------:R-:W-:Y:S01]  /*6a90*/  LEA.HI.X.SX32 R7, R24, R2, 0x1, P1 ;  /* 0x0000000218077211 */ /* 0x000fe200008f0eff */
[----:B------:R1:W-:Y:S04]  /*6aa0*/  STL.64 [R1+0x1330], R8 ;  /* 0x0013300801007387 */ /* 0x0003e80000100a00 */
[----:B-1----:R-:W2:Y:S04]  /*6ab0*/  LDL.LU R9, [R1+0xb0] ;  /* 0x0000b00001097983 */ /* 0x002ea80000300800 */
[----:B------:R1:W-:Y:S04]  /*6ac0*/  STL.64 [R1+0x1328], R6 ;  /* 0x0013280601007387 */ /* 0x0003e80000100a00 */
[----:B-1----:R-:W2:Y:S04]  /*6ad0*/  LDL.LU R6, [R1+0xac] ;  /* 0x0000ac0001067983 */ /* 0x002ea80000300800 */
[----:B------:R-:W2:Y:S01]  /*6ae0*/  LDL.LU R7, [R1+0xa8] ;  /* 0x0000a80001077983 */ /* 0x000ea20000300800 */
[----:B0-----:R-:W-:Y:S01]  /*6af0*/  IMAD R20, R20, 0x2, R19 ;  /* 0x0000000214147824 */ /* 0x001fe200078e0213 */
[----:B----4-:R-:W-:-:S04]  /*6b00*/  LEA R12, P2, R25, R0, 0x1 ;  /* 0x00000000190c7211 */ /* 0x010fc800078408ff */
[----:B------:R-:W-:Y:S02]  /*6b10*/  LEA R21, R21, R20, 0x1 ;  /* 0x0000001415157211 */ /* 0x000fe400078e08ff */
[----:B------:R-:W-:-:S03]  /*6b20*/  LEA.HI.X.SX32 R13, R25, R2, 0x1, P2 ;  /* 0x00000002190d7211 */ /* 0x000fc600010f0eff */
[----:B------:R-:W-:Y:S04]  /*6b30*/  STL.64 [R1+0x16c8], R20 ;  /* 0x0016c81401007387 */ /* 0x000fe80000100a00 */
[----:B------:R0:W-:Y:S04]  /*6b40*/  STL.64 [R1+0x1320], R12 ;  /* 0x0013200c01007387 */ /* 0x0001e80000100a00 */
[----:B------:R-:W4:Y:S01]  /*6b50*/  LDL.LU R11, [R1+0xc8] ;  /* 0x0000c800010b7983 */ /* 0x000f220000300800 */
[----:B------:R-:W-:Y:S02]  /*6b60*/  IMAD.MOV.U32 R24, RZ, RZ, R28 ;  /* 0x000000ffff187224 */ /* 0x000fe400078e001c */
[----:B------:R-:W1:Y:S01]  /*6b70*/  LDC R28, c[0x0][0x3d8] ;  /* 0x0000f600ff1c7b82 */ /* 0x000e620000000800 */
[----:B------:R-:W-:-:S07]  /*6b80*/  IMAD.MOV.U32 R25, RZ, RZ, R27 ;  /* 0x000000ffff197224 */ /* 0x000fce00078e001b */
[----:B------:R-:W0:Y:S01]  /*6b90*/  LDC R27, c[0x0][0x3d8] ;  /* 0x0000f600ff1b7b82 */ /* 0x000e220000000800 */
[----:B-1----:R-:W-:-:S04]  /*6ba0*/  LEA R28, R28, R21, 0x1 ;  /* 0x000000151c1c7211 */ /* 0x002fc800078e08ff */
[----:B0-----:R-:W-:Y:S02]  /*6bb0*/  LEA R27, R27, R28, 0x1 ;  /* 0x0000001c1b1b7211 */ /* 0x001fe400078e08ff */
[----:B---3--:R-:W-:-:S04]  /*6bc0*/  LEA R14, P1, R23, R0, 0x1 ;  /* 0x00000000170e7211 */ /* 0x008fc800078208ff */
[----:B------:R-:W-:Y:S01]  /*6bd0*/  LEA.HI.X.SX32 R15, R23, R2, 0x1, P1 ;  /* 0x00000002170f7211 */ /* 0x000fe200008f0eff */
[----:B------:R-:W-:Y:S01]  /*6be0*/  IMAD.MOV.U32 R23, RZ, RZ, R26 ;  /* 0x000000ffff177224 */ /* 0x000fe200078e001a */
[C---:B------:R-:W-:Y:S01]  /*6bf0*/  LEA R12, P2, R22.reuse, R0, 0x1 ;  /* 0x00000000160c7211 */ /* 0x040fe200078408ff */
[----:B------:R-:W0:Y:S03]  /*6c00*/  LDC R26, c[0x0][0x3d8] ;  /* 0x0000f600ff1a7b82 */ /* 0x000e260000000800 */
[----:B------:R-:W-:-:S05]  /*6c10*/  LEA.HI.X.SX32 R13, R22, R2, 0x1, P2 ;  /* 0x00000002160d7211 */ /* 0x000fca00010f0eff */
[----:B------:R-:W1:Y:S01]  /*6c20*/  LDC R22, c[0x0][0x3d8] ;  /* 0x0000f600ff167b82 */ /* 0x000e620000000800 */
[----:B------:R-:W-:-:S04]  /*6c30*/  LEA R16, P0, R4, R0, 0x1 ;  /* 0x0000000004107211 */ /* 0x000fc800078008ff */
[----:B------:R-:W-:-:S05]  /*6c40*/  LEA.HI.X.SX32 R17, R4, R2, 0x1, P0 ;  /* 0x0000000204117211 */ /* 0x000fca00000f0eff */
[----:B------:R3:W-:Y:S04]  /*6c50*/  STL.64 [R1+0x1318], R16 ;  /* 0x0013181001007387 */ /* 0x0007e80000100a00 */
[----:B------:R0:W-:Y:S04]  /*6c60*/  STL.64 [R1+0x1310], R14 ;  /* 0x0013100e01007387 */ /* 0x0001e80000100a00 */
[----:B------:R-:W4:Y:S01]  /*6c70*/  LDL.LU R18, [R1+0xc4] ;  /* 0x0000c40001127983 */ /* 0x000f220000300800 */
[----:B0-----:R-:W-:-:S03]  /*6c80*/  LEA R26, R26, R27, 0x1 ;  /* 0x0000001b1a1a7211 */ /* 0x001fc600078e08ff */
[----:B------:R-:W4:Y:S02]  /*6c90*/  LDL.LU R8, [R1+0xc0] ;  /* 0x0000c00001087983 */ /* 0x000f240000300800 */
[----:B-1----:R-:W-:Y:S02]  /*6ca0*/  IMAD R4, R22, 0x2, R26 ;  /* 0x0000000216047824 */ /* 0x002fe400078e021a */
[----:B------:R0:W-:Y:S04]  /*6cb0*/  STL.64 [R1+0x1308], R12 ;  /* 0x0013080c01007387 */ /* 0x0001e80000100a00 */
[----:B------:R-:W4:Y:S01]  /*6cc0*/  LDL.LU R22, [R1+0xd8] ;  /* 0x0000d80001167983 */ /* 0x000f220000300800 */
[CC--:B--2---:R-:W-:Y:S02]  /*6cd0*/  LEA R20, P0, R29.reuse, R0.reuse, 0x1 ;  /* 0x000000001d147211 */ /* 0x0c4fe400078008ff */
[----:B---3--:R-:W-:Y:S01]  /*6ce0*/  LEA R16, P1, R10, R0, 0x1 ;  /* 0x000000000a107211 */ /* 0x008fe200078208ff */
[----:B------:R-:W2:Y:S01]  /*6cf0*/  LDL.LU R14, [R1+0xd4] ;  /* 0x0000d400010e7983 */ /* 0x000ea20000300800 */
[----:B------:R-:W-:-:S02]  /*6d00*/  LEA.HI.X.SX32 R21, R29, R2, 0x1, P0 ;  /* 0x000000021d157211 */ /* 0x000fc400000f0eff */
[----:B------:R-:W1:Y:S01]  /*6d10*/  LDC R29, c[0x0][0x3d8] ;  /* 0x0000f600ff1d7b82 */ /* 0x000e620000000800 */
[C---:B0-----:R-:W-:Y:S01]  /*6d20*/  LEA R12, P2, R5.reuse, R0, 0x1 ;  /* 0x00000000050c7211 */ /* 0x041fe200078408ff */
[----:B------:R-:W3:Y:S01]  /*6d30*/  LDL.LU R15, [R1+0xd0] ;  /* 0x0000d000010f7983 */ /* 0x000ee20000300800 */
[-C--:B------:R-:W-:Y:S02]  /*6d40*/  LEA.HI.X.SX32 R17, R10, R2.reuse, 0x1, P1 ;  /* 0x000000020a117211 */ /* 0x080fe400008f0eff */
[----:B------:R-:W-:Y:S01]  /*6d50*/  LEA.HI.X.SX32 R13, R5, R2, 0x1, P2 ;  /* 0x00000002050d7211 */ /* 0x000fe200010f0eff */
[----:B------:R-:W-:Y:S04]  /*6d60*/  STL [R1+0x4], R4 ;  /* 0x0000040401007387 */ /* 0x000fe80000100800 */
[----:B------:R-:W-:Y:S04]  /*6d70*/  STL.64 [R1+0x16d8], R26 ;  /* 0x0016d81a01007387 */ /* 0x000fe80000100a00 */
[----:B------:R-:W-:Y:S04]  /*6d80*/  STL.64 [R1+0x1300], R20 ;  /* 0x0013001401007387 */ /* 0x000fe80000100a00 */
[----:B------:R0:W-:Y:S04]  /*6d90*/  STL.64 [R1+0x12f8], R16 ;  /* 0x0012f81001007387 */ /* 0x0001e80000100a00 */
[----:B------:R0:W-:Y:S01]  /*6da0*/  STL.64 [R1+0x12f0], R12 ;  /* 0x0012f00c01007387 */ /* 0x0001e20000100a00 */
[----:B-1----:R-:W-:-:S02]  /*6db0*/  LEA R10, R29, R4, 0x1 ;  /* 0x000000041d0a7211 */ /* 0x002fc400078e08ff */
[----:B------:R-:W1:Y:S01]  /*6dc0*/  LDC R29, c[0x0][0x3d8] ;  /* 0x0000f600ff1d7b82 */ /* 0x000e620000000800 */
[-C--:B0-----:R-:W-:Y:S02]  /*6dd0*/  LEA R16, P0, R9, R0.reuse, 0x1 ;  /* 0x0000000009107211 */ /* 0x081fe400078008ff */
[CC--:B------:R-:W-:Y:S02]  /*6de0*/  LEA R12, P1, R6.reuse, R0.reuse, 0x1 ;  /* 0x00000000060c7211 */ /* 0x0c0fe400078208ff */
[----:B------:R-:W-:Y:S02]  /*6df0*/  LEA R4, P2, R7, R0, 0x1 ;  /* 0x0000000007047211 */ /* 0x000fe400078408ff */
[-C--:B------:R-:W-:Y:S02]  /*6e00*/  LEA.HI.X.SX32 R17, R9, R2.reuse, 0x1, P0 ;  /* 0x0000000209117211 */ /* 0x080fe400000f0eff */
[-C--:B------:R-:W-:Y:S02]  /*6e10*/  LEA.HI.X.SX32 R5, R7, R2.reuse, 0x1, P2 ;  /* 0x0000000207057211 */ /* 0x080fe400010f0eff */
[----:B------:R-:W-:Y:S01]  /*6e20*/  LEA.HI.X.SX32 R13, R6, R2, 0x1, P1 ;  /* 0x00000002060d7211 */ /* 0x000fe200008f0eff */
[----:B------:R-:W-:Y:S01]  /*6e30*/  STL [R1], R10 ;  /* 0x0000000a01007387 */ /* 0x000fe20000100800 */
[----:B------:R-:W0:Y:S03]  /*6e40*/  LDC R6, c[0x0][0x3d8] ;  /* 0x0000f600ff067b82 */ /* 0x000e260000000800 */
[----:B------:R-:W-:Y:S04]  /*6e50*/  STL.64 [R1+0x12e8], R16 ;  /* 0x0012e81001007387 */ /* 0x000fe80000100a00 */
[----:B------:R1:W-:Y:S04]  /*6e60*/  STL.64 [R1+0x12d8], R4 ;  /* 0x0012d80401007387 */ /* 0x0003e80000100a00 */
[----:B------:R-:W-:Y:S04]  /*6e70*/  STL.64 [R1+0x12e0], R12 ;  /* 0x0012e00c01007387 */ /* 0x000fe80000100a00 */
[----:B------:R-:W3:Y:S01]  /*6e80*/  LDL.LU R7, [R1+0xf8] ;  /* 0x0000f80001077983 */ /* 0x000ee20000300800 */
[----:B-1----:R-:W1:Y:S01]  /*6e90*/  LDC R5, c[0x0][0x3d8] ;  /* 0x0000f600ff057b82 */ /* 0x002e620000000800 */
[----:B------:R-:W-:Y:S01]  /*6ea0*/  IMAD R29, R29, 0x2, R10 ;  /* 0x000000021d1d7824 */ /* 0x000fe200078e020a */
[----:B----4-:R-:W-:Y:S01]  /*6eb0*/  LEA R4, P0, R11, R0, 0x1 ;  /* 0x000000000b047211 */ /* 0x010fe200078008ff */
[----:B------:R-:W4:Y:S04]  /*6ec0*/  LDL.LU R10, [R1+0xf4] ;  /* 0x0000f400010a7983 */ /* 0x000f280000300800 */
[----:B------:R-:W4:Y:S01]  /*6ed0*/  LDL.LU R9, [R1+0xf0] ;  /* 0x0000f00001097983 */ /* 0x000f220000300800 */
[----:B-1----:R-:W-:-:S02]  /*6ee0*/  LEA R19, R5, R29, 0x1 ;  /* 0x0000001d05137211 */ /* 0x002fc400078e08ff */
[----:B------:R-:W-:-:S03]  /*6ef0*/  LEA.HI.X.SX32 R5, R11, R2, 0x1, P0 ;  /* 0x000000020b057211 */ /* 0x000fc600000f0eff */
[----:B------:R-:W-:Y:S04]  /*6f00*/  STL [R1+0x10], R19 ;  /* 0x0000101301007387 */ /* 0x000fe80000100800 */
[----:B------:R1:W-:Y:S04]  /*6f10*/  STL.64 [R1+0x12d0], R4 ;  /* 0x0012d00401007387 */ /* 0x0003e80000100a00 */
[----:B-1----:R-:W4:Y:S01]  /*6f20*/  LDL.LU R5, [R1+0x108] ;  /* 0x0001080001057983 */ /* 0x002f220000300800 */
[----:B------:R-:W1:Y:S01]  /*6f30*/  LDC R4, c[0x0][0x3d8] ;  /* 0x0000f600ff047b82 */ /* 0x000e620000000800 */
[----:B0-----:R-:W-:-:S02]  /*6f40*/  IMAD R6, R6, 0x2, R19 ;  /* 0x0000000206067824 */ /* 0x001fc400078e0213 */
[----:B------:R-:W4:Y:S04]  /*6f50*/  LDL.LU R19, [R1+0x104] ;  /* 0x0001040001137983 */ /* 0x000f280000300800 */
[----:B------:R1:W-:Y:S04]  /*6f60*/  STL [R1+0xc], R6 ;  /* 0x00000c0601007387 */ /* 0x0003e80000100800 */
[----:B------:R-:W4:Y:S01]  /*6f70*/  LDL.LU R11, [R1+0x100] ;  /* 0x00010000010b7983 */ /* 0x000f220000300800 */
[----:B-1----:R-:W-:Y:S02]  /*6f80*/  LEA R6, R4, R6, 0x1 ;  /* 0x0000000604067211 */ /* 0x002fe400078e08ff */
[----:B------:R-:W0:Y:S01]  /*6f90*/  LDC R4, c[0x0][0x3d8] ;  /* 0x0000f600ff047b82 */ /* 0x000e220000000800 */
[----:B------:R-:W-:-:S04]  /*6fa0*/  LEA R16, P1, R18, R0, 0x1 ;  /* 0x0000000012107211 */ /* 0x000fc800078208ff */
[----:B------:R-:W-:Y:S02]  /*6fb0*/  LEA.HI.X.SX32 R17, R18, R2, 0x1, P1 ;  /* 0x0000000212117211 */ /* 0x000fe400008f0eff */
[----:B------:R-:W-:-:S03]  /*6fc0*/  LEA R12, P2, R8, R0, 0x1 ;  /* 0x00000000080c7211 */ /* 0x000fc600078408ff */
[----:B------:R1:W-:Y:S01]  /*6fd0*/  STL.64 [R1+0x12c8], R16 ;  /* 0x0012c81001007387 */ /* 0x0003e20000100a00 */
[----:B------:R-:W-:-:S05]  /*6fe0*/  LEA.HI.X.SX32 R13, R8, R2, 0x1, P2 ;  /* 0x00000002080d7211 */ /* 0x000fca00010f0eff */
[----:B------:R-:W-:Y:S01]  /*6ff0*/  STL.64 [R1+0x12c0], R12 ;  /* 0x0012c00c01007387 */ /* 0x000fe20000100a00 */
[----:B-1----:R-:W-:-:S03]  /*7000*/  LEA R16, P0, R22, R0, 0x1 ;  /* 0x0000000016107211 */ /* 0x002fc600078008ff */
[----:B------:R0:W-:Y:S01]  /*7010*/  STL [R1+0x8], R6 ;  /* 0x0000080601007387 */ /* 0x0001e20000100800 */
[----:B------:R-:W-:Y:S02]  /*7020*/  LEA.HI.X.SX32 R17, R22, R2, 0x1, P0 ;  /* 0x0000000216117211 */ /* 0x000fe400000f0eff */
[----:B------:R-:W1:Y:S01]  /*7030*/  LDC R22, c[0x0][0x3d8] ;  /* 0x0000f600ff167b82 */ /* 0x000e620000000800 */
[----:B0-----:R-:W-:Y:S02]  /*7040*/  IMAD R6, R4, 0x2, R6 ;  /* 0x0000000204067824 */ /* 0x001fe400078e0206 */
[----:B------:R0:W-:Y:S04]  /*7050*/  STL.64 [R1+0x12b8], R16 ;  /* 0x0012b81001007387 */ /* 0x0001e80000100a00 */
[----:B0-----:R-:W4:Y:S04]  /*7060*/  LDL.LU R17, [R1+0x128] ;  /* 0x0001280001117983 */ /* 0x001f280000300800 */
[----:B------:R0:W-:Y:S04]  /*7070*/  STL [R1+0x1c], R6 ;  /* 0x00001c0601007387 */ /* 0x0001e80000100800 */
[----:B------:R-:W4:Y:S04]  /*7080*/  LDL.LU R8, [R1+0x124] ;  /* 0x0001240001087983 */ /* 0x000f280000300800 */
[----:B------:R-:W4:Y:S01]  /*7090*/  LDL.LU R4, [R1+0x120] ;  /* 0x0001200001047983 */ /* 0x000f220000300800 */
[----:B-1----:R-:W-:-:S02]  /*70a0*/  LEA R18, R22, R6, 0x1 ;  /* 0x0000000616127211 */ /* 0x002fc400078e08ff */
[----:B0-----:R-:W0:Y:S01]  /*70b0*/  LDC R6, c[0x0][0x3d8] ;  /* 0x0000f600ff067b82 */ /* 0x001e220000000800 */
[CC--:B--2---:R-:W-:Y:S02]  /*70c0*/  LEA R20, P1, R14.reuse, R0.reuse, 0x1 ;  /* 0x000000000e147211 */ /* 0x0c4fe400078208ff */
[----:B---3--:R-:W-:Y:S02]  /*70d0*/  LEA R12, P2, R15, R0, 0x1 ;  /* 0x000000000f0c7211 */ /* 0x008fe400078408ff */
[----:B------:R-:W-:Y:S02]  /*70e0*/  LEA.HI.X.SX32 R21, R14, R2, 0x1, P1 ;  /* 0x000000020e157211 */ /* 0x000fe400008f0eff */
[----:B------:R-:W-:-:S04]  /*70f0*/  LEA R26, P0, R7, R0, 0x1 ;  /* 0x00000000071a7211 */ /* 0x000fc800078008ff */
[-C--:B------:R-:W-:Y:S02]  /*7100*/  LEA.HI.X.SX32 R27, R7, R2.reuse, 0x1, P0 ;  /* 0x00000002071b7211 */ /* 0x080fe400000f0eff */
[----:B------:R-:W1:Y:S01]  /*7110*/  LDC R7, c[0x0][0x3d8] ;  /* 0x0000f600ff077b82 */ /* 0x000e620000000800 */
[----:B------:R-:W-:Y:S01]  /*7120*/  LEA.HI.X.SX32 R13, R15, R2, 0x1, P2 ;  /* 0x000000020f0d7211 */ /* 0x000fe200010f0eff */
[----:B------:R2:W-:Y:S01]  /*7130*/  STL.64 [R1+0x12b0], R20 ;  /* 0x0012b01401007387 */ /* 0x0005e20000100a00 */
[----:B----4-:R-:W-:Y:S01]  /*7140*/  LEA R14, P1, R10, R0, 0x1 ;  /* 0x000000000a0e7211 */ /* 0x010fe200078208ff */
[----:B0-----:R-:W-:-:S03]  /*7150*/  IMAD R6, R6, 0x2, R18 ;  /* 0x0000000206067824 */ /* 0x001fc600078e0212 */
[----:B------:R-:W-:Y:S01]  /*7160*/  LEA.HI.X.SX32 R15, R10, R2, 0x1, P1 ;  /* 0x000000020a0f7211 */ /* 0x000fe200008f0eff */
[----:B--2---:R-:W2:Y:S04]  /*7170*/  LDL.LU R21, [R1+0x134] ;  /* 0x0001340001157983 */ /* 0x004ea80000300800 */
[----:B------:R0:W-:Y:S04]  /*7180*/  STL.64 [R1+0x12a8], R12 ;  /* 0x0012a80c01007387 */ /* 0x0001e80000100a00 */
[----:B------:R-:W3:Y:S04]  /*7190*/  LDL.LU R16, [R1+0x130] ;  /* 0x0001300001107983 */ /* 0x000ee80000300800 */
[----:B------:R-:W-:Y:S01]  /*71a0*/  STL [R1+0x18], R18 ;  /* 0x0000181201007387 */ /* 0x000fe20000100800 */
[----:B-1----:R-:W-:-:S03]  /*71b0*/  LEA R10, R7, R6, 0x1 ;  /* 0x00000006070a7211 */ /* 0x002fc600078e08ff */
[----:B------:R-:W4:Y:S01]  /*71c0*/  LDL.LU R22, [R1+0x11c] ;  /* 0x00011c0001167983 */ /* 0x000f220000300800 */
[----:B0-----:R-:W-:-:S03]  /*71d0*/  LEA R12, P2, R9, R0, 0x1 ;  /* 0x00000000090c7211 */ /* 0x001fc600078408ff */
[----:B------:R0:W-:Y:S01]  /*71e0*/  STL.64 [R1+0x12a0], R26 ;  /* 0x0012a01a01007387 */ /* 0x0001e20000100a00 */
[----:B------:R-:W-:Y:S02]  /*71f0*/  LEA.HI.X.SX32 R13, R9, R2, 0x1, P2 ;  /* 0x00000002090d7211 */ /* 0x000fe400010f0eff */
[----:B------:R-:W1:Y:S01]  /*7200*/  LDC R9, c[0x0][0x3d8] ;  /* 0x0000f600ff097b82 */ /* 0x000e620000000800 */
[----:B0-----:R-:W4:Y:S04]  /*7210*/  LDL.LU.64 R26, [R1+0x16d8] ;  /* 0x0016d800011a7983 */ /* 0x001f280000300a00 */
[----:B------:R0:W-:Y:S04]  /*7220*/  STL [R1+0x14], R6 ;  /* 0x0000140601007387 */ /* 0x0001e80000100800 */
[----:B------:R-:W-:Y:S01]  /*7230*/  STL.64 [R1+0x1298], R14 ;  /* 0x0012980e01007387 */ /* 0x000fe20000100a00 */
[----:B0-----:R-:W-:-:S03]  /*7240*/  LEA R6, P0, R5, R0, 0x1 ;  /* 0x0000000005067211 */ /* 0x001fc600078008ff */
[----:B------:R-:W-:Y:S01]  /*7250*/  STL.64 [R1+0x1290], R12 ;  /* 0x0012900c01007387 */ /* 0x000fe20000100a00 */
[----:B------:R-:W-:-:S03]  /*7260*/  LEA.HI.X.SX32 R7, R5, R2, 0x1, P0 ;  /* 0x0000000205077211 */ /* 0x000fc600000f0eff */
[----:B------:R-:W-:Y:S04]  /*7270*/  STL [R1+0x28], R10 ;  /* 0x0000280a01007387 */ /* 0x000fe80000100800 */
[----:B------:R0:W-:Y:S04]  /*7280*/  STL.64 [R1+0x1288], R6 ;  /* 0x0012880601007387 */ /* 0x0001e80000100a00 */
[----:B0-----:R-:W4:Y:S04]  /*7290*/  LDL.LU R6, [R1+0x12c] ;  /* 0x00012c0001067983 */ /* 0x001f280000300800 */
[----:B------:R-:W4:Y:S01]  /*72a0*/  LDL.LU R5, [R1+0x118] ;  /* 0x0001180001057983 */ /* 0x000f220000300800 */
[----:B-1----:R-:W-:-:S02]  /*72b0*/  IMAD R10, R9, 0x2, R10 ;  /* 0x00000002090a7824 */ /* 0x002fc400078e020a */
[----:B------:R-:W0:Y:S01]  /*72c0*/  LDC R9, c[0x0][0x3d8] ;  /* 0x0000f600ff097b82 */ /* 0x000e220000000800 */
[C---:B------:R-:W-:Y:S02]  /*72d0*/  LEA R12, P2, R11.reuse, R0, 0x1 ;  /* 0x000000000b0c7211 */ /* 0x040fe400078408ff */
[----:B------:R1:W-:Y:S02]  /*72e0*/  STL [R1+0x24], R10 ;  /* 0x0000240a01007387 */ /* 0x0003e40000100800 */
[----:B------:R-:W-:Y:S02]  /*72f0*/  LEA.HI.X.SX32 R13, R11, R2, 0x1, P2 ;  /* 0x000000020b0d7211 */ /* 0x000fe400010f0eff */
[----:B------:R-:W-:Y:S01]  /*7300*/  LEA R14, P1, R19, R0, 0x1 ;  /* 0x00000000130e7211 */ /* 0x000fe200078208ff */
[----:B------:R-:W4:Y:S01]  /*7310*/  LDL.LU R7, [R1+0x114] ;  /* 0x0001140001077983 */ /* 0x000f220000300800 */
[----:B0-----:R-:W-:Y:S02]  /*7320*/  LEA R18, R9, R10, 0x1 ;  /* 0x0000000a09127211 */ /* 0x001fe400078e08ff */
[----:B------:R-:W0:Y:S01]  /*7330*/  LDC R9, c[0x0][0x3d8] ;  /* 0x0000f600ff097b82 */ /* 0x000e220000000800 */
[----:B------:R-:W-:-:S05]  /*7340*/  LEA.HI.X.SX32 R15, R19, R2, 0x1, P1 ;  /* 0x00000002130f7211 */ /* 0x000fca00008f0eff */
[----:B------:R0:W-:Y:S04]  /*7350*/  STL.64 [R1+0x1280], R14 ;  /* 0x0012800e01007387 */ /* 0x0001e80000100a00 */
[----:B------:R0:W-:Y:S04]  /*7360*/  STL.64 [R1+0x1278], R12 ;  /* 0x0012780c01007387 */ /* 0x0001e80000100a00 */
[----:B------:R-:W-:Y:S01]  /*7370*/  STL [R1+0x20], R18 ;  /* 0x0000201201007387 */ /* 0x000fe20000100800 */
[----:B0-----:R-:W-:-:S05]  /*7380*/  IMAD R9, R9, 0x2, R18 ;  /* 0x0000000209097824 */ /* 0x001fca00078e0212 */
[----:B------:R0:W-:Y:S01]  /*7390*/  STL [R1+0x34], R9 ;  /* 0x0000340901007387 */ /* 0x0001e20000100800 */
[----:B-1----:R-:W-:-:S04]  /*73a0*/  LEA R10, P2, R4, R0, 0x1 ;  /* 0x00000000040a7211 */ /* 0x002fc800078408ff */
[----:B------:R-:W-:Y:S02]  /*73b0*/  LEA.HI.X.SX32 R11, R4, R2, 0x1, P2 ;  /* 0x00000002040b7211 */ /* 0x000fe400010f0eff */
[----:B------:R-:W0:Y:S01]  /*73c0*/  LDC R4, c[0x0][0x3d8] ;  /* 0x0000f600ff047b82 */ /* 0x000e220000000800 */
[CC--:B------:R-:W-:Y:S02]  /*73d0*/  LEA R14, P0, R17.reuse, R0.reuse, 0x1 ;  /* 0x00000000110e7211 */ /* 0x0c0fe400078008ff */
[C---:B------:R-:W-:Y:S02]  /*73e0*/  LEA R12, P1, R8.reuse, R0, 0x1 ;  /* 0x00000000080c7211 */ /* 0x040fe400078208ff */
[-C--:B------:R-:W-:Y:S02]  /*73f0*/  LEA.HI.X.SX32 R15, R17, R2.reuse, 0x1, P0 ;  /* 0x00000002110f7211 */ /* 0x080fe400000f0eff */
[----:B------:R-:W-:Y:S01]  /*7400*/  LEA.HI.X.SX32 R13, R8, R2, 0x1, P1 ;  /* 0x00000002080d7211 */ /* 0x000fe200008f0eff */
[----:B0-----:R-:W-:-:S02]  /*7410*/  IMAD R9, R4, 0x2, R9 ;  /* 0x0000000204097824 */ /* 0x001fc400078e0209 */
[----:B------:R-:W0:Y:S01]  /*7420*/  LDC R4, c[0x0][0x3d8] ;  /* 0x0000f600ff047b82 */ /* 0x000e220000000800 */
[----:B------:R1:W-:Y:S01]  /*7430*/  STL.64 [R1+0x1270], R14 ;  /* 0x0012700e01007387 */ /* 0x0003e20000100a00 */
[----:B------:R-:W-:-:S03]  /*7440*/  MOV R17, R25 ;  /* 0x0000001900117202 */ /* 0x000fc60000000f00 */
[----:B------:R3:W-:Y:S04]  /*7450*/  STL.64 [R1+0x1268], R12 ;  /* 0x0012680c01007387 */ /* 0x0007e80000100a00 */
[----:B------:R-:W-:Y:S04]  /*7460*/  STL.64 [R1+0x1260], R10 ;  /* 0x0012600a01007387 */ /* 0x000fe80000100a00 */
[----:B------:R-:W4:Y:S04]  /*7470*/  LDL.LU R25, [R1+0x10c] ;  /* 0x00010c0001197983 */ /* 0x000f280000300800 */
[----:B------:R-:W4:Y:S04]  /*7480*/  LDL.LU R8, [R1+0xec] ;  /* 0x0000ec0001087983 */ /* 0x000f280000300800 */
[----:B------:R0:W-:Y:S02]  /*7490*/  STL [R1+0x30], R9 ;  /* 0x0000300901007387 */ /* 0x0001e40000100800 */
[----:B0-----:R-:W-:-:S02]  /*74a0*/  LEA R4, R4, R9, 0x1 ;  /* 0x0000000904047211 */ /* 0x001fc400078e08ff */
[----:B-1----:R-:W4:Y:S01]  /*74b0*/  LDL.LU R14, [R1+0xe8] ;  /* 0x0000e800010e7983 */ /* 0x002f220000300800 */
[-C--:B---3--:R-:W-:Y:S02]  /*74c0*/  LEA R12, P1, R16, R0.reuse, 0x1 ;  /* 0x00000000100c7211 */ /* 0x088fe400078208ff */
[-C--:B--2---:R-:W-:Y:S01]  /*74d0*/  LEA R18, P0, R21, R0.reuse, 0x1 ;  /* 0x0000000015127211 */ /* 0x084fe200078008ff */
[----:B------:R-:W2:Y:S01]  /*74e0*/  LDL.LU R15, [R1+0xe4] ;  /* 0x0000e400010f7983 */ /* 0x000ea20000300800 */
[----:B------:R-:W-:Y:S02]  /*74f0*/  IMAD.MOV.U32 R9, RZ, RZ, R23 ;  /* 0x000000ffff097224 */ /* 0x000fe400078e0017 */
[----:B------:R-:W0:Y:S01]  /*7500*/  LDC R23, c[0x0][0x3d8] ;  /* 0x0000f600ff177b82 */ /* 0x000e220000000800 */
[----:B----4-:R-:W-:Y:S02]  /*7510*/  LEA R10, P2, R22, R0, 0x1 ;  /* 0x00000000160a7211 */ /* 0x010fe400078408ff */
[----:B------:R-:W-:-:S02]  /*7520*/  LEA.HI.X.SX32 R13, R16, R2, 0x1, P1 ;  /* 0x00000002100d7211 */ /* 0x000fc400008f0eff */
[-C--:B------:R-:W-:Y:S01]  /*7530*/  LEA.HI.X.SX32 R19, R21, R2.reuse, 0x1, P0 ;  /* 0x0000000215137211 */ /* 0x080fe200000f0eff */
[----:B------:R-:W-:Y:S01]  /*7540*/  STL [R1+0x2c], R4 ;  /* 0x00002c0401007387 */ /* 0x000fe20000100800 */
[----:B------:R-:W-:-:S03]  /*7550*/  LEA.HI.X.SX32 R11, R22, R2, 0x1, P2 ;  /* 0x00000002160b7211 */ /* 0x000fc600010f0eff */
[----:B------:R1:W-:Y:S04]  /*7560*/  STL.64 [R1+0x1250], R12 ;  /* 0x0012500c01007387 */ /* 0x0003e80000100a00 */
[----:B------:R-:W-:Y:S04]  /*7570*/  STL.64 [R1+0x1258], R18 ;  /* 0x0012581201007387 */ /* 0x000fe80000100a00 */
[----:B-1----:R-:W3:Y:S04]  /*7580*/  LDL.LU R12, [R1+0xe0] ;  /* 0x0000e000010c7983 */ /* 0x002ee80000300800 */
[----:B------:R-:W4:Y:S04]  /*7590*/  LDL.LU R22, [R1+0xdc] ;  /* 0x0000dc0001167983 */ /* 0x000f280000300800 */
[----:B------:R1:W-:Y:S01]  /*75a0*/  STL.64 [R1+0x1248], R10 ;  /* 0x0012480a01007387 */ /* 0x0003e20000100a00 */
[----:B0-----:R-:W-:-:S02]  /*75b0*/  LEA R13, R23, R4, 0x1 ;  /* 0x00000004170d7211 */ /* 0x001fc400078e08ff */
[----:B------:R-:W0:Y:S01]  /*75c0*/  LDC R4, c[0x0][0x3d8] ;  /* 0x0000f600ff047b82 */ /* 0x000e220000000800 */
[----:B------:R-:W2:Y:S04]  /*75d0*/  LDL.LU R23, [R1+0xbc] ;  /* 0x0000bc0001177983 */ /* 0x000ea80000300800 */
[----:B------:R-:W-:Y:S01]  /*75e0*/  STL [R1+0x50], R13 ;  /* 0x0000500d01007387 */ /* 0x000fe20000100800 */
[----:B-1----:R-:W-:-:S04]  /*75f0*/  LEA R10, P0, R6, R0, 0x1 ;  /* 0x00000000060a7211 */ /* 0x002fc800078008ff */
[----:B------:R-:W-:-:S05]  /*7600*/  LEA.HI.X.SX32 R11, R6, R2, 0x1, P0 ;  /* 0x00000002060b7211 */ /* 0x000fca00000f0eff */
[----:B------:R1:W-:Y:S04]  /*7610*/  STL.64 [R1+0x1240], R10 ;  /* 0x0012400a01007387 */ /* 0x0003e80000100a00 */
[----:B-1----:R-:W2:Y:S01]  /*7620*/  LDL.LU.64 R10, [R1+0x16d0] ;  /* 0x0016d000010a7983 */ /* 0x002ea20000300a00 */
[----:B------:R-:W-:Y:S01]  /*7630*/  LEA R20, P1, R5, R0, 0x1 ;  /* 0x0000000005147211 */ /* 0x000fe200078208ff */
[----:B0-----:R-:W-:-:S03]  /*7640*/  IMAD R4, R4, 0x2, R13 ;  /* 0x0000000204047824 */ /* 0x001fc600078e020d */
[----:B------:R-:W-:Y:S02]  /*7650*/  LEA.HI.X.SX32 R21, R5, R2, 0x1, P1 ;  /* 0x0000000205157211 */ /* 0x000fe400008f0eff */
[----:B------:R0:W-:Y:S01]  /*7660*/  STL [R1+0x4c], R4 ;  /* 0x00004c0401007387 */ /* 0x0001e20000100800 */
[----:B------:R-:W-:Y:S01]  /*7670*/  MOV R13, R24 ;  /* 0x00000018000d7202 */ /* 0x000fe20000000f00 */
[----:B------:R-:W0:Y:S02]  /*7680*/  LDC R5, c[0x0][0x3d8] ;  /* 0x0000f600ff057b82 */ /* 0x000e240000000800 */
[----:B------:R1:W-:Y:S04]  /*7690*/  STL.64 [R1+0x1238], R20 ;  /* 0x0012381401007387 */ /* 0x0003e80000100a00 */
[----:B------:R-:W3:Y:S01]  /*76a0*/  LDL.LU R24, [R1+0xb8] ;  /* 0x0000b80001187983 */ /* 0x000ee20000300800 */
[----:B------:R-:W-:-:S03]  /*76b0*/  LEA R18, P2, R7, R0, 0x1 ;  /* 0x0000000007127211 */ /* 0x000fc600078408ff */
[----:B------:R-:W3:Y:S01]  /*76c0*/  LDL.LU R6, [R1+0xb4] ;  /* 0x0000b40001067983 */ /* 0x000ee20000300800 */
[----:B------:R-:W-:Y:S01]  /*76d0*/  LEA.HI.X.SX32 R19, R7, R2, 0x1, P2 ;  /* 0x0000000207137211 */ /* 0x000fe200010f0eff */
[----:B0-----:R-:W-:Y:S02]  /*76e0*/  IMAD R4, R5, 0x2, R4 ;  /* 0x0000000205047824 */ /* 0x001fe400078e0204 */
[----:B------:R-:W3:Y:S04]  /*76f0*/  LDL.LU R5, [R1+0xa0] ;  /* 0x0000a00001057983 */ /* 0x000ee80000300800 */
[----:B------:R-:W-:Y:S04]  /*7700*/  STL.64 [R1+0x1230], R18 ;  /* 0x0012301201007387 */ /* 0x000fe80000100a00 */
[----:B------:R-:W-:Y:S01]  /*7710*/  STL [R1+0x48], R4 ;  /* 0x0000480401007387 */ /* 0x000fe20000100800 */
[----:B-1----:R-:W-:Y:S01]  /*7720*/  IMAD.MOV.U32 R21, RZ, RZ, R17 ;  /* 0x000000ffff157224 */ /* 0x002fe200078e0011 */
[----:B------:R-:W-:-:S04]  /*7730*/  LEA R20, P0, R17, R0, 0x1 ;  /* 0x0000000011147211 */ /* 0x000fc800078008ff */
[----:B------:R-:W-:-:S05]  /*7740*/  LEA.HI.X.SX32 R21, R21, R2, 0x1, P0 ;  /* 0x0000000215157211 */ /* 0x000fca00000f0eff */
[----:B------:R0:W-:Y:S04]  /*7750*/  STL.64 [R1+0x1228], R20 ;  /* 0x0012281401007387 */ /* 0x0001e80000100a00 */
[----:B0-----:R-:W3:Y:S01]  /*7760*/  LDL.LU.64 R20, [R1+0x16c8] ;  /* 0x0016c80001147983 */ /* 0x001ee20000300a00 */
[----:B------:R-:W-:-:S04]  /*7770*/  LEA R18, P1, R25, R0, 0x1 ;  /* 0x0000000019127211 */ /* 0x000fc800078208ff */
[----:B------:R-:W-:Y:S02]  /*7780*/  LEA.HI.X.SX32 R19, R25, R2, 0x1, P1 ;  /* 0x0000000219137211 */ /* 0x000fe400008f0eff */
[----:B------:R-:W3:Y:S01]  /*7790*/  LDL.LU R25, [R1+0x16c0] ;  /* 0x0016c00001197983 */ /* 0x000ee20000300800 */
[----:B------:R-:W-:-:S04]  /*77a0*/  LEA R16, P2, R8, R0, 0x1 ;  /* 0x0000000008107211 */ /* 0x000fc800078408ff */
[----:B------:R-:W-:Y:S02]  /*77b0*/  LEA.HI.X.SX32 R17, R8, R2, 0x1, P2 ;  /* 0x0000000208117211 */ /* 0x000fe400010f0eff */
[----:B--2---:R-:W-:Y:S02]  /*77c0*/  MOV R7, R11 ;  /* 0x0000000b00077202 */ /* 0x004fe40000000f00 */
[----:B------:R-:W0:Y:S02]  /*77d0*/  LDC R11, c[0x0][0x3d8] ;  /* 0x0000f600ff0b7b82 */ /* 0x000e240000000800 */
[----:B0-----:R-:W-:-:S06]  /*77e0*/  LEA R4, R11, R4, 0x1 ;  /* 0x000000040b047211 */ /* 0x001fcc00078e08ff */
[----:B------:R-:W0:Y:S01]  /*77f0*/  LDC R11, c[0x0][0x3d8] ;  /* 0x0000f600ff0b7b82 */ /* 0x000e220000000800 */
[----:B------:R0:W-:Y:S02]  /*7800*/  STL [R1+0x60], R4 ;  /* 0x0000600401007387 */ /* 0x0001e40000100800 */
[----:B0-----:R-:W-:-:S05]  /*7810*/  IMAD R4, R11, 0x2, R4 ;  /* 0x000000020b047824 */ /* 0x001fca00078e0204 */
[----:B------:R-:W0:Y:S01]  /*7820*/  LDC R11, c[0x0][0x3d8] ;  /* 0x0000f600ff0b7b82 */ /* 0x000e220000000800 */
[----:B------:R-:W-:Y:S04]  /*7830*/  STL.64 [R1+0x1220], R18 ;  /* 0x0012201201007387 */ /* 0x000fe80000100a00 */
[----:B------:R-:W-:Y:S04]  /*7840*/  STL.64 [R1+0x1218], R16 ;  /* 0x0012181001007387 */ /* 0x000fe80000100a00 */
[----:B------:R0:W-:Y:S02]  /*7850*/  STL [R1+0x5c], R4 ;  /* 0x00005c0401007387 */ /* 0x0001e40000100800 */
[----:B0-----:R-:W-:-:S02]  /*7860*/  IMAD R4, R11, 0x2, R4 ;  /* 0x000000020b047824 */ /* 0x001fc400078e0204 */
[----:B------:R-:W0:Y:S01]  /*7870*/  LDC R11, c[0x0][0x3d8] ;  /* 0x0000f600ff0b7b82 */ /* 0x000e220000000800 */
[----:B------:R-:W-:Y:S02]  /*7880*/  LEA R18, P0, R9, R0, 0x1 ;  /* 0x0000000009127211 */ /* 0x000fe400078008ff */
[----:B------:R-:W-:-:S04]  /*7890*/  MOV R19, R9 ;  /* 0x0000000900137202 */ /* 0x000fc80000000f00 */
[----:B------:R-:W-:-:S05]  /*78a0*/  LEA.HI.X.SX32 R19, R19, R2, 0x1, P0 ;  /* 0x0000000213137211 */ /* 0x000fca00000f0eff */
[----:B------:R1:W-:Y:S04]  /*78b0*/  STL.64 [R1+0x1210], R18 ;  /* 0x0012101201007387 */ /* 0x0003e80000100a00 */
[----:B-1----:R-:W2:Y:S04]  /*78c0*/  LDL.LU.64 R18, [R1+0x16b8] ;  /* 0x0016b80001127983 */ /* 0x002ea80000300a00 */
[----:B------:R0:W-:Y:S02]  /*78d0*/  STL [R1+0x58], R4 ;  /* 0x0000580401007387 */ /* 0x0001e40000100800 */
[----:B0-----:R-:W-:-:S02]  /*78e0*/  LEA R4, R11, R4, 0x1 ;  /* 0x000000040b047211 */ /* 0x001fc400078e08ff */
[----:B------:R-:W0:Y:S01]  /*78f0*/  LDC R11, c[0x0][0x3d8] ;  /* 0x0000f600ff0b7b82 */ /* 0x000e220000000800 */
[CC--:B------:R-:W-:Y:S02]  /*7900*/  LEA R16, P1, R14.reuse, R0.reuse, 0x1 ;  /* 0x000000000e107211 */ /* 0x0c0fe400078208ff */
[C---:B------:R-:W-:Y:S02]  /*7910*/  LEA R8, P2, R15.reuse, R0, 0x1 ;  /* 0x000000000f087211 */ /* 0x040fe400078408ff */
[-C--:B------:R-:W-:Y:S02]  /*7920*/  LEA.HI.X.SX32 R17, R14, R2.reuse, 0x1, P1 ;  /* 0x000000020e117211 */ /* 0x080fe400008f0eff */
[----:B------:R-:W-:-:S03]  /*7930*/  LEA.HI.X.SX32 R9, R15, R2, 0x1, P2 ;  /* 0x000000020f097211 */ /* 0x000fc600010f0eff */
[----:B------:R-:W-:Y:S04]  /*7940*/  STL.64 [R1+0x1208], R16 ;  /* 0x0012081001007387 */ /* 0x000fe80000100a00 */
[----:B------:R-:W-:Y:S04]  /*7950*/  STL.64 [R1+0x1200], R8 ;  /* 0x0012000801007387 */ /* 0x000fe80000100a00 */
[----:B------:R0:W-:Y:S02]  /*7960*/  STL [R1+0x78], R4 ;  /* 0x0000780401007387 */ /* 0x0001e40000100800 */
[----:B0-----:R-:W-:-:S02]  /*7970*/  IMAD R4, R11, 0x2, R4 ;  /* 0x000000020b047824 */ /* 0x001fc400078e0204 */
[----:B------:R-:W0:Y:S01]  /*7980*/  LDC R11, c[0x0][0x3d8] ;  /* 0x0000f600ff0b7b82 */ /* 0x000e220000000800 */
[-C--:B---3--:R-:W-:Y:S02]  /*7990*/  LEA R16, P0, R12, R0.reuse, 0x1 ;  /* 0x000000000c107211 */ /* 0x088fe400078008ff */
[----:B----4-:R-:W-:Y:S02]  /*79a0*/  LEA R8, P1, R22, R0, 0x1 ;  /* 0x0000000016087211 */ /* 0x010fe400078208ff */
[----:B------:R-:W-:Y:S02]  /*79b0*/  LEA.HI.X.SX32 R17, R12, R2, 0x1, P0 ;  /* 0x000000020c117211 */ /* 0x000fe400000f0eff */
[C---:B------:R-:W-:Y:S02]  /*79c0*/  LEA R14, P2, R23.reuse, R0, 0x1 ;  /* 0x00000000170e7211 */ /* 0x040fe400078408ff */
[-C--:B------:R-:W-:Y:S01]  /*79d0*/  LEA.HI.X.SX32 R9, R22, R2.reuse, 0x1, P1 ;  /* 0x0000000216097211 */ /* 0x080fe200008f0eff */
[----:B------:R1:W-:Y:S01]  /*79e0*/  STL.64 [R1+0x11f8], R16 ;  /* 0x0011f81001007387 */ /* 0x0003e20000100a00 */
[----:B------:R-:W-:Y:S01]  /*79f0*/  LEA.HI.X.SX32 R15, R23, R2, 0x1, P2 ;  /* 0x00000002170f7211 */ /* 0x000fe200010f0eff */
[----:B------:R-:W-:Y:S01]  /*7a00*/  IMAD.MOV.U32 R23, RZ, RZ, R13 ;  /* 0x000000ffff177224 */ /* 0x000fe200078e000d */
[----:B------:R-:W-:-:S04]  /*7a10*/  LEA R22, P0, R13, R0, 0x1 ;  /* 0x000000000d167211 */ /* 0x000fc800078008ff */
[----:B------:R-:W-:Y:S01]  /*7a20*/  LEA.HI.X.SX32 R23, R23, R2, 0x1, P0 ;  /* 0x0000000217177211 */ /* 0x000fe200000f0eff */
[----:B-1----:R-:W3:Y:S04]  /*7a30*/  LDL.LU.64 R16, [R1+0x16b0] ;  /* 0x0016b00001107983 */ /* 0x002ee80000300a00 */
[----:B------:R1:W-:Y:S04]  /*7a40*/  STL.64 [R1+0x11f0], R8 ;  /* 0x0011f00801007387 */ /* 0x0003e80000100a00 */
[----:B-1----:R-:W4:Y:S04]  /*7a50*/  LDL.LU.64 R8, [R1+0x16a8] ;  /* 0x0016a80001087983 */ /* 0x002f280000300a00 */
[----:B------:R0:W-:Y:S04]  /*7a60*/  STL [R1+0x74], R4 ;  /* 0x0000740401007387 */ /* 0x0001e80000100800 */
[----:B------:R1:W-:Y:S01]  /*7a70*/  STL.64 [R1+0x11e8], R14 ;  /* 0x0011e80e01007387 */ /* 0x0003e20000100a00 */
[----:B0-----:R-:W-:-:S02]  /*7a80*/  LEA R4, R11, R4, 0x1 ;  /* 0x000000040b047211 */ /* 0x001fc400078e08ff */
[----:B------:R-:W0:Y:S01]  /*7a90*/  LDC R11, c[0x0][0x3d8] ;  /* 0x0000f600ff0b7b82 */ /* 0x000e220000000800 */
[C---:B-1----:R-:W-:Y:S02]  /*7aa0*/  LEA R14, P1, R24.reuse, R0, 0x1 ;  /* 0x00000000180e7211 */ /* 0x042fe400078208ff */
[----:B------:R-:W-:Y:S02]  /*7ab0*/  STL [R1+0x70], R4 ;  /* 0x0000700401007387 */ /* 0x000fe40000100800 */
[----:B------:R-:W-:Y:S02]  /*7ac0*/  LEA.HI.X.SX32 R15, R24, R2, 0x1, P1 ;  /* 0x00000002180f7211 */ /* 0x000fe400008f0eff */
[----:B------:R1:W-:Y:S04]  /*7ad0*/  STL.64 [R1+0x11e0], R22 ;  /* 0x0011e01601007387 */ /* 0x0003e80000100a00 */
[----:B-1----:R-:W2:Y:S04]  /*7ae0*/  LDL.LU.64 R22, [R1+0x16a0] ;  /* 0x0016a00001167983 */ /* 0x002ea80000300a00 */
[----:B------:R-:W2:Y:S01]  /*7af0*/  LDL.LU R24, [R1+0x1698] ;  /* 0x0016980001187983 */ /* 0x000ea20000300800 */
[----:B0-----:R-:W-:-:S02]  /*7b00*/  LEA R4, R11, R4, 0x1 ;  /* 0x000000040b047211 */ /* 0x001fc400078e08ff */
[----:B------:R-:W0:Y:S03]  /*7b10*/  LDC R11, c[0x0][0x3d8] ;  /* 0x0000f600ff0b7b82 */ /* 0x000e260000000800 */
[----:B------:R0:W-:Y:S01]  /*7b20*/  STL [R1+0x90], R4 ;  /* 0x0000900401007387 */ /* 0x0001e20000100800 */
[----:B------:R-:W-:Y:S01]  /*7b30*/  LEA R12, P2, R6, R0, 0x1 ;  /* 0x00000000060c7211 */ /* 0x000fe200078408ff */
[----:B0-----:R-:W-:-:S03]  /*7b40*/  IMAD R4, R11, 0x2, R4 ;  /* 0x000000020b047824 */ /* 0x001fc600078e0204 */
[----:B------:R-:W0:Y:S01]  /*7b50*/  LDC R11, c[0x0][0x3d8] ;  /* 0x0000f600ff0b7b82 */ /* 0x000e220000000800 */
[----:B------:R-:W-:Y:S01]  /*7b60*/  LEA.HI.X.SX32 R13, R6, R2, 0x1, P2 ;  /* 0x00000002060d7211 */ /* 0x000fe200010f0eff */
[----:B------:R-:W-:Y:S04]  /*7b70*/  STL.64 [R1+0x11d8], R14 ;  /* 0x0011d80e01007387 */ /* 0x000fe80000100a00 */
[----:B------:R-:W-:Y:S04]  /*7b80*/  STL.64 [R1+0x11d0], R12 ;  /* 0x0011d00c01007387 */ /* 0x000fe80000100a00 */
[----:B------:R0:W-:Y:S02]  /*7b90*/  STL [R1+0x8c], R4 ;  /* 0x00008c0401007387 */ /* 0x0001e40000100800 */
[----:B0-----:R-:W-:-:S02]  /*7ba0*/  IMAD R4, R11, 0x2, R4 ;  /* 0x000000020b047824 */ /* 0x001fc400078e0204 */
[----:B------:R-:W0:Y:S01]  /*7bb0*/  LDC R11, c[0x0][0x3d8] ;  /* 0x0000f600ff0b7b82 */ /* 0x000e220000000800 */
[-C--:B------:R-:W-:Y:S02]  /*7bc0*/  LEA R14, P0, R7, R0.reuse, 0x1 ;  /* 0x00000000070e7211 */ /* 0x080fe400078008ff */
[----:B------:R-:W-:Y:S02]  /*7bd0*/  MOV R15, R7 ;  /* 0x00000007000f7202 */ /* 0x000fe40000000f00 */
[----:B------:R-:W-:Y:S02]  /*7be0*/  LEA R12, P1, R5, R0, 0x1 ;  /* 0x00000000050c7211 */ /* 0x000fe400078208ff */
[-C--:B------:R-:W-:Y:S02]  /*7bf0*/  LEA.HI.X.SX32 R15, R15, R2.reuse, 0x1, P0 ;  /* 0x000000020f0f7211 */ /* 0x080fe400000f0eff */
[----:B------:R-:W-:Y:S01]  /*7c00*/  LEA.HI.X.SX32 R13, R5, R2, 0x1, P1 ;  /* 0x00000002050d7211 */ /* 0x000fe200008f0eff */
[----:B------:R1:W-:Y:S04]  /*7c10*/  STL [R1+0x88], R4 ;  /* 0x0000880401007387 */ /* 0x0003e80000100800 */
[----:B------:R0:W-:Y:S04]  /*7c20*/  STL.64 [R1+0x11c8], R14 ;  /* 0x0011c80e01007387 */ /* 0x0001e80000100a00 */
[----:B------:R-:W-:Y:S01]  /*7c30*/  STL.64 [R1+0x11c0], R12 ;  /* 0x0011c00c01007387 */ /* 0x000fe20000100a00 */
[----:B--2---:R-:W-:-:S04]  /*7c40*/  LEA R6, P2, R24, R0, 0x1 ;  /* 0x0000000018067211 */ /* 0x004fc800078408ff */
[----:B------:R-:W-:Y:S02]  /*7c50*/  LEA.HI.X.SX32 R7, R24, R2, 0x1, P2 ;  /* 0x0000000218077211 */ /* 0x000fe400010f0eff */
[----:B0-----:R-:W-:Y:S02]  /*7c60*/  LEA R24, R11, R4, 0x1 ;  /* 0x000000040b187211 */ /* 0x001fe400078e08ff */
[----:B------:R-:W0:Y:S01]  /*7c70*/  LDC R11, c[0x0][0x3d8] ;  /* 0x0000f600ff0b7b82 */ /* 0x000e220000000800 */
[----:B------:R0:W-:Y:S01]  /*7c80*/  STL.64 [R1+0x11b8], R6 ;  /* 0x0011b80601007387 */ /* 0x0001e20000100a00 */
[-C--:B-1----:R-:W-:Y:S02]  /*7c90*/  LEA R4, P0, R25, R0.reuse, 0x1 ;  /* 0x0000000019047211 */ /* 0x082fe400078008ff */
[----:B------:R-:W-:Y:S02]  /*7ca0*/  LEA R14, P1, R23, R0, 0x1 ;  /* 0x00000000170e7211 */ /* 0x000fe400078208ff */
[----:B------:R-:W-:Y:S01]  /*7cb0*/  LEA.HI.X.SX32 R5, R25, R2, 0x1, P0 ;  /* 0x0000000219057211 */ /* 0x000fe200000f0eff */
[----:B0-----:R-:W-:Y:S01]  /*7cc0*/  IMAD R6, R11, 0x2, R24 ;  /* 0x000000020b067824 */ /* 0x001fe200078e0218 */
[----:B------:R-:W-:Y:S01]  /*7cd0*/  LEA R12, P2, R22, R0, 0x1 ;  /* 0x00000000160c7211 */ /* 0x000fe200078408ff */
[----:B------:R-:W0:Y:S02]  /*7ce0*/  LDC R11, c[0x0][0x3d8] ;  /* 0x0000f600ff0b7b82 */ /* 0x000e240000000800 */
[----:B------:R1:W-:Y:S01]  /*7cf0*/  STL.64 [R1+0x11b0], R4 ;  /* 0x0011b00401007387 */ /* 0x0003e20000100a00 */
[----:B------:R-:W-:-:S02]  /*7d00*/  LEA.HI.X.SX32 R15, R23, R2, 0x1, P1 ;  /* 0x00000002170f7211 */ /* 0x000fc400008f0eff */
[----:B------:R-:W-:-:S03]  /*7d10*/  LEA.HI.X.SX32 R13, R22, R2, 0x1, P2 ;  /* 0x00000002160d7211 */ /* 0x000fc600010f0eff */
[----:B------:R-:W2:Y:S01]  /*7d20*/  LDC R25, c[0x0][0x3d8] ;  /* 0x0000f600ff197b82 */ /* 0x000ea20000000800 */
[----:B-1----:R-:W2:Y:S04]  /*7d30*/  LDL.LU.64 R4, [R1+0x1690] ;  /* 0x0016900001047983 */ /* 0x002ea80000300a00 */
[----:B------:R1:W-:Y:S01]  /*7d40*/  STL [R1+0x98], R6 ;  /* 0x0000980601007387 */ /* 0x0003e20000100800 */
[----:B0-----:R-:W-:-:S03]  /*7d50*/  LEA R23, R11, R6, 0x1 ;  /* 0x000000060b177211 */ /* 0x001fc600078e08ff */
[----:B------:R-:W-:Y:S01]  /*7d60*/  STL.64 [R1+0x11a8], R14 ;  /* 0x0011a80e01007387 */ /* 0x000fe20000100a00 */
[----:B------:R-:W0:Y:S01]  /*7d70*/  LDC R11, c[0x0][0x3d8] ;  /* 0x0000f600ff0b7b82 */ /* 0x000e220000000800 */
[----:B-1----:R-:W-:-:S04]  /*7d80*/  LEA R6, P0, R3, R0, 0x1 ;  /* 0x0000000003067211 */ /* 0x002fc800078008ff */
[----:B------:R-:W-:Y:S01]  /*7d90*/  LEA.HI.X.SX32 R7, R3, R2, 0x1, P0 ;  /* 0x0000000203077211 */ /* 0x000fe200000f0eff */
[----:B------:R-:W-:Y:S04]  /*7da0*/  STL.64 [R1+0x11a0], R12 ;  /* 0x0011a00c01007387 */ /* 0x000fe80000100a00 */
[----:B------:R-:W-:Y:S04]  /*7db0*/  STL [R1+0x84], R23 ;  /* 0x0000841701007387 */ /* 0x000fe80000100800 */
[----:B------:R1:W-:Y:S04]  /*7dc0*/  STL.64 [R1+0x1198], R6 ;  /* 0x0011980601007387 */ /* 0x0003e80000100a00 */
[----:B-1----:R-:W3:Y:S01]  /*7dd0*/  LDL.LU.64 R6, [R1+0x1688] ;  /* 0x0016880001067983 */ /* 0x002ee20000300a00 */
[----:B0-----:R-:W-:-:S02]  /*7de0*/  IMAD R22, R11, 0x2, R23 ;  /* 0x000000020b167824 */ /* 0x001fc400078e0217 */
[----:B------:R-:W0:Y:S08]  /*7df0*/  LDC R11, c[0x0][0x3d8] ;  /* 0x0000f600ff0b7b82 */ /* 0x000e300000000800 */
[----:B------:R-:W1:Y:S01]  /*7e00*/  LDC R23, c[0x0][0x3d8] ;  /* 0x0000f600ff177b82 */ /* 0x000e620000000800 */
[----:B0-----:R-:W-:-:S07]  /*7e10*/  LEA R3, R11, R22, 0x1 ;  /* 0x000000160b037211 */ /* 0x001fce00078e08ff */
[----:B------:R-:W0:Y:S01]  /*7e20*/  LDC R11, c[0x0][0x3d8] ;  /* 0x0000f600ff0b7b82 */ /* 0x000e220000000800 */
[CC--:B--2---:R-:W-:Y:S02]  /*7e30*/  LEA R14, P1, R4.reuse, R0.reuse, 0x1 ;  /* 0x00000000040e7211 */ /* 0x0c4fe400078208ff */
        /* <DEDUP_REMOVED lines=8> */
[----:B---3--:R-:W-:-:S04]  /*7ec0*/  LEA R12, P0, R6, R0, 0x1 ;  /* 0x00000000060c7211 */ /* 0x008fc800078008ff */
[----:B------:R-:W-:-:S05]  /*7ed0*/  LEA.HI.X.SX32 R13, R6, R2, 0x1, P0 ;  /* 0x00000002060d7211 */ /* 0x000fca00000f0eff */
[----:B------:R2:W-:Y:S01]  /*7ee0*/  STL.64 [R1+0x10c8], R12 ;  /* 0x0010c80c01007387 */ /* 0x0005e20000100a00 */
[----:B------:R-:W-:-:S03]  /*7ef0*/  LEA R14, P1, R7, R0, 0x1 ;  /* 0x00000000070e7211 */ /* 0x000fc600078208ff */
[----:B--2---:R-:W2:Y:S01]  /*7f00*/  LDL.LU.64 R12, [R1+0x1680] ;  /* 0x00168000010c7983 */ /* 0x004ea20000300a00 */
[----:B------:R-:W-:Y:S02]  /*7f10*/  LEA.HI.X.SX32 R15, R7, R2, 0x1, P1 ;  /* 0x00000002070f7211 */ /* 0x000fe400008f0eff */
[C---:B----4-:R-:W-:Y:S01]  /*7f20*/  LEA R4, P2, R8.reuse, R0, 0x1 ;  /* 0x0000000008047211 */ /* 0x050fe200078408ff */
[----:B------:R0:W-:Y:S04]  /*7f30*/  STL [R1+0x7c], R3 ;  /* 0x00007c0301007387 */ /* 0x0001e80000100800 */
[----:B------:R3:W-:Y:S01]  /*7f40*/  STL.64 [R1+0x10c0], R14 ;  /* 0x0010c00e01007387 */ /* 0x0007e20000100a00 */
[----:B------:R-:W-:Y:S02]  /*7f50*/  LEA.HI.X.SX32 R5, R8, R2, 0x1, P2 ;  /* 0x0000000208057211 */ /* 0x000fe400010f0eff */
[----:B0-----:R-:W-:-:S02]  /*7f60*/  LEA R3, R11, R3, 0x1 ;  /* 0x000000030b037211 */ /* 0x001fc400078e08ff */
[C---:B---3--:R-:W-:Y:S01]  /*7f70*/  LEA R14, P0, R9.reuse, R0, 0x1 ;  /* 0x00000000090e7211 */ /* 0x048fe200078008ff */
[----:B------:R-:W-:Y:S01]  /*7f80*/  STL.64 [R1+0x10b8], R4 ;  /* 0x0010b80401007387 */ /* 0x000fe20000100a00 */
[----:B------:R-:W0:Y:S02]  /*7f90*/  LDC R11, c[0x0][0x3d8] ;  /* 0x0000f600ff0b7b82 */ /* 0x000e240000000800 */
[----:B------:R-:W-:Y:S01]  /*7fa0*/  LEA.HI.X.SX32 R15, R9, R2, 0x1, P0 ;  /* 0x00000002090f7211 */ /* 0x000fe200000f0eff */
[----:B------:R-:W-:Y:S04]  /*7fb0*/  STL [R1+0x6c], R3 ;  /* 0x00006c0301007387 */ /* 0x000fe80000100800 */
[----:B------:R3:W-:Y:S04]  /*7fc0*/  STL.64 [R1+0xf58], R14 ;  /* 0x000f580e01007387 */ /* 0x0007e80000100a00 */
[----:B---3--:R-:W3:Y:S01]  /*7fd0*/  LDL.LU.64 R14, [R1+0x1678] ;  /* 0x00167800010e7983 */ /* 0x008ee20000300a00 */
[----:B0-----:R-:W-:-:S02]  /*7fe0*/  IMAD R3, R11, 0x2, R3 ;  /* 0x000000020b037824 */ /* 0x001fc400078e0203 */
[----:B------:R-:W0:Y:S03]  /*7ff0*/  LDC R11, c[0x0][0x3d8] ;  /* 0x0000f600ff0b7b82 */ /* 0x000e260000000800 */
[----:B------:R0:W-:Y:S01]  /*8000*/  STL [R1+0x68], R3 ;  /* 0x0000680301007387 */ /* 0x0001e20000100800 */
[C---:B------:R-:W-:Y:S02]  /*8010*/  LEA R6, P1, R10.reuse, R0, 0x1 ;  /* 0x000000000a067211 */ /* 0x040fe400078208ff */
[----:B0-----:R-:W-:Y:S02]  /*8020*/  LEA R3, R11, R3, 0x1 ;  /* 0x000000030b037211 */ /* 0x001fe400078e08ff */
[----:B------:R-:W0:Y:S01]  /*8030*/  LDC R11, c[0x0][0x3d8] ;  /* 0x0000f600ff0b7b82 */ /* 0x000e220000000800 */
[----:B------:R-:W-:-:S05]  /*8040*/  LEA.HI.X.SX32 R7, R10, R2, 0x1, P1 ;  /* 0x000000020a077211 */ /* 0x000fca00008f0eff */
[----:B------:R-:W-:Y:S01]  /*8050*/  STL.64 [R1+0xf48], R6 ;  /* 0x000f480601007387 */ /* 0x000fe20000100a00 */
[----:B--2---:R-:W-:-:S04]  /*8060*/  LEA R4, P2, R12, R0, 0x1 ;  /* 0x000000000c047211 */ /* 0x004fc800078408ff */
[----:B------:R-:W-:-:S05]  /*8070*/  LEA.HI.X.SX32 R5, R12, R2, 0x1, P2 ;  /* 0x000000020c057211 */ /* 0x000fca00010f0eff */
[----:B------:R-:W-:Y:S04]  /*8080*/  STL.64 [R1+0xf38], R4 ;  /* 0x000f380401007387 */ /* 0x000fe80000100a00 */
[----:B------:R0:W-:Y:S02]  /*8090*/  STL [R1+0x54], R3 ;  /* 0x0000540301007387 */ /* 0x0001e40000100800 */
[----:B0-----:R-:W-:Y:S02]  /*80a0*/  IMAD R3, R11, 0x2, R3 ;  /* 0x000000020b037824 */ /* 0x001fe400078e0203 */
[----:B------:R-:W0:Y:S01]  /*80b0*/  LDC R11, c[0x0][0x3d8] ;  /* 0x0000f600ff0b7b82 */ /* 0x000e220000000800 */
[----:B---3--:R-:W-:-:S04]  /*80c0*/  LEA R4, P2, R15, R0, 0x1 ;  /* 0x000000000f047211 */ /* 0x008fc800078408ff */
[----:B------:R-:W-:Y:S02]  /*80d0*/  LEA.HI.X.SX32 R5, R15, R2, 0x1, P2 ;  /* 0x000000020f057211 */ /* 0x000fe400010f0eff */
[----:B------:R-:W-:-:S05]  /*80e0*/  MOV R15, R3 ;  /* 0x00000003000f7202 */ /* 0x000fca0000000f00 */
[----:B0-----:R-:W-:Y:S02]  /*80f0*/  IMAD R3, R11, 0x2, R15 ;  /* 0x000000020b037824 */ /* 0x001fe400078e020f */
[----:B------:R-:W0:Y:S01]  /*8100*/  LDC R11, c[0x0][0x3d8] ;  /* 0x0000f600ff0b7b82 */ /* 0x000e220000000800 */
[CC--:B------:R-:W-:Y:S02]  /*8110*/  LEA R8, P0, R13.reuse, R0.reuse, 0x1 ;  /* 0x000000000d087211 */ /* 0x0c0fe400078008ff */
[C---:B------:R-:W-:Y:S02]  /*8120*/  LEA R6, P1, R14.reuse, R0, 0x1 ;  /* 0x000000000e067211 */ /* 0x040fe400078208ff */
[-C--:B------:R-:W-:Y:S02]  /*8130*/  LEA.HI.X.SX32 R9, R13, R2.reuse, 0x1, P0 ;  /* 0x000000020d097211 */ /* 0x080fe400000f0eff */
[----:B------:R-:W-:-:S03]  /*8140*/  LEA.HI.X.SX32 R7, R14, R2, 0x1, P1 ;  /* 0x000000020e077211 */ /* 0x000fc600008f0eff */
[----:B------:R-:W-:Y:S04]  /*8150*/  STL.64 [R1+0xd98], R8 ;  /* 0x000d980801007387 */ /* 0x000fe80000100a00 */
[----:B------:R-:W-:Y:S04]  /*8160*/  STL.64 [R1+0xd90], R6 ;  /* 0x000d900601007387 */ /* 0x000fe80000100a00 */
[----:B------:R2:W-:Y:S04]  /*8170*/  STL.64 [R1+0xd88], R4 ;  /* 0x000d880401007387 */ /* 0x0005e80000100a00 */
[----:B------:R3:W-:Y:S01]  /*8180*/  STL [R1+0x44], R3 ;  /* 0x0000440301007387 */ /* 0x0007e20000100800 */
[----:B0-----:R-:W-:-:S03]  /*8190*/  LEA R11, R11, R3, 0x1 ;  /* 0x000000030b0b7211 */ /* 0x001fc600078e08ff */
[----:B--2---:R-:W2:Y:S04]  /*81a0*/  LDL.LU R4, [R1+0x4] ;  /* 0x0000040001047983 */ /* 0x004ea80000300800 */
[----:B---3--:R-:W3:Y:S01]  /*81b0*/  LDL.LU R3, [R1] ;  /* 0x0000000001037983 */ /* 0x008ee20000300800 */
[-C--:B------:R-:W-:Y:S01]  /*81c0*/  LEA R12, P0, R16, R0.reuse, 0x1 ;  /* 0x00000000100c7211 */ /* 0x080fe200078008ff */
[----:B------:R-:W-:Y:S01]  /*81d0*/  IMAD R5, R25, 0x2, R11 ;  /* 0x0000000219057824 */ /* 0x000fe200078e020b */
[-C--:B------:R-:W-:Y:S01]  /*81e0*/  LEA R8, P1, R17, R0.reuse, 0x1 ;  /* 0x0000000011087211 */ /* 0x080fe200078208ff */
[----:B------:R-:W0:Y:S01]  /*81f0*/  LDC R25, c[0x0][0x3d8] ;  /* 0x0000f600ff197b82 */ /* 0x000e220000000800 */
[----:B------:R-:W-:Y:S02]  /*8200*/  LEA R6, P2, R18, R0, 0x1 ;  /* 0x0000000012067211 */ /* 0x000fe400078408ff */
[----:B------:R-:W-:-:S02]  /*8210*/  LEA.HI.X.SX32 R13, R16, R2, 0x1, P0 ;  /* 0x00000002100d7211 */ /* 0x000fc400000f0eff */
[-C--:B------:R-:W-:Y:S02]  /*8220*/  LEA.HI.X.SX32 R9, R17, R2.reuse, 0x1, P1 ;  /* 0x0000000211097211 */ /* 0x080fe400008f0eff */
[----:B------:R-:W-:Y:S01]  /*8230*/  LEA.HI.X.SX32 R7, R18, R2, 0x1, P2 ;  /* 0x0000000212077211 */ /* 0x000fe200010f0eff */
[----:B------:R4:W-:Y:S04]  /*8240*/  STL.64 [R1+0xc28], R12 ;  /* 0x000c280c01007387 */ /* 0x0009e80000100a00 */
[----:B------:R-:W-:Y:S04]  /*8250*/  STL.64 [R1+0xc18], R8 ;  /* 0x000c180801007387 */ /* 0x000fe80000100a00 */
[----:B------:R0:W-:Y:S04]  /*8260*/  STL.64 [R1+0xc08], R6 ;  /* 0x000c080601007387 */ /* 0x0001e80000100a00 */
[----:B----4-:R-:W4:Y:S04]  /*8270*/  LDL.LU R12, [R1+0x10] ;  /* 0x00001000010c7983 */ /* 0x010f280000300800 */
[----:B------:R-:W4:Y:S01]  /*8280*/  LDL.LU R10, [R1+0xc] ;  /* 0x00000c00010a7983 */ /* 0x000f220000300800 */
[----:B0-----:R-:W-:-:S02]  /*8290*/  LEA R5, R25, R5, 0x1 ;  /* 0x0000000519057211 */ /* 0x001fc400078e08ff */
[-C--:B------:R-:W-:Y:S01]  /*82a0*/  LEA R16, P1, R20, R0.reuse, 0x1 ;  /* 0x0000000014107211 */ /* 0x080fe200078208ff */
[----:B------:R-:W0:Y:S01]  /*82b0*/  LDC R25, c[0x0][0x3d8] ;  /* 0x0000f600ff197b82 */ /* 0x000e220000000800 */
[----:B------:R-:W-:-:S04]  /*82c0*/  LEA R6, P0, R19, R0, 0x1 ;  /* 0x0000000013067211 */ /* 0x000fc800078008ff */
[----:B------:R-:W-:Y:S01]  /*82d0*/  LEA.HI.X.SX32 R7, R19, R2, 0x1, P0 ;  /* 0x0000000213077211 */ /* 0x000fe200000f0eff */
[----:B------:R-:W-:Y:S01]  /*82e0*/  STL [R1+0x38], R5 ;  /* 0x0000380501007387 */ /* 0x000fe20000100800 */
[CC--:B------:R-:W-:Y:S02]  /*82f0*/  LEA R8, P2, R21.reuse, R0.reuse, 0x1 ;  /* 0x0000000015087211 */ /* 0x0c0fe400078408ff */
[----:B------:R-:W-:Y:S01]  /*8300*/  LEA R18, P0, R28, R0, 0x1 ;  /* 0x000000001c127211 */ /* 0x000fe200078008ff */
[----:B------:R1:W-:Y:S01]  /*8310*/  STL.64 [R1+0xa68], R6 ;  /* 0x000a680601007387 */ /* 0x0003e20000100a00 */
[-C--:B------:R-:W-:Y:S02]  /*8320*/  LEA.HI.X.SX32 R17, R20, R2.reuse, 0x1, P1 ;  /* 0x0000000214117211 */ /* 0x080fe400008f0eff */
[-C--:B------:R-:W-:Y:S02]  /*8330*/  LEA.HI.X.SX32 R9, R21, R2.reuse, 0x1, P2 ;  /* 0x0000000215097211 */ /* 0x080fe400010f0eff */
[----:B------:R-:W-:Y:S01]  /*8340*/  LEA.HI.X.SX32 R19, R28, R2, 0x1, P0 ;  /* 0x000000021c137211 */ /* 0x000fe200000f0eff */
[----:B-1----:R-:W4:Y:S04]  /*8350*/  LDL.LU R6, [R1+0x8] ;  /* 0x0000080001067983 */ /* 0x002f280000300800 */
[----:B------:R-:W-:Y:S04]  /*8360*/  STL.64 [R1+0xa60], R16 ;  /* 0x000a601001007387 */ /* 0x000fe80000100a00 */
[----:B------:R1:W-:Y:S04]  /*8370*/  STL.64 [R1+0xa58], R8 ;  /* 0x000a580801007387 */ /* 0x0003e80000100a00 */
[----:B------:R-:W4:Y:S04]  /*8380*/  LDL.LU R14, [R1+0x1c] ;  /* 0x00001c00010e7983 */ /* 0x000f280000300800 */
[----:B------:R-:W-:Y:S04]  /*8390*/  STL.64 [R1+0xa40], R18 ;  /* 0x000a401201007387 */ /* 0x000fe80000100a00 */
[----:B------:R-:W4:Y:S01]  /*83a0*/  LDL.LU R13, [R1+0x18] ;  /* 0x00001800010d7983 */ /* 0x000f220000300800 */
[----:B0-----:R-:W-:Y:S01]  /*83b0*/  IMAD R25, R25, 0x2, R5 ;  /* 0x0000000219197824 */ /* 0x001fe200078e0205 */
[----:B------:R-:W-:-:S02]  /*83c0*/  MOV R5, R24 ;  /* 0x0000001800057202 */ /* 0x000fc40000000f00 */
[----:B------:R-:W0:Y:S01]  /*83d0*/  LDC R24, c[0x0][0x3d8] ;  /* 0x0000f600ff187b82 */ /* 0x000e220000000800 */
[CC--:B-1----:R-:W-:Y:S02]  /*83e0*/  LEA R8, P1, R27.reuse, R0.reuse, 0x1 ;  /* 0x000000001b087211 */ /* 0x0c2fe400078208ff */
[C---:B------:R-:W-:Y:S02]  /*83f0*/  LEA R16, P2, R26.reuse, R0, 0x1 ;  /* 0x000000001a107211 */ /* 0x040fe400078408ff */
[-C--:B------:R-:W-:Y:S02]  /*8400*/  LEA.HI.X.SX32 R9, R27, R2.reuse, 0x1, P1 ;  /* 0x000000021b097211 */ /* 0x080fe400008f0eff */
[----:B------:R-:W-:-:S03]  /*8410*/  LEA.HI.X.SX32 R17, R26, R2, 0x1, P2 ;  /* 0x000000021a117211 */ /* 0x000fc600010f0eff */
[----:B------:R1:W-:Y:S04]  /*8420*/  STL.64 [R1+0xa38], R8 ;  /* 0x000a380801007387 */ /* 0x0003e80000100a00 */
[----:B-1----:R-:W4:Y:S01]  /*8430*/  LDL.LU R8, [R1+0x14] ;  /* 0x0000140001087983 */ /* 0x002f220000300800 */
[----:B0-----:R-:W-:-:S05]  /*8440*/  IMAD R24, R24, 0x2, R25 ;  /* 0x0000000218187824 */ /* 0x001fca00078e0219 */
[----:B------:R-:W-:Y:S04]  /*8450*/  STL.64 [R1+0x1650], R24 ;  /* 0x0016501801007387 */ /* 0x000fe80000100a00 */
[----:B------:R0:W-:Y:S02]  /*8460*/  STL.64 [R1+0xa30], R16 ;  /* 0x000a301001007387 */ /* 0x0001e40000100a00 */
[----:B0-----:R-:W-:-:S04]  /*8470*/  LEA R16, P2, R29, R0, 0x1 ;  /* 0x000000001d107211 */ /* 0x001fc800078408ff */
[----:B------:R-:W-:Y:S01]  /*8480*/  LEA.HI.X.SX32 R17, R29, R2, 0x1, P2 ;  /* 0x000000021d117211 */ /* 0x000fe200010f0eff */
[----:B------:R-:W-:Y:S02]  /*8490*/  IMAD.MOV.U32 R7, RZ, RZ, R22 ;  /* 0x000000ffff077224 */ /* 0x000fe400078e0016 */
[----:B------:R-:W0:Y:S01]  /*84a0*/  LDC R22, c[0x0][0x3d8] ;  /* 0x0000f600ff167b82 */ /* 0x000e220000000800 */
[----:B------:R-:W-:-:S04]  /*84b0*/  LEA R23, R23, R24, 0x1 ;  /* 0x0000001817177211 */ /* 0x000fc800078e08ff */
[----:B0-----:R-:W-:Y:S02]  /*84c0*/  LEA R22, R22, R23, 0x1 ;  /* 0x0000001716167211 */ /* 0x001fe400078e08ff */
[CC--:B--2---:R-:W-:Y:S02]  /*84d0*/  LEA R20, P0, R4.reuse, R0.reuse, 0x1 ;  /* 0x0000000004147211 */ /* 0x0c4fe400078008ff */
[C---:B---3--:R-:W-:Y:S02]  /*84e0*/  LEA R18, P1, R3.reuse, R0, 0x1 ;  /* 0x0000000003127211 */ /* 0x048fe400078208ff */
[-C--:B------:R-:W-:Y:S02]  /*84f0*/  LEA.HI.X.SX32 R21, R4, R2.reuse, 0x1, P0 ;  /* 0x0000000204157211 */ /* 0x080fe400000f0eff */
[----:B------:R-:W-:Y:S01]  /*8500*/  LEA.HI.X.SX32 R19, R3, R2, 0x1, P1 ;  /* 0x0000000203137211 */ /* 0x000fe200008f0eff */
[----:B------:R-:W0:Y:S02]  /*8510*/  LDC R4, c[0x0][0x3d8] ;  /* 0x0000f600ff047b82 */ /* 0x000e240000000800 */
[----:B------:R-:W-:Y:S04]  /*8520*/  STL.64 [R1+0xa28], R20 ;  /* 0x000a281401007387 */ /* 0x000fe80000100a00 */
[----:B------:R1:W-:Y:S02]  /*8530*/  STL.64 [R1+0xa18], R16 ;  /* 0x000a181001007387 */ /* 0x0003e40000100a00 */
[----:B------:R-:W2:Y:S02]  /*8540*/  LDC R3, c[0x0][0x3d8] ;  /* 0x0000f600ff037b82 */ /* 0x000ea40000000800 */
[----:B------:R4:W-:Y:S04]  /*8550*/  STL.64 [R1+0xa20], R18 ;  /* 0x000a201201007387 */ /* 0x0009e80000100a00 */
[----:B-1----:R-:W3:Y:S04]  /*8560*/  LDL.LU R17, [R1+0x28] ;  /* 0x0000280001117983 */ /* 0x002ee80000300800 */
[----:B------:R-:W3:Y:S01]  /*8570*/  LDL.LU R9, [R1+0x24] ;  /* 0x0000240001097983 */ /* 0x000ee20000300800 */
[----:B----4-:R-:W-:-:S02]  /*8580*/  LEA R18, P1, R10, R0, 0x1 ;  /* 0x000000000a127211 */ /* 0x010fc400078208ff */
[----:B------:R-:W-:Y:S01]  /*8590*/  LEA R24, P0, R12, R0, 0x1 ;  /* 0x000000000c187211 */ /* 0x000fe200078008ff */
[----:B------:R-:W4:Y:S01]  /*85a0*/  LDL.LU R16, [R1+0x20] ;  /* 0x0000200001107983 */ /* 0x000f220000300800 */
[-C--:B------:R-:W-:Y:S01]  /*85b0*/  LEA.HI.X.SX32 R19, R10, R2.reuse, 0x1, P1 ;  /* 0x000000020a137211 */ /* 0x080fe200008f0eff */
[----:B------:R-:W-:Y:S02]  /*85c0*/  IMAD.MOV.U32 R10, RZ, RZ, R5 ;  /* 0x000000ffff0a7224 */ /* 0x000fe400078e0005 */
[----:B------:R-:W1:Y:S01]  /*85d0*/  LDC R5, c[0x0][0x3d8] ;  /* 0x0000f600ff057b82 */ /* 0x000e620000000800 */
[----:B--2---:R-:W-:Y:S01]  /*85e0*/  IMAD R3, R3, 0x2, R22 ;  /* 0x0000000203037824 */ /* 0x004fe200078e0216 */
[----:B------:R-:W-:Y:S01]  /*85f0*/  LEA.HI.X.SX32 R25, R12, R2, 0x1, P0 ;  /* 0x000000020c197211 */ /* 0x000fe200000f0eff */
[----:B------:R-:W-:Y:S04]  /*8600*/  STL.64 [R1+0x1640], R22 ;  /* 0x0016401601007387 */ /* 0x000fe80000100a00 */
[----:B------:R-:W-:Y:S01]  /*8610*/  STL [R1+0x1668], R3 ;  /* 0x0016680301007387 */ /* 0x000fe20000100800 */
[----:B0-----:R-:W-:-:S03]  /*8620*/  LEA R4, R4, R3, 0x1 ;  /* 0x0000000304047211 */ /* 0x001fc600078e08ff */
[----:B------:R-:W2:Y:S01]  /*8630*/  LDL.LU R12, [R1+0x34] ;  /* 0x00003400010c7983 */ /* 0x000ea20000300800 */
[----:B------:R-:W-:-:S03]  /*8640*/  LEA R20, P2, R6, R0, 0x1 ;  /* 0x0000000006147211 */ /* 0x000fc600078408ff */
[----:B------:R0:W-:Y:S01]  /*8650*/  STL.64 [R1+0xa10], R24 ;  /* 0x000a101801007387 */ /* 0x0001e20000100a00 */
[----:B------:R-:W-:-:S03]  /*8660*/  LEA.HI.X.SX32 R21, R6, R2, 0x1, P2 ;  /* 0x0000000206157211 */ /* 0x000fc600010f0eff */
[----:B------:R0:W-:Y:S01]  /*8670*/  STL.64 [R1+0xa08], R18 ;  /* 0x000a081201007387 */ /* 0x0001e20000100a00 */
[----:B-1----:R-:W-:Y:S01]  /*8680*/  LEA R5, R5, R4, 0x1 ;  /* 0x0000000405057211 */ /* 0x002fe200078e08ff */
[----:B------:R-:W1:Y:S02]  /*8690*/  LDC R6, c[0x0][0x3d8] ;  /* 0x0000f600ff067b82 */ /* 0x000e640000000800 */
[----:B------:R-:W2:Y:S01]  /*86a0*/  LDL.LU R27, [R1+0x30] ;  /* 0x00003000011b7983 */ /* 0x000ea20000300800 */
[----:B0-----:R-:W-:-:S03]  /*86b0*/  LEA R24, P0, R14, R0, 0x1 ;  /* 0x000000000e187211 */ /* 0x001fc600078008ff */
[----:B------:R-:W2:Y:S04]  /*86c0*/  LDL.LU R18, [R1+0x2c] ;  /* 0x00002c0001127983 */ /* 0x000ea80000300800 */
[----:B------:R0:W-:Y:S01]  /*86d0*/  STL.64 [R1+0xa00], R20 ;  /* 0x000a001401007387 */ /* 0x0001e20000100a00 */
[----:B------:R-:W-:-:S03]  /*86e0*/  LEA.HI.X.SX32 R25, R14, R2, 0x1, P0 ;  /* 0x000000020e197211 */ /* 0x000fc600000f0eff */
[----:B------:R-:W-:Y:S04]  /*86f0*/  STL.64 [R1+0x1658], R4 ;  /* 0x0016580401007387 */ /* 0x000fe80000100a00 */
[----:B------:R-:W2:Y:S01]  /*8700*/  LDL.LU R28, [R1+0x50] ;  /* 0x00005000011c7983 */ /* 0x000ea20000300800 */
[----:B0-----:R-:W-:-:S04]  /*8710*/  LEA R20, P1, R13, R0, 0x1 ;  /* 0x000000000d147211 */ /* 0x001fc800078208ff */
[----:B------:R-:W-:Y:S01]  /*8720*/  LEA.HI.X.SX32 R21, R13, R2, 0x1, P1 ;  /* 0x000000020d157211 */ /* 0x000fe200008f0eff */
[----:B------:R-:W-:Y:S04]  /*8730*/  STL.64 [R1+0x9f8], R24 ;  /* 0x0009f81801007387 */ /* 0x000fe80000100a00 */
[----:B------:R0:W-:Y:S04]  /*8740*/  STL.64 [R1+0x9f0], R20 ;  /* 0x0009f01401007387 */ /* 0x0001e80000100a00 */
[----:B------:R-:W2:Y:S04]  /*8750*/  LDL.LU R14, [R1+0x4c] ;  /* 0x00004c00010e7983 */ /* 0x000ea80000300800 */
[----:B0-----:R-:W2:Y:S01]  /*8760*/  LDL.LU R20, [R1+0x48] ;  /* 0x0000480001147983 */ /* 0x001ea20000300800 */
[----:B------:R-:W-:-:S02]  /*8770*/  MOV R13, R7 ;  /* 0x00000007000d7202 */ /* 0x000fc40000000f00 */
[----:B------:R-:W0:Y:S01]  /*8780*/  LDC R7, c[0x0][0x3d8] ;  /* 0x0000f600ff077b82 */ /* 0x000e220000000800 */
[----:B------:R-:W-:Y:S01]  /*8790*/  LEA R22, P2, R8, R0, 0x1 ;  /* 0x0000000008167211 */ /* 0x000fe200078408ff */
[----:B-1----:R-:W-:-:S03]  /*87a0*/  IMAD R6, R6, 0x2, R5 ;  /* 0x0000000206067824 */ /* 0x002fc600078e0205 */
[----:B------:R-:W-:-:S03]  /*87b0*/  LEA.HI.X.SX32 R23, R8, R2, 0x1, P2 ;  /* 0x0000000208177211 */ /* 0x000fc600010f0eff */
[----:B------:R-:W1:Y:S02]  /*87c0*/  LDC R8, c[0x0][0x3d8] ;  /* 0x0000f600ff087b82 */ /* 0x000e640000000800 */
[----:B------:R0:W-:Y:S02]  /*87d0*/  STL.64 [R1+0x9e8], R22 ;  /* 0x0009e81601007387 */ /* 0x0001e40000100a00 */
[----:B0-----:R-:W-:-:S05]  /*87e0*/  IMAD R7, R7, 0x2, R6 ;  /* 0x0000000207077824 */ /* 0x001fca00078e0206 */
[----:B------:R-:W-:Y:S04]  /*87f0*/  STL.64 [R1+0x1660], R6 ;  /* 0x0016600601007387 */ /* 0x000fe80000100a00 */
[----:B------:R-:W2:Y:S01]  /*8800*/  LDL.LU R21, [R1+0x60] ;  /* 0x0000600001157983 */ /* 0x000ea20000300800 */
[----:B-1----:R-:W-:Y:S02]  /*8810*/  LEA R8, R8, R7, 0x1 ;  /* 0x0000000708087211 */ /* 0x002fe400078e08ff */
[-C--:B---3--:R-:W-:Y:S02]  /*8820*/  LEA R24, P0, R17, R0.reuse, 0x1 ;  /* 0x0000000011187211 */ /* 0x088fe400078008ff */
[----:B------:R-:W-:Y:S02]  /*8830*/  LEA R22, P1, R9, R0, 0x1 ;  /* 0x0000000009167211 */ /* 0x000fe400078208ff */
[----:B------:R-:W-:-:S02]  /*8840*/  LEA.HI.X.SX32 R25, R17, R2, 0x1, P0 ;  /* 0x0000000211197211 */ /* 0x000fc400000f0eff */
[----:B------:R-:W-:Y:S02]  /*8850*/  LEA.HI.X.SX32 R23, R9, R2, 0x1, P1 ;  /* 0x0000000209177211 */ /* 0x000fe400008f0eff */
[----:B------:R-:W0:Y:S01]  /*8860*/  LDC R9, c[0x0][0x3d8] ;  /* 0x0000f600ff097b82 */ /* 0x000e220000000800 */
[----:B------:R-:W-:Y:S04]  /*8870*/  STL.64 [R1+0x9e0], R24 ;  /* 0x0009e01801007387 */ /* 0x000fe80000100a00 */
[----:B------:R-:W3:Y:S04]  /*8880*/  LDL.LU R26, [R1+0x5c] ;  /* 0x00005c00011a7983 */ /* 0x000ee80000300800 */
[----:B------:R2:W-:Y:S04]  /*8890*/  STL.64 [R1+0x9d8], R22 ;  /* 0x0009d81601007387 */ /* 0x0005e80000100a00 */
[----:B------:R-:W3:Y:S01]  /*88a0*/  LDL.LU R17, [R1+0x58] ;  /* 0x0000580001117983 */ /* 0x000ee20000300800 */
[----:B----4-:R-:W-:-:S04]  /*88b0*/  LEA R4, P2, R16, R0, 0x1 ;  /* 0x0000000010047211 */ /* 0x010fc800078408ff */
[----:B------:R-:W-:Y:S01]  /*88c0*/  LEA.HI.X.SX32 R5, R16, R2, 0x1, P2 ;  /* 0x0000000210057211 */ /* 0x000fe200010f0eff */
[----:B0-----:R-:W-:-:S04]  /*88d0*/  IMAD R9, R9, 0x2, R8 ;  /* 0x0000000209097824 */ /* 0x001fc800078e0208 */
[----:B------:R0:W-:Y:S01]  /*88e0*/  STL.64 [R1+0x9d0], R4 ;  /* 0x0009d00401007387 */ /* 0x0001e20000100a00 */
[----:B--2---:R-:W-:-:S03]  /*88f0*/  LEA R22, P0, R12, R0, 0x1 ;  /* 0x000000000c167211 */ /* 0x004fc600078008ff */
[----:B------:R1:W-:Y:S01]  /*8900*/  STL.64 [R1+0x1670], R8 ;  /* 0x0016700801007387 */ /* 0x0003e20000100a00 */
[----:B------:R-:W-:Y:S02]  /*8910*/  MOV R16, R10 ;  /* 0x0000000a00107202 */ /* 0x000fe40000000f00 */
[C---:B------:R-:W-:Y:S01]  /*8920*/  LEA R6, P1, R27.reuse, R0, 0x1 ;  /* 0x000000001b067211 */ /* 0x040fe200078208ff */
[----:B------:R-:W2:Y:S01]  /*8930*/  LDL.LU R29, [R1+0x78] ;  /* 0x00007800011d7983 */ /* 0x000ea20000300800 */
[----:B------:R-:W4:Y:S03]  /*8940*/  LDC R10, c[0x0][0x3d8] ;  /* 0x0000f600ff0a7b82 */ /* 0x000f260000000800 */
[----:B------:R-:W2:Y:S01]  /*8950*/  LDL.LU R24, [R1+0x74] ;  /* 0x0000740001187983 */ /* 0x000ea20000300800 */
[----:B------:R-:W-:Y:S02]  /*8960*/  LEA.HI.X.SX32 R23, R12, R2, 0x1, P0 ;  /* 0x000000020c177211 */ /* 0x000fe400000f0eff */
[C---:B0-----:R-:W-:Y:S01]  /*8970*/  LEA R4, P2, R18.reuse, R0, 0x1 ;  /* 0x0000000012047211 */ /* 0x041fe200078408ff */
[----:B------:R-:W2:Y:S01]  /*8980*/  LDL.LU R19, [R1+0x70] ;  /* 0x0000700001137983 */ /* 0x000ea20000300800 */
[-C--:B------:R-:W-:Y:S01]  /*8990*/  LEA.HI.X.SX32 R7, R27, R2.reuse, 0x1, P1 ;  /* 0x000000021b077211 */ /* 0x080fe200008f0eff */
[----:B------:R-:W0:Y:S01]  /*89a0*/  LDC R12, c[0x0][0x3d8] ;  /* 0x0000f600ff0c7b82 */ /* 0x000e220000000800 */
[----:B------:R-:W-:Y:S01]  /*89b0*/  LEA.HI.X.SX32 R5, R18, R2, 0x1, P2 ;  /* 0x0000000212057211 */ /* 0x000fe200010f0eff */
[----:B------:R-:W-:Y:S01]  /*89c0*/  STL.64 [R1+0x9c8], R22 ;  /* 0x0009c81601007387 */ /* 0x000fe20000100a00 */
[----:B------:R-:W-:-:S03]  /*89d0*/  MOV R18, R13 ;  /* 0x0000000d00127202 */ /* 0x000fc60000000f00 */
[----:B------:R1:W-:Y:S02]  /*89e0*/  STL.64 [R1+0x9c0], R6 ;  /* 0x0009c00601007387 */ /* 0x0003e40000100a00 */
[----:B------:R-:W0:Y:S01]  /*89f0*/  LDC R13, c[0x0][0x3d8] ;  /* 0x0000f600ff0d7b82 */ /* 0x000e220000000800 */
[-C--:B-1----:R-:W-:Y:S02]  /*8a00*/  LEA R8, P0, R28, R0.reuse, 0x1 ;  /* 0x000000001c087211 */ /* 0x082fe400078008ff */
[----:B------:R-:W-:-:S04]  /*8a10*/  LEA R6, P1, R14, R0, 0x1 ;  /* 0x000000000e067211 */ /* 0x000fc800078208ff */
[-C--:B------:R-:W-:Y:S02]  /*8a20*/  LEA.HI.X.SX32 R7, R14, R2.reuse, 0x1, P1 ;  /* 0x000000020e077211 */ /* 0x080fe400008f0eff */
[----:B------:R-:W1:Y:S01]  /*8a30*/  LDC R14, c[0x0][0x3d8] ;  /* 0x0000f600ff0e7b82 */ /* 0x000e620000000800 */
[----:B----4-:R-:W-:Y:S01]  /*8a40*/  IMAD R10, R10, 0x2, R9 ;  /* 0x000000020a0a7824 */ /* 0x010fe200078e0209 */
[----:B------:R4:W-:Y:S01]  /*8a50*/  STL.64 [R1+0x9b8], R4 ;  /* 0x0009b80401007387 */ /* 0x0009e20000100a00 */
[----:B------:R-:W-:Y:S02]  /*8a60*/  LEA.HI.X.SX32 R9, R28, R2, 0x1, P0 ;  /* 0x000000021c097211 */ /* 0x000fe400000f0eff */
[----:B0-----:R-:W-:-:S03]  /*8a70*/  IMAD R12, R12, 0x2, R10 ;  /* 0x000000020c0c7824 */ /* 0x001fc600078e020a */
[----:B------:R-:W-:Y:S01]  /*8a80*/  STL.64 [R1+0x9b0], R8 ;  /* 0x0009b00801007387 */ /* 0x000fe20000100a00 */
[C---:B----4-:R-:W-:Y:S02]  /*8a90*/  LEA R4, P2, R20.reuse, R0, 0x1 ;  /* 0x0000000014047211 */ /* 0x050fe400078408ff */
[----:B------:R-:W-:Y:S02]  /*8aa0*/  LEA R13, R13, R12, 0x1 ;  /* 0x0000000c0d0d7211 */ /* 0x000fe400078e08ff */
[----:B------:R-:W-:Y:S02]  /*8ab0*/  LEA.HI.X.SX32 R5, R20, R2, 0x1, P2 ;  /* 0x0000000214057211 */ /* 0x000fe400010f0eff */
[----:B------:R-:W4:Y:S04]  /*8ac0*/  LDL.LU R20, [R1+0x8c] ;  /* 0x00008c0001147983 */ /* 0x000f280000300800 */
[----:B------:R-:W-:Y:S01]  /*8ad0*/  STL.64 [R1+0x9a8], R6 ;  /* 0x0009a80601007387 */ /* 0x000fe20000100a00 */
[----:B-1----:R-:W-:-:S03]  /*8ae0*/  IMAD R14, R14, 0x2, R13 ;  /* 0x000000020e0e7824 */ /* 0x002fc600078e020d */
[----:B------:R-:W4:Y:S04]  /*8af0*/  LDL.LU R28, [R1+0x88] ;  /* 0x00008800011c7983 */ /* 0x000f280000300800 */
[----:B------:R-:W-:Y:S04]  /*8b00*/  STL.64 [R1+0x9a0], R4 ;  /* 0x0009a00401007387 */ /* 0x000fe80000100a00 */
[----:B------:R0:W-:Y:S04]  /*8b10*/  STL.64 [R1+0x1638], R12 ;  /* 0x0016380c01007387 */ /* 0x0001e80000100a00 */
[----:B0-----:R-:W4:Y:S01]  /*8b20*/  LDL.LU R13, [R1+0x90] ;  /* 0x00009000010d7983 */ /* 0x001f220000300800 */
[----:B------:R-:W-:-:S02]  /*8b30*/  MOV R23, R15 ;  /* 0x0000000f00177202 */ /* 0x000fc40000000f00 */
[----:B------:R-:W0:Y:S01]  /*8b40*/  LDC R15, c[0x0][0x3d8] ;  /* 0x0000f600ff0f7b82 */ /* 0x000e220000000800 */
[C---:B------:R-:W-:Y:S01]  /*8b50*/  LEA R8, P0, R21.reuse, R0, 0x1 ;  /* 0x0000000015087211 */ /* 0x040fe200078008ff */
[----:B------:R-:W4:Y:S03]  /*8b60*/  LDL.LU R3, [R1+0x98] ;  /* 0x0000980001037983 */ /* 0x000f260000300800 */
[----:B------:R-:W-:-:S05]  /*8b70*/  LEA.HI.X.SX32 R9, R21, R2, 0x1, P0 ;  /* 0x0000000215097211 */ /* 0x000fca00000f0eff */
[----:B------:R2:W-:Y:S04]  /*8b80*/  STL.64 [R1+0x998], R8 ;  /* 0x0009980801007387 */ /* 0x0005e80000100a00 */
[----:B------:R-:W4:Y:S01]  /*8b90*/  LDL.LU R27, [R1+0x84] ;  /* 0x00008400011b7983 */ /* 0x000f220000300800 */
[----:B0-----:R-:W-:-:S05]  /*8ba0*/  IMAD R15, R15, 0x2, R14 ;  /* 0x000000020f0f7824 */ /* 0x001fca00078e020e */
[----:B------:R-:W-:Y:S01]  /*8bb0*/  STL.64 [R1+0x1630], R14 ;  /* 0x0016300e01007387 */ /* 0x000fe20000100a00 */
[----:B---3--:R-:W-:-:S04]  /*8bc0*/  LEA R6, P1, R26, R0, 0x1 ;  /* 0x000000001a067211 */ /* 0x008fc800078208ff */
[----:B------:R-:W-:Y:S02]  /*8bd0*/  LEA.HI.X.SX32 R7, R26, R2, 0x1, P1 ;  /* 0x000000021a077211 */ /* 0x000fe400008f0eff */
[----:B------:R-:W-:-:S04]  /*8be0*/  LEA R4, P2, R17, R0, 0x1 ;  /* 0x0000000011047211 */ /* 0x000fc800078408ff */
[----:B------:R-:W-:Y:S01]  /*8bf0*/  LEA.HI.X.SX32 R5, R17, R2, 0x1, P2 ;  /* 0x0000000211057211 */ /* 0x000fe200010f0eff */
[----:B------:R0:W-:Y:S01]  /*8c00*/  STL.64 [R1+0x990], R6 ;  /* 0x0009900601007387 */ /* 0x0001e20000100a00 */
[----:B------:R-:W-:Y:S01]  /*8c10*/  MOV R21, R16 ;  /* 0x0000001000157202 */ /* 0x000fe20000000f00 */
[----:B------:R-:W1:Y:S02]  /*8c20*/  LDC R17, c[0x0][0x3d8] ;  /* 0x0000f600ff117b82 */ /* 0x000e640000000800 */
[----:B------:R3:W-:Y:S04]  /*8c30*/  STL.64 [R1+0x988], R4 ;  /* 0x0009880401007387 */ /* 0x0007e80000100a00 */
[----:B------:R-:W4:Y:S02]  /*8c40*/  LDL.LU R12, [R1+0x80] ;  /* 0x00008000010c7983 */ /* 0x000f240000300800 */
[----:B------:R-:W1:Y:S02]  /*8c50*/  LDC R16, c[0x0][0x3d8] ;  /* 0x0000f600ff107b82 */ /* 0x000e640000000800 */
[----:B------:R-:W4:Y:S01]  /*8c60*/  LDL.LU R25, [R1+0x7c] ;  /* 0x00007c0001197983 */ /* 0x000f220000300800 */
[----:B--2---:R-:W-:-:S02]  /*8c70*/  LEA R8, P0, R29, R0, 0x1 ;  /* 0x000000001d087211 */ /* 0x004fc400078008ff */
[C---:B0-----:R-:W-:Y:S02]  /*8c80*/  LEA R6, P1, R24.reuse, R0, 0x1 ;  /* 0x0000000018067211 */ /* 0x041fe400078208ff */
[-C--:B------:R-:W-:Y:S02]  /*8c90*/  LEA.HI.X.SX32 R9, R29, R2.reuse, 0x1, P0 ;  /* 0x000000021d097211 */ /* 0x080fe400000f0eff */
[----:B------:R-:W-:-:S03]  /*8ca0*/  LEA.HI.X.SX32 R7, R24, R2, 0x1, P1 ;  /* 0x0000000218077211 */ /* 0x000fc600008f0eff */
[----:B------:R4:W-:Y:S04]  /*8cb0*/  STL.64 [R1+0x980], R8 ;  /* 0x0009800801007387 */ /* 0x0009e80000100a00 */
[----:B------:R-:W2:Y:S04]  /*8cc0*/  LDL.LU R22, [R1+0x6c] ;  /* 0x00006c0001167983 */ /* 0x000ea80000300800 */
[----:B------:R-:W-:Y:S04]  /*8cd0*/  STL.64 [R1+0x978], R6 ;  /* 0x0009780601007387 */ /* 0x000fe80000100a00 */
[----:B------:R-:W2:Y:S01]  /*8ce0*/  LDL.LU R29, [R1+0x68] ;  /* 0x00006800011d7983 */ /* 0x000ea20000300800 */
[----:B---3--:R-:W-:-:S04]  /*8cf0*/  LEA R4, P2, R19, R0, 0x1 ;  /* 0x0000000013047211 */ /* 0x008fc800078408ff */
[----:B------:R-:W-:Y:S01]  /*8d00*/  LEA.HI.X.SX32 R5, R19, R2, 0x1, P2 ;  /* 0x0000000213057211 */ /* 0x000fe200010f0eff */
[----:B------:R-:W-:Y:S01]  /*8d10*/  IMAD.MOV.U32 R26, RZ, RZ, R18 ;  /* 0x000000ffff1a7224 */ /* 0x000fe200078e0012 */
[----:B------:R-:W0:Y:S03]  /*8d20*/  LDC R19, c[0x0][0x3d8] ;  /* 0x0000f600ff137b82 */ /* 0x000e260000000800 */
[----:B------:R3:W-:Y:S04]  /*8d30*/  STL.64 [R1+0x970], R4 ;  /* 0x0009700401007387 */ /* 0x0007e80000100a00 */
[----:B------:R-:W2:Y:S01]  /*8d40*/  LDL.LU R24, [R1+0x54] ;  /* 0x0000540001187983 */ /* 0x000ea20000300800 */
[----:B------:R-:W0:Y:S01]  /*8d50*/  LDC R18, c[0x0][0x3d8] ;  /* 0x0000f600ff127b82 */ /* 0x000e220000000800 */
[----:B----4-:R-:W-:-:S04]  /*8d60*/  LEA R8, P0, R13, R0, 0x1 ;  /* 0x000000000d087211 */ /* 0x010fc800078008ff */
[----:B------:R-:W-:-:S05]  /*8d70*/  LEA.HI.X.SX32 R9, R13, R2, 0x1, P0 ;  /* 0x000000020d097211 */ /* 0x000fca00000f0eff */
[----:B------:R4:W-:Y:S04]  /*8d80*/  STL.64 [R1+0x968], R8 ;  /* 0x0009680801007387 */ /* 0x0009e80000100a00 */
[----:B------:R-:W2:Y:S01]  /*8d90*/  LDL.LU R14, [R1+0x44] ;  /* 0x00004400010e7983 */ /* 0x000ea20000300800 */
[----:B---3--:R-:W-:-:S04]  /*8da0*/  LEA R4, P2, R28, R0, 0x1 ;  /* 0x000000001c047211 */ /* 0x008fc800078408ff */
[----:B------:R-:W-:Y:S02]  /*8db0*/  LEA.HI.X.SX32 R5, R28, R2, 0x1, P2 ;  /* 0x000000021c057211 */ /* 0x000fe400010f0eff */
[----:B------:R-:W3:Y:S01]  /*8dc0*/  LDC R28, c[0x0][0x3d8] ;  /* 0x0000f600ff1c7b82 */ /* 0x000ee20000000800 */
[----:B------:R-:W-:-:S04]  /*8dd0*/  LEA R6, P1, R20, R0, 0x1 ;  /* 0x0000000014067211 */ /* 0x000fc800078208ff */
[----:B------:R-:W-:-:S03]  /*8de0*/  LEA.HI.X.SX32 R7, R20, R2, 0x1, P1 ;  /* 0x0000000214077211 */ /* 0x000fc600008f0eff */
[----:B------:R-:W4:Y:S02]  /*8df0*/  LDC R20, c[0x0][0x3d8] ;  /* 0x0000f600ff147b82 */ /* 0x000f240000000800 */
[----:B----4-:R-:W-:Y:S01]  /*8e00*/  LEA R8, P0, R21, R0, 0x1 ;  /* 0x0000000015087211 */ /* 0x010fe200078008ff */
[----:B------:R-:W-:Y:S02]  /*8e10*/  IMAD.MOV.U32 R9, RZ, RZ, R21 ;  /* 0x000000ffff097224 */ /* 0x000fe400078e0015 */
[----:B-1----:R-:W-:-:S03]  /*8e20*/  IMAD R16, R16, 0x2, R15 ;  /* 0x0000000210107824 */ /* 0x002fc600078e020f */
[----:B------:R-:W1:Y:S02]  /*8e30*/  LDC R21, c[0x0][0x3d8] ;  /* 0x0000f600ff157b82 */ /* 0x000e640000000800 */
[----:B------:R-:W-:Y:S02]  /*8e40*/  LEA R17, R17, R16, 0x1 ;  /* 0x0000001011117211 */ /* 0x000fe400078e08ff */
[----:B---3--:R-:W-:-:S04]  /*8e50*/  LEA R28, R28, R11, 0x1 ;  /* 0x0000000b1c1c7211 */ /* 0x008fc800078e08ff */
[----:B------:R-:W-:Y:S02]  /*8e60*/  MOV R15, R28 ;  /* 0x0000001c000f7202 */ /* 0x000fe40000000f00 */
[----:B------:R-:W3:Y:S01]  /*8e70*/  LDC R28, c[0x0][0x3d8] ;  /* 0x0000f600ff1c7b82 */ /* 0x000ee20000000800 */
[----:B0-----:R-:W-:-:S05]  /*8e80*/  LEA R18, R18, R17, 0x1 ;  /* 0x0000001112127211 */ /* 0x001fca00078e08ff */
[----:B------:R-:W-:Y:S01]  /*8e90*/  IMAD R19, R19, 0x2, R18 ;  /* 0x0000000213137824 */ /* 0x000fe200078e0212 */
[----:B------:R0:W-:Y:S01]  /*8ea0*/  STL.64 [R1+0x960], R6 ;  /* 0x0009600601007387 */ /* 0x0001e20000100a00 */
[----:B------:R-:W-:-:S03]  /*8eb0*/  LEA.HI.X.SX32 R9, R9, R2, 0x1, P0 ;  /* 0x0000000209097211 */ /* 0x000fc600000f0eff */
[----:B------:R-:W-:Y:S01]  /*8ec0*/  LEA R20, R20, R19, 0x1 ;  /* 0x0000001314147211 */ /* 0x000fe200078e08ff */
[----:B------:R4:W-:Y:S04]  /*8ed0*/  STL.64 [R1+0x958], R4 ;  /* 0x0009580401007387 */ /* 0x0009e80000100a00 */
[----:B-1----:R-:W-:Y:S01]  /*8ee0*/  IMAD R21, R21, 0x2, R20 ;  /* 0x0000000215157824 */ /* 0x002fe200078e0214 */
[----:B------:R-:W2:Y:S01]  /*8ef0*/  LDL.LU R13, [R1+0x38] ;  /* 0x00003800010d7983 */ /* 0x000ea20000300800 */
[-C--:B0-----:R-:W-:Y:S02]  /*8f00*/  LEA R6, P1, R3, R0.reuse, 0x1 ;  /* 0x0000000003067211 */ /* 0x081fe400078208ff */
[----:B----4-:R-:W-:Y:S01]  /*8f10*/  LEA R4, P2, R27, R0, 0x1 ;  /* 0x000000001b047211 */ /* 0x010fe200078408ff */
[----:B------:R0:W-:Y:S01]  /*8f20*/  STL.64 [R1+0x950], R8 ;  /* 0x0009500801007387 */ /* 0x0001e20000100a00 */
[----:B------:R-:W-:-:S02]  /*8f30*/  LEA.HI.X.SX32 R7, R3, R2, 0x1, P1 ;  /* 0x0000000203077211 */ /* 0x000fc400008f0eff */
[----:B------:R-:W-:Y:S02]  /*8f40*/  LEA.HI.X.SX32 R5, R27, R2, 0x1, P2 ;  /* 0x000000021b057211 */ /* 0x000fe400010f0eff */
[----:B------:R-:W1:Y:S01]  /*8f50*/  LDC R27, c[0x0][0x3d8] ;  /* 0x0000f600ff1b7b82 */ /* 0x000e620000000800 */
[----:B---3--:R-:W-:Y:S01]  /*8f60*/  IMAD R28, R28, 0x2, R21 ;  /* 0x000000021c1c7824 */ /* 0x008fe200078e0215 */
[----:B0-----:R-:W3:Y:S04]  /*8f70*/  LDL.LU.64 R8, [R1+0x1670] ;  /* 0x0016700001087983 */ /* 0x001ee80000300a00 */
[----:B------:R-:W4:Y:S04]  /*8f80*/  LDL.LU R3, [R1+0x1668] ;  /* 0x0016680001037983 */ /* 0x000f280000300800 */
[----:B------:R0:W-:Y:S04]  /*8f90*/  STL.64 [R1+0x1628], R20 ;  /* 0x0016281401007387 */ /* 0x0001e80000100a00 */
[----:B------:R-:W-:Y:S04]  /*8fa0*/  STL.64 [R1+0x948], R6 ;  /* 0x0009480601007387 */ /* 0x000fe80000100a00 */
[----:B------:R1:W-:Y:S01]  /*8fb0*/  STL.64 [R1+0x940], R4 ;  /* 0x0009400401007387 */ /* 0x0003e20000100a00 */
[----:B0-----:R-:W-:-:S02]  /*8fc0*/  LEA R20, P0, R26, R0, 0x1 ;  /* 0x000000001a147211 */ /* 0x001fc400078008ff */
[----:B------:R-:W-:Y:S02]  /*8fd0*/  MOV R21, R26 ;  /* 0x0000001a00157202 */ /* 0x000fe40000000f00 */
[----:B------:R-:W0:Y:S01]  /*8fe0*/  LDC R26, c[0x0][0x3d8] ;  /* 0x0000f600ff1a7b82 */ /* 0x000e220000000800 */
[----:B-1----:R-:W-:Y:S01]  /*8ff0*/  IMAD R27, R27, 0x2, R28 ;  /* 0x000000021b1b7824 */ /* 0x002fe200078e021c */
[----:B------:R-:W-:-:S05]  /*9000*/  LEA.HI.X.SX32 R21, R21, R2, 0x1, P0 ;  /* 0x0000000215157211 */ /* 0x000fca00000f0eff */
[----:B------:R-:W-:Y:S01]  /*9010*/  STL.64 [R1+0x938], R20 ;  /* 0x0009381401007387 */ /* 0x000fe20000100a00 */
[----:B0-----:R-:W-:Y:S02]  /*9020*/  LEA R26, R26, R27, 0x1 ;  /* 0x0000001b1a1a7211 */ /* 0x001fe400078e08ff */
[----:B------:R-:W-:-:S04]  /*9030*/  LEA R4, P2, R25, R0, 0x1 ;  /* 0x0000000019047211 */ /* 0x000fc800078408ff */
[----:B------:R-:W-:Y:S02]  /*9040*/  LEA.HI.X.SX32 R5, R25, R2, 0x1, P2 ;  /* 0x0000000219057211 */ /* 0x000fe400010f0eff */
[----:B------:R-:W0:Y:S01]  /*9050*/  LDC R25, c[0x0][0x3d8] ;  /* 0x0000f600ff197b82 */ /* 0x000e220000000800 */
[----:B------:R-:W-:-:S04]  /*9060*/  LEA R6, P1, R12, R0, 0x1 ;  /* 0x000000000c067211 */ /* 0x000fc800078208ff */
[----:B------:R-:W-:-:S05]  /*9070*/  LEA.HI.X.SX32 R7, R12, R2, 0x1, P1 ;  /* 0x000000020c077211 */ /* 0x000fca00008f0eff */
[----:B------:R-:W-:Y:S04]  /*9080*/  STL.64 [R1+0x930], R6 ;  /* 0x0009300601007387 */ /* 0x000fe80000100a00 */
[----:B------:R2:W-:Y:S01]  /*9090*/  STL.64 [R1+0x928], R4 ;  /* 0x0009280401007387 */ /* 0x0005e20000100a00 */
[----:B0-----:R-:W-:Y:S01]  /*90a0*/  IMAD R12, R25, 0x2, R26 ;  /* 0x00000002190c7824 */ /* 0x001fe200078e021a */
[C---:B--2---:R-:W-:Y:S01]  /*90b0*/  LEA R4, P1, R29.reuse, R0, 0x1 ;  /* 0x000000001d047211 */ /* 0x044fe200078208ff */
[----:B------:R-:W0:Y:S03]  /*90c0*/  LDC R25, c[0x0][0x3d8] ;  /* 0x0000f600ff197b82 */ /* 0x000e260000000800 */
[----:B------:R-:W-:-:S05]  /*90d0*/  LEA.HI.X.SX32 R5, R29, R2, 0x1, P1 ;  /* 0x000000021d057211 */ /* 0x000fca00008f0eff */
[----:B------:R-:W1:Y:S01]  /*90e0*/  LDC R29, c[0x0][0x3d8] ;  /* 0x0000f600ff1d7b82 */ /* 0x000e620000000800 */
[-C--:B------:R-:W-:Y:S02]  /*90f0*/  LEA R6, P0, R22, R0.reuse, 0x1 ;  /* 0x0000000016067211 */ /* 0x080fe400078008ff */
[----:B------:R-:W-:Y:S02]  /*9100*/  LEA R20, P2, R24, R0, 0x1 ;  /* 0x0000000018147211 */ /* 0x000fe400078408ff */
[----:B------:R-:W-:Y:S02]  /*9110*/  LEA.HI.X.SX32 R7, R22, R2, 0x1, P0 ;  /* 0x0000000216077211 */ /* 0x000fe400000f0eff */
[----:B0-----:R-:W-:Y:S01]  /*9120*/  LEA R12, R25, R12, 0x1 ;  /* 0x0000000c190c7211 */ /* 0x001fe200078e08ff */
[----:B------:R-:W-:-:S03]  /*9130*/  IMAD.MOV.U32 R25, RZ, RZ, R23 ;  /* 0x000000ffff197224 */ /* 0x000fc600078e0017 */
[----:B-1----:R-:W-:Y:S02]  /*9140*/  LEA R12, R29, R12, 0x1 ;  /* 0x0000000c1d0c7211 */ /* 0x002fe400078e08ff */
[----:B------:R-:W0:Y:S01]  /*9150*/  LDC R29, c[0x0][0x3d8] ;  /* 0x0000f600ff1d7b82 */ /* 0x000e220000000800 */
[----:B------:R-:W-:Y:S02]  /*9160*/  LEA.HI.X.SX32 R21, R24, R2, 0x1, P2 ;  /* 0x0000000218157211 */ /* 0x000fe400010f0eff */
[----:B------:R-:W-:Y:S01]  /*9170*/  LEA R24, P0, R23, R0, 0x1 ;  /* 0x0000000017187211 */ /* 0x000fe200078008ff */
[----:B------:R1:W-:Y:S03]  /*9180*/  STL.64 [R1+0x920], R6 ;  /* 0x0009200601007387 */ /* 0x0003e60000100a00 */
[----:B------:R-:W-:Y:S01]  /*9190*/  LEA.HI.X.SX32 R25, R25, R2, 0x1, P0 ;  /* 0x0000000219197211 */ /* 0x000fe200000f0eff */
[----:B-1----:R-:W2:Y:S04]  /*91a0*/  LDL.LU.64 R6, [R1+0x1660] ;  /* 0x0016600001067983 */ /* 0x002ea80000300a00 */
[----:B------:R1:W-:Y:S04]  /*91b0*/  STL.64 [R1+0x918], R4 ;  /* 0x0009180401007387 */ /* 0x0003e80000100a00 */
[----:B-1----:R-:W2:Y:S01]  /*91c0*/  LDL.LU.64 R4, [R1+0x1658] ;  /* 0x0016580001047983 */ /* 0x002ea20000300a00 */
[----:B------:R-:W-:-:S03]  /*91d0*/  LEA R22, P1, R14, R0, 0x1 ;  /* 0x000000000e167211 */ /* 0x000fc600078208ff */
[----:B------:R1:W-:Y:S01]  /*91e0*/  STL.64 [R1+0x910], R20 ;  /* 0x0009101401007387 */ /* 0x0003e20000100a00 */
[----:B------:R-:W-:-:S03]  /*91f0*/  LEA.HI.X.SX32 R23, R14, R2, 0x1, P1 ;  /* 0x000000020e177211 */ /* 0x000fc600008f0eff */
[----:B------:R0:W-:Y:S01]  /*9200*/  STL.64 [R1+0x908], R24 ;  /* 0x0009081801007387 */ /* 0x0001e20000100a00 */
[----:B-1----:R-:W-:-:S03]  /*9210*/  LEA R20, P2, R11, R0, 0x1 ;  /* 0x000000000b147211 */ /* 0x002fc600078408ff */
[----:B0-----:R-:W2:Y:S01]  /*9220*/  LDL.LU.64 R24, [R1+0x1650] ;  /* 0x0016500001187983 */ /* 0x001ea20000300a00 */
[----:B------:R-:W-:-:S03]  /*9230*/  LEA.HI.X.SX32 R21, R11, R2, 0x1, P2 ;  /* 0x000000020b157211 */ /* 0x000fc600010f0eff */
[----:B------:R0:W-:Y:S04]  /*9240*/  STL [R1], R12 ;  /* 0x0000000c01007387 */ /* 0x0001e80000100800 */
[----:B------:R-:W3:Y:S04]  /*9250*/  LDL.LU R11, [R1+0x1648] ;  /* 0x00164800010b7983 */ /* 0x000ee80000300800 */
[----:B------:R1:W-:Y:S01]  /*9260*/  STL.64 [R1+0x900], R22 ;  /* 0x0009001601007387 */ /* 0x0003e20000100a00 */
[----:B0-----:R-:W-:-:S03]  /*9270*/  IMAD R12, R29, 0x2, R12 ;  /* 0x000000021d0c7824 */ /* 0x001fc600078e020c */
[----:B------:R-:W-:Y:S01]  /*9280*/  STL.64 [R1+0x8f8], R20 ;  /* 0x0008f81401007387 */ /* 0x000fe20000100a00 */
[----:B------:R-:W0:Y:S01]  /*9290*/  LDC R29, c[0x0][0x3d8] ;  /* 0x0000f600ff1d7b82 */ /* 0x000e220000000800 */
[----:B-1----:R-:W-:Y:S02]  /*92a0*/  LEA R22, P0, R15, R0, 0x1 ;  /* 0x000000000f167211 */ /* 0x002fe400078008ff */
[----:B------:R-:W-:-:S04]  /*92b0*/  MOV R23, R15 ;  /* 0x0000000f00177202 */ /* 0x000fc80000000f00 */
[----:B------:R-:W-:Y:S01]  /*92c0*/  LEA.HI.X.SX32 R23, R23, R2, 0x1, P0 ;  /* 0x0000000217177211 */ /* 0x000fe200000f0eff */
[----:B------:R-:W-:Y:S04]  /*92d0*/  STL [R1+0x14], R12 ;  /* 0x0000140c01007387 */ /* 0x000fe80000100800 */
[----:B------:R1:W-:Y:S04]  /*92e0*/  STL.64 [R1+0x8f0], R22 ;  /* 0x0008f01601007387 */ /* 0x0003e80000100a00 */
[----:B-1----:R-:W4:Y:S01]  /*92f0*/  LDL.LU.64 R22, [R1+0x1640] ;  /* 0x0016400001167983 */ /* 0x002f220000300a00 */
[----:B0-----:R-:W-:-:S02]  /*9300*/  IMAD R12, R29, 0x2, R12 ;  /* 0x000000021d0c7824 */ /* 0x001fc400078e020c */
[----:B------:R-:W0:Y:S01]  /*9310*/  LDC R29, c[0x0][0x3d8] ;  /* 0x0000f600ff1d7b82 */ /* 0x000e220000000800 */
[----:B------:R-:W-:-:S04]  /*9320*/  LEA R20, P1, R13, R0, 0x1 ;  /* 0x000000000d147211 */ /* 0x000fc800078208ff */
[----:B------:R-:W-:Y:S01]  /*9330*/  LEA.HI.X.SX32 R21, R13, R2, 0x1, P1 ;  /* 0x000000020d157211 */ /* 0x000fe200008f0eff */
[----:B------:R-:W-:Y:S04]  /*9340*/  STL [R1+0x10], R12 ;  /* 0x0000100c01007387 */ /* 0x000fe80000100800 */
[----:B------:R1:W-:Y:S01]  /*9350*/  STL.64 [R1+0x8e8], R20 ;  /* 0x0008e81401007387 */ /* 0x0003e20000100a00 */
[----:B0-----:R-:W-:Y:S02]  /*9360*/  LEA R29, R29, R12, 0x1 ;  /* 0x0000000c1d1d7211 */ /* 0x001fe400078e08ff */
[-C--:B--2---:R-:W-:Y:S02]  /*9370*/  LEA R14, P2, R25, R0.reuse, 0x1 ;  /* 0x00000000190e7211 */ /* 0x084fe400078408ff */
[----:B-1----:R-:W-:-:S02]  /*9380*/  LEA R20, P0, R24, R0, 0x1 ;  /* 0x0000000018147211 */ /* 0x002fc400078008ff */
[-C--:B------:R-:W-:Y:S02]  /*9390*/  LEA.HI.X.SX32 R15, R25, R2.reuse, 0x1, P2 ;  /* 0x00000002190f7211 */ /* 0x080fe400010f0eff */
[----:B------:R-:W-:Y:S01]  /*93a0*/  LEA.HI.X.SX32 R21, R24, R2, 0x1, P0 ;  /* 0x0000000218157211 */ /* 0x000fe200000f0eff */
[----:B---3--:R-:W-:Y:S02]  /*93b0*/  IMAD R11, R11, 0x2, R29 ;  /* 0x000000020b0b7824 */ /* 0x008fe400078e021d */
[----:B------:R-:W-:Y:S04]  /*93c0*/  STL.64 [R1+0x8e0], R14 ;  /* 0x0008e00e01007387 */ /* 0x000fe80000100a00 */
[----:B------:R0:W-:Y:S04]  /*93d0*/  STL [R1+0xc], R29 ;  /* 0x00000c1d01007387 */ /* 0x0001e80000100800 */
[----:B------:R-:W-:Y:S01]  /*93e0*/  STL.64 [R1+0x8d8], R20 ;  /* 0x0008d81401007387 */ /* 0x000fe20000100a00 */
[----:B0-----:R-:W0:Y:S01]  /*93f0*/  LDC R29, c[0x0][0x3d8] ;  /* 0x0000f600ff1d7b82 */ /* 0x001e220000000800 */
[----:B----4-:R-:W-:-:S04]  /*9400*/  LEA R12, P2, R22, R0, 0x1 ;  /* 0x00000000160c7211 */ /* 0x010fc800078408ff */
[----:B------:R-:W-:-:S05]  /*9410*/  LEA.HI.X.SX32 R13, R22, R2, 0x1, P2 ;  /* 0x00000002160d7211 */ /* 0x000fca00010f0eff */
[----:B------:R1:W-:Y:S02]  /*9420*/  STL.64 [R1+0x8c8], R12 ;  /* 0x0008c80c01007387 */ /* 0x0003e40000100a00 */
[----:B-1----:R-:W1:Y:S01]  /*9430*/  LDC R13, c[0x0][0x3d8] ;  /* 0x0000f600ff0d7b82 */ /* 0x002e620000000800 */
[----:B0-----:R-:W-:Y:S02]  /*9440*/  LEA R29, R29, R11, 0x1 ;  /* 0x0000000b1d1d7211 */ /* 0x001fe400078e08ff */
[----:B------:R-:W-:-:S04]  /*9450*/  LEA R14, P1, R23, R0, 0x1 ;  /* 0x00000000170e7211 */ /* 0x000fc800078208ff */
[----:B------:R-:W-:Y:S02]  /*9460*/  LEA.HI.X.SX32 R15, R23, R2, 0x1, P1 ;  /* 0x00000002170f7211 */ /* 0x000fe400008f0eff */
[----:B------:R-:W-:-:S03]  /*9470*/  LEA R22, P0, R3, R0, 0x1 ;  /* 0x0000000003167211 */ /* 0x000fc600078008ff */
[----:B------:R0:W-:Y:S01]  /*9480*/  STL.64 [R1+0x8d0], R14 ;  /* 0x0008d00e01007387 */ /* 0x0001e20000100a00 */
[----:B-1----:R-:W-:Y:S02]  /*9490*/  IMAD R25, R13, 0x2, R29 ;  /* 0x000000020d197824 */ /* 0x002fe400078e021d */
[----:B------:R-:W1:Y:S01]  /*94a0*/  LDC R13, c[0x0][0x3d8] ;  /* 0x0000f600ff0d7b82 */ /* 0x000e620000000800 */
[----:B0-----:R-:W-:Y:S02]  /*94b0*/  LEA R14, P2, R5, R0, 0x1 ;  /* 0x00000000050e7211 */ /* 0x001fe400078408ff */
[-C--:B------:R-:W-:Y:S02]  /*94c0*/  LEA.HI.X.SX32 R23, R3, R2.reuse, 0x1, P0 ;  /* 0x0000000203177211 */ /* 0x080fe400000f0eff */
[----:B------:R-:W-:-:S03]  /*94d0*/  LEA.HI.X.SX32 R15, R5, R2, 0x1, P2 ;  /* 0x00000002050f7211 */ /* 0x000fc600010f0eff */
[----:B------:R-:W-:Y:S01]  /*94e0*/  STL.64 [R1+0x8c0], R22 ;  /* 0x0008c01601007387 */ /* 0x000fe20000100a00 */
[----:B------:R-:W-:-:S03]  /*94f0*/  LEA R20, P1, R4, R0, 0x1 ;  /* 0x0000000004147211 */ /* 0x000fc600078208ff */
[----:B------:R0:W-:Y:S01]  /*9500*/  STL.64 [R1+0x8b0], R14 ;  /* 0x0008b00e01007387 */ /* 0x0001e20000100a00 */
[----:B------:R-:W-:Y:S02]  /*9510*/  LEA R12, P0, R6, R0, 0x1 ;  /* 0x00000000060c7211 */ /* 0x000fe400078008ff */
[-C--:B------:R-:W-:Y:S01]  /*9520*/  LEA.HI.X.SX32 R21, R4, R2.reuse, 0x1, P1 ;  /* 0x0000000204157211 */ /* 0x080fe200008f0eff */
[----:B0-----:R-:W0:Y:S01]  /*9530*/  LDC R15, c[0x0][0x3d8] ;  /* 0x0000f600ff0f7b82 */ /* 0x001e220000000800 */
[----:B-1----:R-:W-:Y:S02]  /*9540*/  LEA R24, R13, R25, 0x1 ;  /* 0x000000190d187211 */ /* 0x002fe400078e08ff */
[----:B------:R-:W-:Y:S01]  /*9550*/  LEA.HI.X.SX32 R13, R6, R2, 0x1, P0 ;  /* 0x00000002060d7211 */ /* 0x000fe200000f0eff */
[----:B------:R-:W-:Y:S04]  /*9560*/  STL.64 [R1+0x8b8], R20 ;  /* 0x0008b81401007387 */ /* 0x000fe80000100a00 */
[----:B------:R1:W-:Y:S04]  /*9570*/  STL.64 [R1+0x8a8], R12 ;  /* 0x0008a80c01007387 */ /* 0x0003e80000100a00 */
[----:B-1----:R-:W2:Y:S01]  /*9580*/  LDL.LU.64 R12, [R1+0x1638] ;  /* 0x00163800010c7983 */ /* 0x002ea20000300a00 */
[----:B0-----:R-:W-:-:S02]  /*9590*/  IMAD R23, R15, 0x2, R24 ;  /* 0x000000020f177824 */ /* 0x001fc400078e0218 */
[----:B------:R-:W0:Y:S01]  /*95a0*/  LDC R15, c[0x0][0x3d8] ;  /* 0x0000f600ff0f7b82 */ /* 0x000e220000000800 */
[-C--:B------:R-:W-:Y:S02]  /*95b0*/  LEA R20, P1, R7, R0.reuse, 0x1 ;  /* 0x0000000007147211 */ /* 0x080fe400078208ff */
[CC--:B------:R-:W-:Y:S02]  /*95c0*/  LEA R4, P2, R8.reuse, R0.reuse, 0x1 ;  /* 0x0000000008047211 */ /* 0x0c0fe400078408ff */
[----:B------:R-:W-:Y:S02]  /*95d0*/  LEA R14, P0, R9, R0, 0x1 ;  /* 0x00000000090e7211 */ /* 0x000fe400078008ff */
[-C--:B------:R-:W-:Y:S02]  /*95e0*/  LEA.HI.X.SX32 R21, R7, R2.reuse, 0x1, P1 ;  /* 0x0000000207157211 */ /* 0x080fe400008f0eff */
[----:B------:R-:W-:-:S03]  /*95f0*/  LEA.HI.X.SX32 R5, R8, R2, 0x1, P2 ;  /* 0x0000000208057211 */ /* 0x000fc600010f0eff */
[----:B------:R1:W-:Y:S04]  /*9600*/  STL.64 [R1+0x8a0], R20 ;  /* 0x0008a01401007387 */ /* 0x0003e80000100a00 */
[----:B------:R-:W-:Y:S01]  /*9610*/  STL.64 [R1+0x898], R4 ;  /* 0x0008980401007387 */ /* 0x000fe20000100a00 */
[----:B0-----:R-:W-:Y:S01]  /*9620*/  LEA R3, R15, R23, 0x1 ;  /* 0x000000170f037211 */ /* 0x001fe200078e08ff */
[----:B-1----:R-:W0:Y:S01]  /*9630*/  LDC R21, c[0x0][0x3d8] ;  /* 0x0000f600ff157b82 */ /* 0x002e220000000800 */
[----:B------:R-:W-:-:S05]  /*9640*/  LEA.HI.X.SX32 R15, R9, R2, 0x1, P0 ;  /* 0x00000002090f7211 */ /* 0x000fca00000f0eff */
[----:B------:R1:W-:Y:S04]  /*9650*/  STL.64 [R1+0x890], R14 ;  /* 0x0008900e01007387 */ /* 0x0003e80000100a00 */
[----:B-1----:R-:W3:Y:S01]  /*9660*/  LDL.LU.64 R14, [R1+0x1630] ;  /* 0x00163000010e7983 */ /* 0x002ee20000300a00 */
[----:B0-----:R-:W-:Y:S02]  /*9670*/  IMAD R22, R21, 0x2, R3 ;  /* 0x0000000215167824 */ /* 0x001fe400078e0203 */
[----:B------:R-:W0:Y:S01]  /*9680*/  LDC R21, c[0x0][0x3d8] ;  /* 0x0000f600ff157b82 */ /* 0x000e220000000800 */
[----:B------:R-:W-:-:S04]  /*9690*/  LEA R6, P1, R10, R0, 0x1 ;  /* 0x000000000a067211 */ /* 0x000fc800078208ff */
[----:B------:R-:W-:-:S03]  /*96a0*/  LEA.HI.X.SX32 R7, R10, R2, 0x1, P1 ;  /* 0x000000020a077211 */ /* 0x000fc600008f0eff */
[----:B------:R-:W1:Y:S01]  /*96b0*/  LDC R10, c[0x0][0x3d8] ;  /* 0x0000f600ff0a7b82 */ /* 0x000e620000000800 */
[----:B--2---:R-:W-:-:S04]  /*96c0*/  LEA R4, P2, R12, R0, 0x1 ;  /* 0x000000000c047211 */ /* 0x004fc800078408ff */
[----:B------:R-:W-:-:S05]  /*96d0*/  LEA.HI.X.SX32 R5, R12, R2, 0x1, P2 ;  /* 0x000000020c057211 */ /* 0x000fca00010f0eff */
[----:B------:R0:W-:Y:S02]  /*96e0*/  STL.64 [R1+0x880], R4 ;  /* 0x0008800401007387 */ /* 0x0001e40000100a00 */
[----:B0-----:R-:W-:Y:S02]  /*96f0*/  LEA R5, R21, R22, 0x1 ;  /* 0x0000001615057211 */ /* 0x001fe400078e08ff */
[----:B------:R-:W0:Y:S01]  /*9700*/  LDC R21, c[0x0][0x3d8] ;  /* 0x0000f600ff157b82 */ /* 0x000e220000000800 */
[----:B------:R3:W-:Y:S04]  /*9710*/  STL.64 [R1+0x888], R6 ;  /* 0x0008880601007387 */ /* 0x0007e80000100a00 */
[----:B------:R2:W-:Y:S01]  /*9720*/  STL.64 [R1+0x1618], R22 ;  /* 0x0016181601007387 */ /* 0x0005e20000100a00 */
[----:B0-----:R-:W-:-:S02]  /*9730*/  IMAD R4, R21, 0x2, R5 ;  /* 0x0000000215047824 */ /* 0x001fc400078e0205 */
[----:B------:R-:W0:Y:S01]  /*9740*/  LDC R21, c[0x0][0x3d8] ;  /* 0x0000f600ff157b82 */ /* 0x000e220000000800 */
[-C--:B---3--:R-:W-:Y:S02]  /*9750*/  LEA R6, P2, R15, R0.reuse, 0x1 ;  /* 0x000000000f067211 */ /* 0x088fe400078408ff */
[-C--:B--2---:R-:W-:Y:S02]  /*9760*/  LEA R22, P0, R13, R0.reuse, 0x1 ;  /* 0x000000000d167211 */ /* 0x084fe400078008ff */
[C---:B------:R-:W-:Y:S02]  /*9770*/  LEA R8, P1, R14.reuse, R0, 0x1 ;  /* 0x000000000e087211 */ /* 0x040fe400078208ff */
[-C--:B------:R-:W-:Y:S02]  /*9780*/  LEA.HI.X.SX32 R7, R15, R2.reuse, 0x1, P2 ;  /* 0x000000020f077211 */ /* 0x080fe400010f0eff */
[-C--:B------:R-:W-:Y:S02]  /*9790*/  LEA.HI.X.SX32 R23, R13, R2.reuse, 0x1, P0 ;  /* 0x000000020d177211 */ /* 0x080fe400000f0eff */
[----:B------:R-:W-:Y:S01]  /*97a0*/  LEA.HI.X.SX32 R9, R14, R2, 0x1, P1 ;  /* 0x000000020e097211 */ /* 0x000fe200008f0eff */
[----:B------:R0:W-:Y:S01]  /*97b0*/  STL.64 [R1+0x868], R6 ;  /* 0x0008680601007387 */ /* 0x0001e20000100a00 */
[----:B------:R-:W2:Y:S03]  /*97c0*/  LDC R14, c[0x0][0x3d8] ;  /* 0x0000f600ff0e7b82 */ /* 0x000ea60000000800 */
[----:B------:R-:W-:Y:S01]  /*97d0*/  STL.64 [R1+0x878], R22 ;  /* 0x0008781601007387 */ /* 0x000fe20000100a00 */
[----:B------:R-:W-:-:S03]  /*97e0*/  LEA R20, P1, R17, R0, 0x1 ;  /* 0x0000000011147211 */ /* 0x000fc600078208ff */
[----:B------:R3:W-:Y:S01]  /*97f0*/  STL.64 [R1+0x870], R8 ;  /* 0x0008700801007387 */ /* 0x0007e20000100a00 */
[----:B0-----:R-:W-:-:S03]  /*9800*/  LEA R7, R21, R4, 0x1 ;  /* 0x0000000415077211 */ /* 0x001fc600078e08ff */
[----:B------:R-:W4:Y:S01]  /*9810*/  LDL.LU R13, [R1] ;  /* 0x00000000010d7983 */ /* 0x000f220000300800 */
[----:B------:R-:W-:Y:S01]  /*9820*/  LEA.HI.X.SX32 R21, R17, R2, 0x1, P1 ;  /* 0x0000000211157211 */ /* 0x000fe200008f0eff */
[----:B------:R-:W0:Y:S01]  /*9830*/  LDC R6, c[0x0][0x3d8] ;  /* 0x0000f600ff067b82 */ /* 0x000e220000000800 */
[C---:B---3--:R-:W-:Y:S01]  /*9840*/  LEA R8, P0, R16.reuse, R0, 0x1 ;  /* 0x0000000010087211 */ /* 0x048fe200078008ff */
[----:B------:R-:W-:Y:S06]  /*9850*/  STL.64 [R1+0x1610], R4 ;  /* 0x0016100401007387 */ /* 0x000fec0000100a00 */
[----:B------:R-:W3:Y:S01]  /*9860*/  LDC R23, c[0x0][0x3d8] ;  /* 0x0000f600ff177b82 */ /* 0x000ee20000000800 */
[----:B------:R-:W-:Y:S01]  /*9870*/  LEA.HI.X.SX32 R9, R16, R2, 0x1, P0 ;  /* 0x0000000210097211 */ /* 0x000fe200000f0eff */
[----:B------:R-:W2:Y:S04]  /*9880*/  LDL.LU R15, [R1+0x10] ;  /* 0x00001000010f7983 */ /* 0x000ea80000300800 */
[----:B------:R1:W-:Y:S04]  /*9890*/  STL.64 [R1+0x860], R8 ;  /* 0x0008600801007387 */ /* 0x0003e80000100a00 */
[----:B------:R-:W2:Y:S04]  /*98a0*/  LDL.LU R22, [R1+0xc] ;  /* 0x00000c0001167983 */ /* 0x000ea80000300800 */
[----:B------:R1:W-:Y:S02]  /*98b0*/  STL.64 [R1+0x858], R20 ;  /* 0x0008581401007387 */ /* 0x0003e40000100a00 */
[----:B-1----:R-:W1:Y:S02]  /*98c0*/  LDC R8, c[0x0][0x3d8] ;  /* 0x0000f600ff087b82 */ /* 0x002e640000000800 */
[----:B------:R-:W2:Y:S01]  /*98d0*/  LDL.LU.64 R20, [R1+0x1628] ;  /* 0x0016280001147983 */ /* 0x000ea20000300a00 */
[----:B0-----:R-:W-:Y:S01]  /*98e0*/  IMAD R6, R6, 0x2, R7 ;  /* 0x0000000206067824 */ /* 0x001fe200078e0207 */
[----:B------:R-:W-:-:S04]  /*98f0*/  LEA R4, P2, R18, R0, 0x1 ;  /* 0x0000000012047211 */ /* 0x000fc800078408ff */
[----:B------:R-:W0:Y:S01]  /*9900*/  LDC R9, c[0x0][0x3d8] ;  /* 0x0000f600ff097b82 */ /* 0x000e220000000800 */
[----:B------:R-:W-:Y:S01]  /*9910*/  LEA.HI.X.SX32 R5, R18, R2, 0x1, P2 ;  /* 0x0000000212057211 */ /* 0x000fe200010f0eff */
[----:B------:R1:W-:Y:S04]  /*9920*/  STL.64 [R1+0x1608], R6 ;  /* 0x0016080601007387 */ /* 0x0003e80000100a00 */
[----:B------:R0:W-:Y:S01]  /*9930*/  STL.64 [R1+0x850], R4 ;  /* 0x0008500401007387 */ /* 0x0001e20000100a00 */
[----:B-1----:R-:W-:Y:S02]  /*9940*/  LEA R8, R8, R6, 0x1 ;  /* 0x0000000608087211 */ /* 0x002fe400078e08ff */
[----:B------:R-:W-:-:S04]  /*9950*/  LEA R6, P0, R19, R0, 0x1 ;  /* 0x0000000013067211 */ /* 0x000fc800078008ff */
[----:B------:R-:W-:Y:S02]  /*9960*/  LEA.HI.X.SX32 R7, R19, R2, 0x1, P0 ;  /* 0x0000000213077211 */ /* 0x000fe400000f0eff */
[----:B------:R-:W4:Y:S01]  /*9970*/  LDL.LU R19, [R1+0x14] ;  /* 0x0000140001137983 */ /* 0x000f220000300800 */
[----:B0-----:R-:W-:-:S05]  /*9980*/  IMAD R9, R9, 0x2, R8 ;  /* 0x0000000209097824 */ /* 0x001fca00078e0208 */
[----:B------:R-:W-:Y:S02]  /*9990*/  LEA R12, R10, R9, 0x1 ;  /* 0x000000090a0c7211 */ /* 0x000fe400078e08ff */
[----:B------:R-:W0:Y:S01]  /*99a0*/  LDC R10, c[0x0][0x3d8] ;  /* 0x0000f600ff0a7b82 */ /* 0x000e220000000800 */
[----:B------:R-:W-:Y:S02]  /*99b0*/  STL.64 [R1+0x848], R6 ;  /* 0x0008480601007387 */ /* 0x000fe40000100a00 */
[----:B0-----:R-:W-:Y:S01]  /*99c0*/  IMAD R10, R10, 0x2, R12 ;  /* 0x000000020a0a7824 */ /* 0x001fe200078e020c */
[CC--:B--2---:R-:W-:Y:S02]  /*99d0*/  LEA R16, P1, R20.reuse, R0.reuse, 0x1 ;  /* 0x0000000014107211 */ /* 0x0c4fe400078208ff */
[----:B------:R-:W-:Y:S02]  /*99e0*/  LEA R4, P2, R21, R0, 0x1 ;  /* 0x0000000015047211 */ /* 0x000fe400078408ff */
[----:B------:R-:W-:-:S02]  /*99f0*/  LEA.HI.X.SX32 R17, R20, R2, 0x1, P1 ;  /* 0x0000000214117211 */ /* 0x000fc400008f0eff */
[C---:B------:R-:W-:Y:S02]  /*9a00*/  LEA R20, P0, R28.reuse, R0, 0x1 ;  /* 0x000000001c147211 */ /* 0x040fe400078008ff */
[-C--:B------:R-:W-:Y:S01]  /*9a10*/  LEA.HI.X.SX32 R5, R21, R2.reuse, 0x1, P2 ;  /* 0x0000000215057211 */ /* 0x080fe200010f0eff */
[----:B------:R0:W-:Y:S01]  /*9a20*/  STL.64 [R1+0x840], R16 ;  /* 0x0008401001007387 */ /* 0x0001e20000100a00 */
[----:B------:R-:W-:-:S03]  /*9a30*/  LEA.HI.X.SX32 R21, R28, R2, 0x1, P0 ;  /* 0x000000021c157211 */ /* 0x000fc600000f0eff */
[----:B------:R-:W-:Y:S04]  /*9a40*/  STL.64 [R1+0x838], R4 ;  /* 0x0008380401007387 */ /* 0x000fe80000100a00 */
[----:B------:R3:W-:Y:S01]  /*9a50*/  STL.64 [R1+0x830], R20 ;  /* 0x0008301401007387 */ /* 0x0007e20000100a00 */
[----:B0-----:R-:W0:Y:S01]  /*9a60*/  LDC R17, c[0x0][0x3d8] ;  /* 0x0000f600ff117b82 */ /* 0x001e220000000800 */
[----:B---3--:R-:W-:Y:S01]  /*9a70*/  IMAD R20, R23, 0x2, R10 ;  /* 0x0000000217147824 */ /* 0x008fe200078e020a */
[----:B------:R-:W-:-:S06]  /*9a80*/  LEA R6, P1, R27, R0, 0x1 ;  /* 0x000000001b067211 */ /* 0x000fcc00078208ff */
[----:B------:R-:W1:Y:S01]  /*9a90*/  LDC R23, c[0x0][0x3d8] ;  /* 0x0000f600ff177b82 */ /* 0x000e620000000800 */
[----:B------:R-:W-:-:S07]  /*9aa0*/  LEA R4, P2, R26, R0, 0x1 ;  /* 0x000000001a047211 */ /* 0x000fce00078408ff */
[----:B------:R-:W2:Y:S01]  /*9ab0*/  LDC R21, c[0x0][0x3d8] ;  /* 0x0000f600ff157b82 */ /* 0x000ea20000000800 */
[----:B0-----:R-:W-:-:S04]  /*9ac0*/  LEA R16, R17, R26, 0x1 ;  /* 0x0000001a11107211 */ /* 0x001fc800078e08ff */
[----:B------:R-:W-:Y:S02]  /*9ad0*/  LEA R16, R14, R16, 0x1 ;  /* 0x000000100e107211 */ /* 0x000fe400078e08ff */
[----:B-1----:R-:W-:Y:S02]  /*9ae0*/  LEA R14, R23, R20, 0x1 ;  /* 0x00000014170e7211 */ /* 0x002fe400078e08ff */
[----:B------:R-:W0:Y:S01]  /*9af0*/  LDC R23, c[0x0][0x3d8] ;  /* 0x0000f600ff177b82 */ /* 0x000e220000000800 */
[-C--:B------:R-:W-:Y:S02]  /*9b00*/  LEA.HI.X.SX32 R7, R27, R2.reuse, 0x1, P1 ;  /* 0x000000021b077211 */ /* 0x080fe400008f0eff */
[----:B------:R-:W-:-:S03]  /*9b10*/  LEA.HI.X.SX32 R5, R26, R2, 0x1, P2 ;  /* 0x000000021a057211 */ /* 0x000fc600010f0eff */
[----:B------:R-:W-:Y:S04]  /*9b20*/  STL.64 [R1+0x828], R6 ;  /* 0x0008280601007387 */ /* 0x000fe80000100a00 */
[----:B------:R4:W-:Y:S02]  /*9b30*/  STL.64 [R1+0x820], R4 ;  /* 0x0008200401007387 */ /* 0x0009e40000100a00 */
[----:B----4-:R-:W-:-:S04]  /*9b40*/  LEA R4, P2, R13, R0, 0x1 ;  /* 0x000000000d047211 */ /* 0x010fc800078408ff */
[----:B------:R-:W-:Y:S01]  /*9b50*/  LEA.HI.X.SX32 R5, R13, R2, 0x1, P2 ;  /* 0x000000020d057211 */ /* 0x000fe200010f0eff */
[----:B0-----:R-:W-:Y:S02]  /*9b60*/  IMAD R13, R23, 0x2, R14 ;  /* 0x00000002170d7824 */ /* 0x001fe400078e020e */
[----:B------:R-:W0:Y:S01]  /*9b70*/  LDC R23, c[0x0][0x3d8] ;  /* 0x0000f600ff177b82 */ /* 0x000e220000000800 */
[----:B------:R-:W-:Y:S01]  /*9b80*/  IMAD R17, R17, 0x2, R26 ;  /* 0x0000000211117824 */ /* 0x000fe200078e021a */
[----:B------:R-:W-:-:S04]  /*9b90*/  LEA R6, P1, R16, R0, 0x1 ;  /* 0x0000000010067211 */ /* 0x000fc800078208ff */
[C---:B------:R-:W-:Y:S02]  /*9ba0*/  LEA R26, P0, R17.reuse, R0, 0x1 ;  /* 0x00000000111a7211 */ /* 0x040fe400078008ff */
[-C--:B------:R-:W-:Y:S02]  /*9bb0*/  LEA.HI.X.SX32 R7, R16, R2.reuse, 0x1, P1 ;  /* 0x0000000210077211 */ /* 0x080fe400008f0eff */
[----:B------:R-:W-:Y:S02]  /*9bc0*/  LEA.HI.X.SX32 R27, R17, R2, 0x1, P0 ;  /* 0x00000002111b7211 */ /* 0x000fe400000f0eff */
[----:B0-----:R-:W-:Y:S02]  /*9bd0*/  LEA R18, R23, R13, 0x1 ;  /* 0x0000000d17127211 */ /* 0x001fe400078e08ff */
[----:B------:R-:W0:Y:S01]  /*9be0*/  LDC R23, c[0x0][0x3d8] ;  /* 0x0000f600ff177b82 */ /* 0x000e220000000800 */
[----:B------:R-:W-:Y:S01]  /*9bf0*/  STL.64 [R1+0x818], R26 ;  /* 0x0008181a01007387 */ /* 0x000fe20000100a00 */
[----:B------:R-:W-:-:S03]  /*9c00*/  LEA R16, P0, R19, R0, 0x1 ;  /* 0x0000000013107211 */ /* 0x000fc600078008ff */
[----:B------:R1:W-:Y:S01]  /*9c10*/  STL.64 [R1+0x810], R6 ;  /* 0x0008100601007387 */ /* 0x0003e20000100a00 */
[----:B------:R-:W-:-:S03]  /*9c20*/  LEA.HI.X.SX32 R17, R19, R2, 0x1, P0 ;  /* 0x0000000213117211 */ /* 0x000fc600000f0eff */
[----:B------:R3:W-:Y:S01]  /*9c30*/  STL.64 [R1+0x808], R4 ;  /* 0x0008080401007387 */ /* 0x0007e20000100a00 */
[CC--:B-1----:R-:W-:Y:S02]  /*9c40*/  LEA R6, P1, R15.reuse, R0.reuse, 0x1 ;  /* 0x000000000f067211 */ /* 0x0c2fe400078208ff */
[C---:B---3--:R-:W-:Y:S01]  /*9c50*/  LEA R4, P2, R22.reuse, R0, 0x1 ;  /* 0x0000000016047211 */ /* 0x048fe200078408ff */
[----:B------:R0:W-:Y:S01]  /*9c60*/  STL.64 [R1+0x800], R16 ;  /* 0x0008001001007387 */ /* 0x0001e20000100a00 */
[-C--:B------:R-:W-:Y:S02]  /*9c70*/  LEA.HI.X.SX32 R7, R15, R2.reuse, 0x1, P1 ;  /* 0x000000020f077211 */ /* 0x080fe400008f0eff */
[----:B------:R-:W-:Y:S01]  /*9c80*/  LEA.HI.X.SX32 R5, R22, R2, 0x1, P2 ;  /* 0x0000000216057211 */ /* 0x000fe200010f0eff */
[----:B------:R-:W1:Y:S01]  /*9c90*/  LDC R15, c[0x0][0x3d8] ;  /* 0x0000f600ff0f7b82 */ /* 0x000e620000000800 */
[----:B------:R-:W-:Y:S01]  /*9ca0*/  LEA R22, P0, R11, R0, 0x1 ;  /* 0x000000000b167211 */ /* 0x000fe200078008ff */
[----:B------:R-:W-:Y:S01]  /*9cb0*/  STL.64 [R1+0x7f8], R6 ;  /* 0x0007f80601007387 */ /* 0x000fe20000100a00 */
[----:B0-----:R-:W-:-:S02]  /*9cc0*/  IMAD R16, R23, 0x2, R18 ;  /* 0x0000000217107824 */ /* 0x001fc400078e0212 */
[----:B------:R-:W-:Y:S01]  /*9cd0*/  LEA.HI.X.SX32 R23, R11, R2, 0x1, P0 ;  /* 0x000000020b177211 */ /* 0x000fe200000f0eff */
[----:B------:R0:W-:Y:S02]  /*9ce0*/  STL.64 [R1+0x7f0], R4 ;  /* 0x0007f00401007387 */ /* 0x0001e40000100a00 */
[----:B------:R-:W3:Y:S02]  /*9cf0*/  LDC R17, c[0x0][0x3d8] ;  /* 0x0000f600ff117b82 */ /* 0x000ee40000000800 */
[----:B------:R-:W4:Y:S04]  /*9d00*/  LDL.LU R11, [R1+0x1620] ;  /* 0x00162000010b7983 */ /* 0x000f280000300800 */
[----:B------:R2:W-:Y:S02]  /*9d10*/  STL.64 [R1+0x7e8], R22 ;  /* 0x0007e81601007387 */ /* 0x0005e40000100a00 */
[----:B0-----:R-:W0:Y:S02]  /*9d20*/  LDC R5, c[0x0][0x3d8] ;  /* 0x0000f600ff057b82 */ /* 0x001e240000000800 */
[----:B--2---:R-:W2:Y:S01]  /*9d30*/  LDL.LU.64 R22, [R1+0x1618] ;  /* 0x0016180001167983 */ /* 0x004ea20000300a00 */
[----:B------:R-:W-:-:S02]  /*9d40*/  LEA R26, P1, R29, R0, 0x1 ;  /* 0x000000001d1a7211 */ /* 0x000fc400078208ff */
[----:B-1----:R-:W-:Y:S02]  /*9d50*/  LEA R15, R15, R16, 0x1 ;  /* 0x000000100f0f7211 */ /* 0x002fe400078e08ff */
[-C--:B------:R-:W-:Y:S02]  /*9d60*/  LEA R6, P2, R25, R0.reuse, 0x1 ;  /* 0x0000000019067211 */ /* 0x080fe400078408ff */
[C---:B------:R-:W-:Y:S02]  /*9d70*/  LEA R4, P0, R24.reuse, R0, 0x1 ;  /* 0x0000000018047211 */ /* 0x040fe400078008ff */
[-C--:B------:R-:W-:Y:S02]  /*9d80*/  LEA.HI.X.SX32 R27, R29, R2.reuse, 0x1, P1 ;  /* 0x000000021d1b7211 */ /* 0x080fe400008f0eff */
[-C--:B------:R-:W-:Y:S01]  /*9d90*/  LEA.HI.X.SX32 R7, R25, R2.reuse, 0x1, P2 ;  /* 0x0000000219077211 */ /* 0x080fe200010f0eff */
[----:B0-----:R-:W-:Y:S01]  /*9da0*/  IMAD R19, R5, 0x2, R15 ;  /* 0x0000000205137824 */ /* 0x001fe200078e020f */
[----:B------:R-:W-:Y:S01]  /*9db0*/  LEA.HI.X.SX32 R5, R24, R2, 0x1, P0 ;  /* 0x0000000218057211 */ /* 0x000fe200000f0eff */
[----:B------:R-:W-:Y:S04]  /*9dc0*/  STL.64 [R1+0x7e0], R26 ;  /* 0x0007e01a01007387 */ /* 0x000fe80000100a00 */
[----:B------:R0:W-:Y:S04]  /*9dd0*/  STL.64 [R1+0x7d8], R6 ;  /* 0x0007d80601007387 */ /* 0x0001e80000100a00 */
[----:B------:R1:W-:Y:S01]  /*9de0*/  STL.64 [R1+0x7d0], R4 ;  /* 0x0007d00401007387 */ /* 0x0003e20000100a00 */
[----:B0-----:R-:W0:Y:S03]  /*9df0*/  LDC R7, c[0x0][0x3d8] ;  /* 0x0000f600ff077b82 */ /* 0x001e260000000800 */
[----:B-1----:R-:W4:Y:S01]  /*9e00*/  LDL.LU.64 R4, [R1+0x1610] ;  /* 0x0016100001047983 */ /* 0x002f220000300a00 */
[----:B------:R-:W-:-:S02]  /*9e10*/  LEA R26, P2, R3, R0, 0x1 ;  /* 0x00000000031a7211 */ /* 0x000fc400078408ff */
[----:B---3--:R-:W-:Y:S02]  /*9e20*/  LEA R17, R17, R19, 0x1 ;  /* 0x0000001311117211 */ /* 0x008fe400078e08ff */
[----:B------:R-:W-:-:S03]  /*9e30*/  LEA.HI.X.SX32 R27, R3, R2, 0x1, P2 ;  /* 0x00000002031b7211 */ /* 0x000fc600010f0eff */
[----:B0-----:R-:W-:Y:S01]  /*9e40*/  IMAD R3, R7, 0x2, R17 ;  /* 0x0000000207037824 */ /* 0x001fe200078e0211 */
[CC--:B--2---:R-:W-:Y:S02]  /*9e50*/  LEA R28, P1, R23.reuse, R0.reuse, 0x1 ;  /* 0x00000000171c7211 */ /* 0x0c4fe400078208ff */
[C---:B------:R-:W-:Y:S02]  /*9e60*/  LEA R6, P0, R22.reuse, R0, 0x1 ;  /* 0x0000000016067211 */ /* 0x040fe400078008ff */
[-C--:B------:R-:W-:Y:S02]  /*9e70*/  LEA.HI.X.SX32 R29, R23, R2.reuse, 0x1, P1 ;  /* 0x00000002171d7211 */ /* 0x080fe400008f0eff */
[----:B------:R-:W-:-:S03]  /*9e80*/  LEA.HI.X.SX32 R7, R22, R2, 0x1, P0 ;  /* 0x0000000216077211 */ /* 0x000fc600000f0eff */
[----:B------:R0:W-:Y:S04]  /*9e90*/  STL.64 [R1+0x7c8], R28 ;  /* 0x0007c81c01007387 */ /* 0x0001e80000100a00 */
[----:B------:R-:W-:Y:S04]  /*9ea0*/  STL.64 [R1+0x7c0], R26 ;  /* 0x0007c01a01007387 */ /* 0x000fe80000100a00 */
[----:B------:R1:W-:Y:S01]  /*9eb0*/  STL.64 [R1+0x7b8], R6 ;  /* 0x0007b80601007387 */ /* 0x0003e20000100a00 */
[----:B0-----:R-:W0:Y:S03]  /*9ec0*/  LDC R28, c[0x0][0x3d8] ;  /* 0x0000f600ff1c7b82 */ /* 0x001e260000000800 */
[----:B-1----:R-:W2:Y:S01]  /*9ed0*/  LDL.LU.64 R6, [R1+0x1608] ;  /* 0x0016080001067983 */ /* 0x002ea20000300a00 */
[----:B------:R-:W-:-:S02]  /*9ee0*/  LEA R21, R21, R3, 0x1 ;  /* 0x0000000315157211 */ /* 0x000fc400078e08ff */
[----:B----4-:R-:W-:-:S04]  /*9ef0*/  LEA R26, P1, R5, R0, 0x1 ;  /* 0x00000000051a7211 */ /* 0x010fc800078208ff */
[----:B------:R-:W-:Y:S01]  /*9f00*/  LEA.HI.X.SX32 R27, R5, R2, 0x1, P1 ;  /* 0x00000002051b7211 */ /* 0x000fe200008f0eff */
[----:B0-----:R-:W-:Y:S02]  /*9f10*/  IMAD R5, R28, 0x2, R21 ;  /* 0x000000021c057824 */ /* 0x001fe400078e0215 */
[----:B------:R-:W0:Y:S01]  /*9f20*/  LDC R28, c[0x0][0x3d8] ;  /* 0x0000f600ff1c7b82 */ /* 0x000e220000000800 */
[----:B------:R-:W-:-:S04]  /*9f30*/  LEA R24, P2, R4, R0, 0x1 ;  /* 0x0000000004187211 */ /* 0x000fc800078408ff */
[----:B------:R-:W-:Y:S02]  /*9f40*/  LEA.HI.X.SX32 R25, R4, R2, 0x1, P2 ;  /* 0x0000000204197211 */ /* 0x000fe400010f0eff */
[----:B0-----:R-:W-:Y:S02]  /*9f50*/  LEA R4, R28, R5, 0x1 ;  /* 0x000000051c047211 */ /* 0x001fe400078e08ff */
[----:B------:R-:W0:Y:S01]  /*9f60*/  LDC R28, c[0x0][0x3d8] ;  /* 0x0000f600ff1c7b82 */ /* 0x000e220000000800 */
[----:B------:R2:W-:Y:S04]  /*9f70*/  STL.64 [R1+0x7b0], R26 ;  /* 0x0007b01a01007387 */ /* 0x0005e80000100a00 */
[----:B------:R1:W-:Y:S01]  /*9f80*/  STL.64 [R1+0x7a8], R24 ;  /* 0x0007a81801007387 */ /* 0x0003e20000100a00 */
[----:B------:R-:W-:-:S04]  /*9f90*/  LEA R22, P2, R8, R0, 0x1 ;  /* 0x0000000008167211 */ /* 0x000fc800078408ff */
[----:B------:R-:W-:Y:S02]  /*9fa0*/  LEA.HI.X.SX32 R23, R8, R2, 0x1, P2 ;  /* 0x0000000208177211 */ /* 0x000fe400010f0eff */
[----:B--2---:R-:W-:-:S04]  /*9fb0*/  LEA R26, P0, R7, R0, 0x1 ;  /* 0x00000000071a7211 */ /* 0x004fc800078008ff */
[----:B------:R-:W-:Y:S01]  /*9fc0*/  LEA.HI.X.SX32 R27, R7, R2, 0x1, P0 ;  /* 0x00000002071b7211 */ /* 0x000fe200000f0eff */
[----:B0-----:R-:W-:Y:S02]  /*9fd0*/  IMAD R7, R28, 0x2, R4 ;  /* 0x000000021c077824 */ /* 0x001fe400078e0204 */
[----:B------:R-:W0:Y:S01]  /*9fe0*/  LDC R28, c[0x0][0x3d8] ;  /* 0x0000f600ff1c7b82 */ /* 0x000e220000000800 */
[----:B-1----:R-:W-:-:S04]  /*9ff0*/  LEA R24, P1, R6, R0, 0x1 ;  /* 0x0000000006187211 */ /* 0x002fc800078208ff */
[----:B------:R-:W-:Y:S02]  /*a000*/  LEA.HI.X.SX32 R25, R6, R2, 0x1, P1 ;  /* 0x0000000206197211 */ /* 0x000fe400008f0eff */
[----:B0-----:R-:W-:Y:S02]  /*a010*/  LEA R6, R28, R7, 0x1 ;  /* 0x000000071c067211 */ /* 0x001fe400078e08ff */
[----:B------:R-:W0:Y:S01]  /*a020*/  LDC R28, c[0x0][0x3d8] ;  /* 0x0000f600ff1c7b82 */ /* 0x000e220000000800 */
[----:B------:R1:W-:Y:S02]  /*a030*/  STL.64 [R1+0x7a0], R26 ;  /* 0x0007a01a01007387 */ /* 0x0003e40000100a00 */
[----:B-1----:R-:W-:-:S04]  /*a040*/  LEA R26, P0, R9, R0, 0x1 ;  /* 0x00000000091a7211 */ /* 0x002fc800078008ff */
[----:B------:R-:W-:Y:S01]  /*a050*/  LEA.HI.X.SX32 R27, R9, R2, 0x1, P0 ;  /* 0x00000002091b7211 */ /* 0x000fe200000f0eff */
[----:B0-----:R-:W-:Y:S02]  /*a060*/  IMAD R9, R28, 0x2, R6 ;  /* 0x000000021c097824 */ /* 0x001fe400078e0206 */
[----:B------:R-:W0:Y:S01]  /*a070*/  LDC R28, c[0x0][0x3d8] ;  /* 0x0000f600ff1c7b82 */ /* 0x000e220000000800 */
[----:B------:R1:W-:Y:S02]  /*a080*/  STL.64 [R1+0x798], R24 ;  /* 0x0007981801007387 */ /* 0x0003e40000100a00 */
[----:B0-----:R-:W-:-:S05]  /*a090*/  LEA R8, R28, R9, 0x1 ;  /* 0x000000091c087211 */ /* 0x001fca00078e08ff */
[----:B------:R-:W0:Y:S01]  /*a0a0*/  LDC R28, c[0x0][0x3d8] ;  /* 0x0000f600ff1c7b82 */ /* 0x000e220000000800 */
[----:B-1----:R-:W-:-:S04]  /*a0b0*/  LEA R24, P1, R12, R0, 0x1 ;  /* 0x000000000c187211 */ /* 0x002fc800078208ff */
[----:B------:R-:W-:Y:S01]  /*a0c0*/  LEA.HI.X.SX32 R25, R12, R2, 0x1, P1 ;  /* 0x000000020c197211 */ /* 0x000fe200008f0eff */
[----:B0-----:R-:W-:Y:S02]  /*a0d0*/  IMAD R12, R28, 0x2, R8 ;  /* 0x000000021c0c7824 */ /* 0x001fe400078e0208 */
[----:B------:R-:W0:Y:S01]  /*a0e0*/  LDC R28, c[0x0][0x3d8] ;  /* 0x0000f600ff1c7b82 */ /* 0x000e220000000800 */
[----:B------:R1:W-:Y:S02]  /*a0f0*/  STL.64 [R1+0x790], R22 ;  /* 0x0007901601007387 */ /* 0x0003e40000100a00 */
[----:B-1----:R-:W-:-:S04]  /*a100*/  LEA R22, P2, R10, R0, 0x1 ;  /* 0x000000000a167211 */ /* 0x002fc800078408ff */
[----:B------:R-:W-:Y:S02]  /*a110*/  LEA.HI.X.SX32 R23, R10, R2, 0x1, P2 ;  /* 0x000000020a177211 */ /* 0x000fe400010f0eff */
[----:B0-----:R-:W-:Y:S02]  /*a120*/  LEA R10, R28, R12, 0x1 ;  /* 0x0000000c1c0a7211 */ /* 0x001fe400078e08ff */
[----:B------:R-:W0:Y:S01]  /*a130*/  LDC R28, c[0x0][0x3d8] ;  /* 0x0000f600ff1c7b82 */ /* 0x000e220000000800 */
[----:B------:R1:W-:Y:S04]  /*a140*/  STL.64 [R1+0x788], R26 ;  /* 0x0007881a01007387 */ /* 0x0003e80000100a00 */
[----:B------:R2:W-:Y:S04]  /*a150*/  STL.64 [R1+0x780], R24 ;  /* 0x0007801801007387 */ /* 0x0005e80000100a00 */
[----:B------:R3:W-:Y:S01]  /*a160*/  STL.64 [R1+0x778], R22 ;  /* 0x0007781601007387 */ /* 0x0007e20000100a00 */
[----:B-1----:R-:W-:-:S02]  /*a170*/  LEA R26, P0, R20, R0, 0x1 ;  /* 0x00000000141a7211 */ /* 0x002fc400078008ff */
[----:B--2---:R-:W-:Y:S02]  /*a180*/  LEA R24, P1, R14, R0, 0x1 ;  /* 0x000000000e187211 */ /* 0x004fe400078208ff */
[----:B------:R-:W-:Y:S02]  /*a190*/  LEA.HI.X.SX32 R27, R20, R2, 0x1, P0 ;  /* 0x00000002141b7211 */ /* 0x000fe400000f0eff */
[C---:B---3--:R-:W-:Y:S02]  /*a1a0*/  LEA R22, P2, R13.reuse, R0, 0x1 ;  /* 0x000000000d167211 */ /* 0x048fe400078408ff */
[-C--:B------:R-:W-:Y:S02]  /*a1b0*/  LEA.HI.X.SX32 R25, R14, R2.reuse, 0x1, P1 ;  /* 0x000000020e197211 */ /* 0x080fe400008f0eff */
[----:B------:R-:W-:Y:S01]  /*a1c0*/  LEA.HI.X.SX32 R23, R13, R2, 0x1, P2 ;  /* 0x000000020d177211 */ /* 0x000fe200010f0eff */
[----:B------:R-:W-:Y:S04]  /*a1d0*/  STL.64 [R1+0x770], R26 ;  /* 0x0007701a01007387 */ /* 0x000fe80000100a00 */
[----:B------:R-:W-:Y:S04]  /*a1e0*/  STL.64 [R1+0x768], R24 ;  /* 0x0007681801007387 */ /* 0x000fe80000100a00 */
[----:B------:R1:W-:Y:S02]  /*a1f0*/  STL.64 [R1+0x760], R22 ;  /* 0x0007601601007387 */ /* 0x0003e40000100a00 */
[----:B-1----:R-:W-:-:S04]  /*a200*/  LEA R22, P2, R15, R0, 0x1 ;  /* 0x000000000f167211 */ /* 0x002fc800078408ff */
[----:B------:R-:W-:Y:S01]  /*a210*/  LEA.HI.X.SX32 R23, R15, R2, 0x1, P2 ;  /* 0x000000020f177211 */ /* 0x000fe200010f0eff */
[----:B0-----:R-:W-:Y:S02]  /*a220*/  IMAD R15, R28, 0x2, R10 ;  /* 0x000000021c0f7824 */ /* 0x001fe400078e020a */
[----:B------:R-:W0:Y:S01]  /*a230*/  LDC R28, c[0x0][0x3d8] ;  /* 0x0000f600ff1c7b82 */ /* 0x000e220000000800 */
[-C--:B------:R-:W-:Y:S02]  /*a240*/  LEA R26, P0, R18, R0.reuse, 0x1 ;  /* 0x00000000121a7211 */ /* 0x080fe400078008ff */
[----:B------:R-:W-:Y:S02]  /*a250*/  LEA R24, P1, R16, R0, 0x1 ;  /* 0x0000000010187211 */ /* 0x000fe400078208ff */
[-C--:B------:R-:W-:Y:S02]  /*a260*/  LEA.HI.X.SX32 R27, R18, R2.reuse, 0x1, P0 ;  /* 0x00000002121b7211 */ /* 0x080fe400000f0eff */
[----:B------:R-:W-:-:S02]  /*a270*/  LEA.HI.X.SX32 R25, R16, R2, 0x1, P1 ;  /* 0x0000000210197211 */ /* 0x000fc400008f0eff */
[----:B0-----:R-:W-:Y:S02]  /*a280*/  LEA R14, R28, R15, 0x1 ;  /* 0x0000000f1c0e7211 */ /* 0x001fe400078e08ff */
[----:B------:R-:W0:Y:S01]  /*a290*/  LDC R28, c[0x0][0x3d8] ;  /* 0x0000f600ff1c7b82 */ /* 0x000e220000000800 */
[----:B------:R-:W-:Y:S04]  /*a2a0*/  STL.64 [R1+0x758], R26 ;  /* 0x0007581a01007387 */ /* 0x000fe80000100a00 */
[----:B------:R1:W-:Y:S02]  /*a2b0*/  STL.64 [R1+0x750], R24 ;  /* 0x0007501801007387 */ /* 0x0003e40000100a00 */
[----:B-1----:R-:W-:-:S04]  /*a2c0*/  LEA R24, P1, R17, R0, 0x1 ;  /* 0x0000000011187211 */ /* 0x002fc800078208ff */
[----:B------:R-:W-:Y:S01]  /*a2d0*/  LEA.HI.X.SX32 R25, R17, R2, 0x1, P1 ;  /* 0x0000000211197211 */ /* 0x000fe200008f0eff */
[----:B0-----:R-:W-:Y:S02]  /*a2e0*/  IMAD R17, R28, 0x2, R14 ;  /* 0x000000021c117824 */ /* 0x001fe400078e020e */
[----:B------:R-:W0:Y:S01]  /*a2f0*/  LDC R28, c[0x0][0x3d8] ;  /* 0x0000f600ff1c7b82 */ /* 0x000e220000000800 */
[----:B------:R1:W-:Y:S01]  /*a300*/  STL.64 [R1+0x748], R22 ;  /* 0x0007481601007387 */ /* 0x0003e20000100a00 */
[----:B------:R-:W-:-:S04]  /*a310*/  LEA R26, P0, R19, R0, 0x1 ;  /* 0x00000000131a7211 */ /* 0x000fc800078008ff */
[----:B------:R-:W-:Y:S02]  /*a320*/  LEA.HI.X.SX32 R27, R19, R2, 0x1, P0 ;  /* 0x00000002131b7211 */ /* 0x000fe400000f0eff */
[C---:B-1----:R-:W-:Y:S02]  /*a330*/  LEA R22, P2, R3.reuse, R0, 0x1 ;  /* 0x0000000003167211 */ /* 0x042fe400078408ff */
[----:B0-----:R-:W-:Y:S02]  /*a340*/  LEA R16, R28, R17, 0x1 ;  /* 0x000000111c107211 */ /* 0x001fe400078e08ff */
[----:B------:R-:W0:Y:S01]  /*a350*/  LDC R28, c[0x0][0x3d8] ;  /* 0x0000f600ff1c7b82 */ /* 0x000e220000000800 */
[----:B------:R-:W-:Y:S02]  /*a360*/  LEA.HI.X.SX32 R23, R3, R2, 0x1, P2 ;  /* 0x0000000203177211 */ /* 0x000fe400010f0eff */
[C---:B------:R-:W-:Y:S01]  /*a370*/  LEA R18, P2, R4.reuse, R0, 0x1 ;  /* 0x0000000004127211 */ /* 0x040fe200078408ff */
[----:B------:R-:W-:Y:S03]  /*a380*/  STL.64 [R1+0x740], R26 ;  /* 0x0007401a01007387 */ /* 0x000fe60000100a00 */
[----:B------:R-:W-:Y:S01]  /*a390*/  LEA.HI.X.SX32 R19, R4, R2, 0x1, P2 ;  /* 0x0000000204137211 */ /* 0x000fe200010f0eff */
[----:B------:R-:W-:Y:S04]  /*a3a0*/  STL.64 [R1+0x738], R24 ;  /* 0x0007381801007387 */ /* 0x000fe80000100a00 */
[----:B------:R-:W-:Y:S04]  /*a3b0*/  STL.64 [R1+0x730], R22 ;  /* 0x0007301601007387 */ /* 0x000fe80000100a00 */
[----:B------:R0:W-:Y:S02]  /*a3c0*/  STL.64 [R1+0x718], R18 ;  /* 0x0007181201007387 */ /* 0x0001e40000100a00 */
[----:B0-----:R-:W-:-:S02]  /*a3d0*/  IMAD R18, R28, 0x2, R16 ;  /* 0x000000021c127824 */ /* 0x001fc400078e0210 */
[----:B------:R-:W0:Y:S03]  /*a3e0*/  LDC R28, c[0x0][0x3d8] ;  /* 0x0000f600ff1c7b82 */ /* 0x000e260000000800 */
[----:B0-----:R-:W-:-:S05]  /*a3f0*/  LEA R19, R28, R18, 0x1 ;  /* 0x000000121c137211 */ /* 0x001fca00078e08ff */
[----:B------:R-:W0:Y:S01]  /*a400*/  LDC R28, c[0x0][0x3d8] ;  /* 0x0000f600ff1c7b82 */ /* 0x000e220000000800 */
[----:B------:R-:W-:Y:S01]  /*a410*/  LEA R24, P0, R21, R0, 0x1 ;  /* 0x0000000015187211 */ /* 0x000fe200078008ff */
[----:B0-----:R-:W-:-:S06]  /*a420*/  IMAD R3, R28, 0x2, R19 ;  /* 0x000000021c037824 */ /* 0x001fcc00078e0213 */
[----:B------:R-:W0:Y:S01]  /*a430*/  LDC R28, c[0x0][0x3d8] ;  /* 0x0000f600ff1c7b82 */ /* 0x000e220000000800 */
[----:B------:R-:W-:Y:S02]  /*a440*/  LEA R22, P1, R5, R0, 0x1 ;  /* 0x0000000005167211 */ /* 0x000fe400078208ff */
[-C--:B------:R-:W-:Y:S02]  /*a450*/  LEA.HI.X.SX32 R25, R21, R2.reuse, 0x1, P0 ;  /* 0x0000000215197211 */ /* 0x080fe400000f0eff */
[----:B------:R-:W-:-:S03]  /*a460*/  LEA.HI.X.SX32 R23, R5, R2, 0x1, P1 ;  /* 0x0000000205177211 */ /* 0x000fc600008f0eff */
[----:B------:R-:W-:Y:S01]  /*a470*/  STL.64 [R1+0x728], R24 ;  /* 0x0007281801007387 */ /* 0x000fe20000100a00 */
[----:B------:R-:W-:-:S03]  /*a480*/  LEA R20, P1, R6, R0, 0x1 ;  /* 0x0000000006147211 */ /* 0x000fc600078208ff */
[----:B------:R1:W-:Y:S01]  /*a490*/  STL.64 [R1+0x720], R22 ;  /* 0x0007201601007387 */ /* 0x0003e20000100a00 */
[----:B0-----:R-:W-:Y:S02]  /*a4a0*/  LEA R13, R28, R3, 0x1 ;  /* 0x000000031c0d7211 */ /* 0x001fe400078e08ff */
[----:B------:R-:W0:Y:S01]  /*a4b0*/  LDC R28, c[0x0][0x3d8] ;  /* 0x0000f600ff1c7b82 */ /* 0x000e220000000800 */
[C---:B-1----:R-:W-:Y:S02]  /*a4c0*/  LEA R22, P0, R7.reuse, R0, 0x1 ;  /* 0x0000000007167211 */ /* 0x042fe400078008ff */
[-C--:B------:R-:W-:Y:S02]  /*a4d0*/  LEA.HI.X.SX32 R21, R6, R2.reuse, 0x1, P1 ;  /* 0x0000000206157211 */ /* 0x080fe400008f0eff */
[----:B------:R-:W-:-:S05]  /*a4e0*/  LEA.HI.X.SX32 R23, R7, R2, 0x1, P0 ;  /* 0x0000000207177211 */ /* 0x000fca00000f0eff */
[----:B------:R-:W-:Y:S04]  /*a4f0*/  STL.64 [R1+0x710], R22 ;  /* 0x0007101601007387 */ /* 0x000fe80000100a00 */
[----:B------:R1:W-:Y:S01]  /*a500*/  STL.64 [R1+0x708], R20 ;  /* 0x0007081401007387 */ /* 0x0003e20000100a00 */
[-C--:B------:R-:W-:Y:S02]  /*a510*/  LEA R4, P2, R9, R0.reuse, 0x1 ;  /* 0x0000000009047211 */ /* 0x080fe400078408ff */
[----:B-1----:R-:W-:-:S04]  /*a520*/  LEA R20, P0, R8, R0, 0x1 ;  /* 0x0000000008147211 */ /* 0x002fc800078008ff */
[-C--:B------:R-:W-:Y:S01]  /*a530*/  LEA.HI.X.SX32 R21, R8, R2.reuse, 0x1, P0 ;  /* 0x0000000208157211 */ /* 0x080fe200000f0eff */
[----:B0-----:R-:W-:Y:S02]  /*a540*/  IMAD R8, R28, 0x2, R13 ;  /* 0x000000021c087824 */ /* 0x001fe400078e020d */
[----:B------:R-:W0:Y:S01]  /*a550*/  LDC R28, c[0x0][0x3d8] ;  /* 0x0000f600ff1c7b82 */ /* 0x000e220000000800 */
[----:B------:R-:W-:Y:S02]  /*a560*/  LEA.HI.X.SX32 R5, R9, R2, 0x1, P2 ;  /* 0x0000000209057211 */ /* 0x000fe400010f0eff */
[----:B------:R-:W-:-:S03]  /*a570*/  LEA R6, P1, R12, R0, 0x1 ;  /* 0x000000000c067211 */ /* 0x000fc600078208ff */
[----:B------:R1:W-:Y:S01]  /*a580*/  STL.64 [R1+0x700], R4 ;  /* 0x0007000401007387 */ /* 0x0003e20000100a00 */
[----:B------:R-:W-:-:S03]  /*a590*/  LEA.HI.X.SX32 R7, R12, R2, 0x1, P1 ;  /* 0x000000020c077211 */ /* 0x000fc600008f0eff */
[----:B------:R-:W-:Y:S01]  /*a5a0*/  STL.64 [R1+0x6f8], R20 ;  /* 0x0006f81401007387 */ /* 0x000fe20000100a00 */
[----:B-1----:R-:W-:-:S04]  /*a5b0*/  LEA R4, P2, R10, R0, 0x1 ;  /* 0x000000000a047211 */ /* 0x002fc800078408ff */
[----:B------:R-:W-:Y:S01]  /*a5c0*/  LEA.HI.X.SX32 R5, R10, R2, 0x1, P2 ;  /* 0x000000020a057211 */ /* 0x000fe200010f0eff */
[----:B------:R-:W-:Y:S04]  /*a5d0*/  STL.64 [R1+0x6f0], R6 ;  /* 0x0006f00601007387 */ /* 0x000fe80000100a00 */
[----:B------:R0:W-:Y:S02]  /*a5e0*/  STL.64 [R1+0x6e8], R4 ;  /* 0x0006e80401007387 */ /* 0x0001e40000100a00 */
[----:B0-----:R-:W-:Y:S02]  /*a5f0*/  LEA R4, R28, R8, 0x1 ;  /* 0x000000081c047211 */ /* 0x001fe400078e08ff */
[----:B------:R-:W0:Y:S03]  /*a600*/  LDC R28, c[0x0][0x3d8] ;  /* 0x0000f600ff1c7b82 */ /* 0x000e260000000800 */
[----:B0-----:R-:W-:-:S05]  /*a610*/  IMAD R5, R28, 0x2, R4 ;  /* 0x000000021c057824 */ /* 0x001fca00078e0204 */
[----:B------:R-:W0:Y:S01]  /*a620*/  LDC R28, c[0x0][0x3d8] ;  /* 0x0000f600ff1c7b82 */ /* 0x000e220000000800 */
[-C--:B------:R-:W-:Y:S02]  /*a630*/  LEA R22, P0, R15, R0.reuse, 0x1 ;  /* 0x000000000f167211 */ /* 0x080fe400078008ff */
[CC--:B------:R-:W-:Y:S02]  /*a640*/  LEA R20, P1, R14.reuse, R0.reuse, 0x1 ;  /* 0x000000000e147211 */ /* 0x0c0fe400078208ff */
[----:B------:R-:W-:Y:S02]  /*a650*/  LEA R6, P2, R17, R0, 0x1 ;  /* 0x0000000011067211 */ /* 0x000fe400078408ff */
[-C--:B------:R-:W-:Y:S02]  /*a660*/  LEA.HI.X.SX32 R23, R15, R2.reuse, 0x1, P0 ;  /* 0x000000020f177211 */ /* 0x080fe400000f0eff */
[-C--:B------:R-:W-:Y:S02]  /*a670*/  LEA.HI.X.SX32 R21, R14, R2.reuse, 0x1, P1 ;  /* 0x000000020e157211 */ /* 0x080fe400008f0eff */
[----:B------:R-:W-:Y:S01]  /*a680*/  LEA.HI.X.SX32 R7, R17, R2, 0x1, P2 ;  /* 0x0000000211077211 */ /* 0x000fe200010f0eff */
[----:B------:R-:W-:Y:S01]  /*a690*/  STL.64 [R1+0x6e0], R22 ;  /* 0x0006e01601007387 */ /* 0x000fe20000100a00 */
[----:B0-----:R-:W-:-:S02]  /*a6a0*/  LEA R9, R28, R5, 0x1 ;  /* 0x000000051c097211 */ /* 0x001fc400078e08ff */
[----:B------:R-:W0:Y:S01]  /*a6b0*/  LDC R28, c[0x0][0x3d8] ;  /* 0x0000f600ff1c7b82 */ /* 0x000e220000000800 */
[----:B------:R-:W-:Y:S04]  /*a6c0*/  STL.64 [R1+0x6d8], R20 ;  /* 0x0006d81401007387 */ /* 0x000fe80000100a00 */
[----:B------:R1:W-:Y:S02]  /*a6d0*/  STL.64 [R1+0x6d0], R6 ;  /* 0x0006d00601007387 */ /* 0x0003e40000100a00 */
[----:B-1----:R-:W-:-:S04]  /*a6e0*/  LEA R6, P2, R19, R0, 0x1 ;  /* 0x0000000013067211 */ /* 0x002fc800078408ff */
[----:B------:R-:W-:-:S05]  /*a6f0*/  LEA.HI.X.SX32 R7, R19, R2, 0x1, P2 ;  /* 0x0000000213077211 */ /* 0x000fca00010f0eff */
[----:B------:R0:W-:Y:S02]  /*a700*/  STL.64 [R1+0x6b8], R6 ;  /* 0x0006b80601007387 */ /* 0x0001e40000100a00 */
        /* <DEDUP_REMOVED lines=14> */
[----:B------:R-:W-:-:S04]  /*a7f0*/  LEA R18, P0, R3, R0, 0x1 ;  /* 0x0000000003127211 */ /* 0x000fc800078008ff */
[----:B------:R-:W-:Y:S02]  /*a800*/  LEA.HI.X.SX32 R19, R3, R2, 0x1, P0 ;  /* 0x0000000203137211 */ /* 0x000fe400000f0eff */
[C---:B------:R-:W-:Y:S02]  /*a810*/  LEA R16, P1, R13.reuse, R0, 0x1 ;  /* 0x000000000d107211 */ /* 0x040fe400078208ff */
[----:B0-----:R-:W-:Y:S02]  /*a820*/  LEA R3, R28, R8, 0x1 ;  /* 0x000000081c037211 */ /* 0x001fe400078e08ff */
[----:B------:R-:W0:Y:S01]  /*a830*/  LDC R28, c[0x0][0x3d8] ;  /* 0x0000f600ff1c7b82 */ /* 0x000e220000000800 */
[----:B------:R-:W-:Y:S01]  /*a840*/  LEA.HI.X.SX32 R17, R13, R2, 0x1, P1 ;  /* 0x000000020d117211 */ /* 0x000fe200008f0eff */
[----:B------:R-:W-:Y:S04]  /*a850*/  STL.64 [R1+0x6b0], R18 ;  /* 0x0006b01201007387 */ /* 0x000fe80000100a00 */
[----:B------:R1:W-:Y:S02]  /*a860*/  STL.64 [R1+0x6a8], R16 ;  /* 0x0006a81001007387 */ /* 0x0003e40000100a00 */
        /* <DEDUP_REMOVED lines=9> */
[C---:B------:R-:W-:Y:S01]  /*a900*/  LEA R12, P2, R9.reuse, R0, 0x1 ;  /* 0x00000000090c7211 */ /* 0x040fe200078408ff */
[----:B------:R1:W-:Y:S03]  /*a910*/  STL.64 [R1+0x698], R16 ;  /* 0x0006981001007387 */ /* 0x0003e60000100a00 */
[----:B------:R-:W-:Y:S01]  /*a920*/  LEA.HI.X.SX32 R13, R9, R2, 0x1, P2 ;  /* 0x00000002090d7211 */ /* 0x000fe200010f0eff */
[----:B------:R2:W-:Y:S04]  /*a930*/  STL.64 [R1+0x690], R14 ;  /* 0x0006900e01007387 */ /* 0x0005e80000100a00 */
[----:B------:R3:W-:Y:S01]  /*a940*/  STL.64 [R1+0x688], R12 ;  /* 0x0006880c01007387 */ /* 0x0007e20000100a00 */
[----:B-1----:R-:W-:-:S02]  /*a950*/  LEA R16, P0, R6, R0, 0x1 ;  /* 0x0000000006107211 */ /* 0x002fc400078008ff */
[C---:B--2---:R-:W-:Y:S02]  /*a960*/  LEA R14, P1, R7.reuse, R0, 0x1 ;  /* 0x00000000070e7211 */ /* 0x044fe400078208ff */
[----:B------:R-:W-:Y:S02]  /*a970*/  LEA.HI.X.SX32 R17, R6, R2, 0x1, P0 ;  /* 0x0000000206117211 */ /* 0x000fe400000f0eff */
[C---:B---3--:R-:W-:Y:S02]  /*a980*/  LEA R12, P2, R8.reuse, R0, 0x1 ;  /* 0x00000000080c7211 */ /* 0x048fe400078408ff */
[-C--:B------:R-:W-:Y:S02]  /*a990*/  LEA.HI.X.SX32 R15, R7, R2.reuse, 0x1, P1 ;  /* 0x00000002070f7211 */ /* 0x080fe400008f0eff */
[----:B------:R-:W-:Y:S01]  /*a9a0*/  LEA.HI.X.SX32 R13, R8, R2, 0x1, P2 ;  /* 0x00000002080d7211 */ /* 0x000fe200010f0eff */
[----:B0-----:R-:W-:Y:S01]  /*a9b0*/  IMAD R6, R28, 0x2, R5 ;  /* 0x000000021c067824 */ /* 0x001fe200078e0205 */
[----:B------:R0:W-:Y:S04]  /*a9c0*/  STL.64 [R1+0x680], R16 ;  /* 0x0006801001007387 */ /* 0x0001e80000100a00 */
[----:B------:R1:W-:Y:S01]  /*a9d0*/  STL.64 [R1+0x678], R14 ;  /* 0x0006780e01007387 */ /* 0x0003e20000100a00 */
[----:B------:R-:W-:-:S03]  /*a9e0*/  LEA R8, P3, R6, R0, 0x1 ;  /* 0x0000000006087211 */ /* 0x000fc600078608ff */
[----:B------:R2:W-:Y:S01]  /*a9f0*/  STL.64 [R1+0x670], R12 ;  /* 0x0006700c01007387 */ /* 0x0005e20000100a00 */
[CC--:B0-----:R-:W-:Y:S02]  /*aa00*/  LEA R16, P0, R3.reuse, R0.reuse, 0x1 ;  /* 0x0000000003107211 */ /* 0x0c1fe400078008ff */
[C---:B-1----:R-:W-:Y:S02]  /*aa10*/  LEA R14, P1, R4.reuse, R0, 0x1 ;  /* 0x00000000040e7211 */ /* 0x042fe400078208ff */
[----:B------:R-:W-:Y:S02]  /*aa20*/  LEA.HI.X.SX32 R17, R3, R2, 0x1, P0 ;  /* 0x0000000203117211 */ /* 0x000fe400000f0eff */
[C---:B--2---:R-:W-:Y:S02]  /*aa30*/  LEA R12, P2, R5.reuse, R0, 0x1 ;  /* 0x00000000050c7211 */ /* 0x044fe400078408ff */
[-C--:B------:R-:W-:Y:S02]  /*aa40*/  LEA.HI.X.SX32 R15, R4, R2.reuse, 0x1, P1 ;  /* 0x00000002040f7211 */ /* 0x080fe400008f0eff */
[-C--:B------:R-:W-:Y:S01]  /*aa50*/  LEA.HI.X.SX32 R13, R5, R2.reuse, 0x1, P2 ;  /* 0x00000002050d7211 */ /* 0x080fe200010f0eff */
[C---:B------:R-:W-:Y:S01]  /*aa60*/  IMAD R0, R11.reuse, 0x9, RZ ;  /* 0x000000090b007824 */ /* 0x040fe200078e02ff */
[----:B------:R-:W-:Y:S01]  /*aa70*/  LEA.HI.X.SX32 R9, R6, R2, 0x1, P3 ;  /* 0x0000000206097211 */ /* 0x000fe200018f0eff */
[----:B------:R-:W-:Y:S01]  /*aa80*/  STL.64 [R1+0x668], R16 ;  /* 0x0006681001007387 */ /* 0x000fe20000100a00 */
[----:B------:R-:W-:-:S03]  /*aa90*/  IMAD R6, R11, 0xd, RZ ;  /* 0x0000000d0b067824 */ /* 0x000fc600078e02ff */
[----:B------:R-:W-:Y:S01]  /*aaa0*/  STL.64 [R1+0x660], R14 ;  /* 0x0006600e01007387 */ /* 0x000fe20000100a00 */
[----:B------:R-:W-:-:S03]  /*aab0*/  IMAD R7, R11, 0xe, RZ ;  /* 0x0000000e0b077824 */ /* 0x000fc600078e02ff */
[----:B------:R-:W-:Y:S04]  /*aac0*/  STL.64 [R1+0x658], R12 ;  /* 0x0006580c01007387 */ /* 0x000fe80000100a00 */
[----:B------:R0:W-:Y:S04]  /*aad0*/  STL.64 [R1+0x650], R8 ;  /* 0x0006500801007387 */ /* 0x0001e80000100a00 */
[----:B------:R1:W-:Y:S01]  /*aae0*/  STL [R1+0x6c], R0 ;  /* 0x00006c0001007387 */ /* 0x0003e20000100800 */
[----:B------:R-:W-:-:S03]  /*aaf0*/  IMAD R2, R11, 0x26, RZ ;  /* 0x000000260b027824 */ /* 0x000fc600078e02ff */
[----:B------:R2:W-:Y:S01]  /*ab00*/  STL.64 [R1+0x1600], R6 ;  /* 0x0016000601007387 */ /* 0x0005e20000100a00 */
[C---:B0-----:R-:W-:Y:S01]  /*ab10*/  IMAD R8, R11.reuse, 0xf, RZ ;  /* 0x0000000f0b087824 */ /* 0x041fe200078e02ff */
[C---:B------:R-:W-:Y:S01]  /*ab20*/  SHF.L.U32 R9, R11.reuse, 0x4, RZ ;  /* 0x000000040b097819 */ /* 0x040fe200000006ff */
[----:B-1----:R-:W-:-:S04]  /*ab30*/  IMAD R0, R11, 0x24, RZ ;  /* 0x000000240b007824 */ /* 0x002fc800078e02ff */
[----:B------:R-:W-:Y:S01]  /*ab40*/  STL.64 [R1+0x15f8], R8 ;  /* 0x0015f80801007387 */ /* 0x000fe20000100a00 */
[----:B--2---:R-:W-:-:S03]  /*ab50*/  IMAD R6, R11, 0x25, RZ ;  /* 0x000000250b067824 */ /* 0x004fc600078e02ff */
[----:B------:R0:W-:Y:S04]  /*ab60*/  STL [R1], R0 ;  /* 0x0000000001007387 */ /* 0x0001e80000100800 */
[----:B------:R1:W-:Y:S01]  /*ab70*/  STL [R1+0x4], R6 ;  /* 0x0000040601007387 */ /* 0x0003e20000100800 */
[----:B0-----:R-:W-:-:S03]  /*ab80*/  IMAD R0, R11, 0x27, RZ ;  /* 0x000000270b007824 */ /* 0x001fc600078e02ff */
[----:B------:R0:W-:Y:S01]  /*ab90*/  STL [R1+0x8], R2 ;  /* 0x0000080201007387 */ /* 0x0001e20000100800 */
[----:B-1----:R-:W-:-:S03]  /*aba0*/  IMAD R6, R11, 0x28, RZ ;  /* 0x000000280b067824 */ /* 0x002fc600078e02ff */
[----:B------:R1:W-:Y:S01]  /*abb0*/  STL [R1+0xc], R0 ;  /* 0x00000c0001007387 */ /* 0x0003e20000100800 */
[----:B0-----:R-:W-:-:S03]  /*abc0*/  IMAD R2, R11, 0x29, RZ ;  /* 0x000000290b027824 */ /* 0x001fc600078e02ff */
[----:B------:R0:W-:Y:S01]  /*abd0*/  STL [R1+0x10], R6 ;  /* 0x0000100601007387 */ /* 0x0001e20000100800 */
[----:B-1----:R-:W-:-:S03]  /*abe0*/  IMAD R0, R11, 0x2a, RZ ;  /* 0x0000002a0b007824 */ /* 0x002fc600078e02ff */
[----:B------:R1:W-:Y:S04]  /*abf0*/  STL [R1+0x14], R2 ;  /* 0x0000140201007387 */ /* 0x0003e80000100800 */
[----:B------:R2:W-:Y:S01]  /*ac00*/  STL [R1+0x18], R0 ;  /* 0x0000180001007387 */ /* 0x0005e20000100800 */
[C---:B0-----:R-:W-:Y:S02]  /*ac10*/  IMAD R6, R11.reuse, 0x2b, RZ ;  /* 0x0000002b0b067824 */ /* 0x041fe400078e02ff */
[----:B-1----:R-:W-:-:S03]  /*ac20*/  IMAD R2, R11, 0x2c, RZ ;  /* 0x0000002c0b027824 */ /* 0x002fc600078e02ff */
[----:B------:R0:W-:Y:S01]  /*ac30*/  STL [R1+0x1c], R6 ;  /* 0x00001c0601007387 */ /* 0x0001e20000100800 */
[----:B--2---:R-:W-:-:S03]  /*ac40*/  IMAD R0, R11, 0x2d, RZ ;  /* 0x0000002d0b007824 */ /* 0x004fc600078e02ff */
        /* <DEDUP_REMOVED lines=28> */
[----:B------:R-:W-:Y:S01]  /*ae10*/  STL [R1+0x58], R6 ;  /* 0x0000580601007387 */ /* 0x000fe20000100800 */
[----:B--2---:R-:W-:-:S03]  /*ae20*/  IMAD R0, R11, 0x3c, RZ ;  /* 0x0000003c0b007824 */ /* 0x004fc600078e02ff */
[----:B------:R-:W-:Y:S04]  /*ae30*/  STL [R1+0x5c], R2 ;  /* 0x00005c0201007387 */ /* 0x000fe80000100800 */
[----:B------:R0:W-:Y:S02]  /*ae40*/  STL [R1+0x60], R0 ;  /* 0x0000600001007387 */ /* 0x0001e40000100800 */
[----:B0-----:R-:W0:Y:S01]  /*ae50*/  S2R R0, SR_TID.X ;  /* 0x0000000000007919 */ /* 0x001e220000002100 */
[C---:B------:R-:W-:Y:S02]  /*ae60*/  IMAD R6, R11.reuse, 0x3d, RZ ;  /* 0x0000003d0b067824 */ /* 0x040fe400078e02ff */
[C---:B------:R-:W-:Y:S02]  /*ae70*/  IMAD R2, R11.reuse, 0x3e, RZ ;  /* 0x0000003e0b027824 */ /* 0x040fe400078e02ff */
[----:B------:R-:W-:-:S02]  /*ae80*/  IMAD R3, R11, 0xa, RZ ;  /* 0x0000000a0b037824 */ /* 0x000fc400078e02ff */
[C---:B------:R-:W-:Y:S02]  /*ae90*/  IMAD R4, R11.reuse, 0xb, RZ ;  /* 0x0000000b0b047824 */ /* 0x040fe400078e02ff */
[C---:B------:R-:W-:Y:S02]  /*aea0*/  IMAD R5, R11.reuse, 0xc, RZ ;  /* 0x0000000c0b057824 */ /* 0x040fe400078e02ff */
[C---:B------:R-:W-:Y:S02]  /*aeb0*/  IMAD R10, R11.reuse, 0x11, RZ ;  /* 0x000000110b0a7824 */ /* 0x040fe400078e02ff */
        /* <DEDUP_REMOVED lines=9> */
[C---:B------:R-:W-:Y:S01]  /*af50*/  IMAD R21, R11.reuse, 0x1b, RZ ;  /* 0x0000001b0b157824 */ /* 0x040fe200078e02ff */
[----:B0-----:R-:W-:Y:S01]  /*af60*/  LOP3.LUT P0, RZ, R0, 0x3, RZ, 0xc0, !PT ;  /* 0x0000000300ff7812 */ /* 0x001fe2000780c0ff */
[C---:B------:R-:W-:Y:S02]  /*af70*/  IMAD R22, R11.reuse, 0x1c, RZ ;  /* 0x0000001c0b167824 */ /* 0x040fe400078e02ff */
[C---:B------:R-:W-:Y:S02]  /*af80*/  IMAD R23, R11.reuse, 0x1d, RZ ;  /* 0x0000001d0b177824 */ /* 0x040fe400078e02ff */
[C---:B------:R-:W-:Y:S02]  /*af90*/  IMAD R24, R11.reuse, 0x1e, RZ ;  /* 0x0000001e0b187824 */ /* 0x040fe400078e02ff */
[C---:B------:R-:W-:Y:S02]  /*afa0*/  IMAD R25, R11.reuse, 0x1f, RZ ;  /* 0x0000001f0b197824 */ /* 0x040fe400078e02ff */
[----:B------:R-:W-:-:S02]  /*afb0*/  IMAD.SHL.U32 R26, R11, 0x20, RZ ;  /* 0x000000200b1a7824 */ /* 0x000fc400078e00ff */
[C---:B------:R-:W-:Y:S02]  /*afc0*/  IMAD R27, R11.reuse, 0x21, RZ ;  /* 0x000000210b1b7824 */ /* 0x040fe400078e02ff */
[C---:B------:R-:W-:Y:S02]  /*afd0*/  IMAD R28, R11.reuse, 0x22, RZ ;  /* 0x000000220b1c7824 */ /* 0x040fe400078e02ff */
[C---:B------:R-:W-:Y:S01]  /*afe0*/  IMAD R29, R11.reuse, 0x23, RZ ;  /* 0x000000230b1d7824 */ /* 0x040fe200078e02ff */
[----:B------:R0:W-:Y:S01]  /*aff0*/  STL [R1+0x64], R6 ;  /* 0x0000640601007387 */ /* 0x0001e20000100800 */
[----:B------:R-:W-:Y:S02]  /*b000*/  IMAD R11, R11, 0x3f, RZ ;  /* 0x0000003f0b0b7824 */ /* 0x000fe400078e02ff */
[----:B------:R-:W-:Y:S01]  /*b010*/  IMAD.MOV.U32 R0, RZ, RZ, RZ ;  /* 0x000000ffff007224 */ /* 0x000fe200078e00ff */
[----:B------:R1:W-:Y:S01]  /*b020*/  STL [R1+0x68], R2 ;  /* 0x0000680201007387 */ /* 0x0003e20000100800 */
[----:B------:R-:W-:-:S03]  /*b030*/  IMAD.MOV.U32 R7, RZ, RZ, -0x800000 ;  /* 0xff800000ff077424 */ /* 0x000fc600078e00ff */
[----:B------:R-:W-:Y:S01]  /*b040*/  STL [R1+0x1520], R11 ;  /* 0x0015200b01007387 */ /* 0x000fe20000100800 */
[----:B0-----:R-:W-:Y:S02]  /*b050*/  MOV R6, 0xff800000 ;  /* 0xff80000000067802 */ /* 0x001fe40000000f00 */
[----:B-1----:R-:W-:Y:S01]  /*b060*/  MOV R2, 0xff800000 ;  /* 0xff80000000027802 */ /* 0x002fe20000000f00 */
[----:B------:R0:W-:Y:S04]  /*b070*/  STL [R1+0x1524], R0 ;  /* 0x0015240001007387 */ /* 0x0001e80000100800 */
[----:B------:R-:W-:Y:S04]  /*b080*/  STL [R1+0x62c], R2 ;  /* 0x00062c0201007387 */ /* 0x000fe80000100800 */
[----:B------:R-:W-:Y:S01]  /*b090*/  STL [R1+0x638], R7 ;  /* 0x0006380701007387 */ /* 0x000fe20000100800 */
[----:B0-----:R-:W-:-:S03]  /*b0a0*/  IMAD.MOV.U32 R0, RZ, RZ, -0x800000 ;  /* 0xff800000ff007424 */ /* 0x001fc600078e00ff */
[----:B------:R0:W-:Y:S04]  /*b0b0*/  STL [R1+0x63c], R6 ;  /* 0x00063c0601007387 */ /* 0x0001e80000100800 */
[----:B------:R-:W-:Y:S04]  /*b0c0*/  STL [R1+0x2b0], RZ ;  /* 0x0002b0ff01007387 */ /* 0x000fe80000100800 */
[----:B------:R-:W-:Y:S04]  /*b0d0*/  STL [R1+0x648], R0 ;  /* 0x0006480001007387 */ /* 0x000fe80000100800 */
[----:B------:R-:W-:Y:S04]  /*b0e0*/  STL [R1+0x2b4], RZ ;  /* 0x0002b4ff01007387 */ /* 0x000fe80000100800 */
        /* <DEDUP_REMOVED lines=94> */
[----:B0-----:R-:W2:Y:S04]  /*b6d0*/  LDL.64 R6, [R1+0x438] ;  /* 0x0004380001067983 */ /* 0x001ea80000100a00 */
[----:B------:R-:W3:Y:S04]  /*b6e0*/  LDL.64 R8, [R1+0x430] ;  /* 0x0004300001087983 */ /* 0x000ee80000100a00 */
        /* <DEDUP_REMOVED lines=24> */
[----:B------:R-:W-:Y:S01]  /*b870*/  STL [R1+0x480], RZ ;  /* 0x000480ff01007387 */ /* 0x000fe20000100800 */
[----:B------:R-:W-:-:S03]  /*b880*/  MOV R2, RZ ;  /* 0x000000ff00027202 */ /* 0x000fc60000000f00 */
[----:B------:R-:W-:Y:S04]  /*b890*/  STL [R1+0x484], RZ ;  /* 0x000484ff01007387 */ /* 0x000fe80000100800 */
[----:B------:R-:W-:Y:S04]  /*b8a0*/  STL [R1+0x488], RZ ;  /* 0x000488ff01007387 */ /* 0x000fe80000100800 */
[----:B------:R-:W-:Y:S04]  /*b8b0*/  STL [R1+0x48c], RZ ;  /* 0x00048cff01007387 */ /* 0x000fe80000100800 */
[----:B------:R-:W-:Y:S04]  /*b8c0*/  STL [R1+0x490], RZ ;  /* 0x000490ff01007387 */ /* 0x000fe80000100800 */
[----:B------:R-:W-:Y:S04]  /*b8d0*/  STL [R1+0x494], RZ ;  /* 0x000494ff01007387 */ /* 0x000fe80000100800 */
[----:B------:R-:W-:Y:S04]  /*b8e0*/  STL [R1+0x498], RZ ;  /* 0x000498ff01007387 */ /* 0x000fe80000100800 */
[----:B------:R-:W-:Y:S01]  /*b8f0*/  STL [R1+0x49c], RZ ;  /* 0x00049cff01007387 */ /* 0x000fe20000100800 */
[----:B--2---:R-:W-:-:S05]  /*b900*/  IMAD.WIDE R6, R3, 0x2, R6 ;  /* 0x0000000203067825 */ /* 0x004fca00078e0206 */
[----:B------:R3:W-:Y:S04]  /*b910*/  STL.64 [R1+0x1178], R6 ;  /* 0x0011780601007387 */ /* 0x0007e80000100a00 */
[----:B------:R0:W-:Y:S01]  /*b920*/  STL.64 [R1+0x15b0], R2 ;  /* 0x0015b00201007387 */ /* 0x0001e20000100a00 */
[----:B---3--:R-:W-:-:S03]  /*b930*/  IMAD.WIDE R6, R3, 0x2, R8 ;  /* 0x0000000203067825 */ /* 0x008fc600078e0208 */
[----:B0-----:R-:W2:Y:S04]  /*b940*/  LDL.64 R2, [R1+0x438] ;  /* 0x0004380001027983 */ /* 0x001ea80000100a00 */
[----:B------:R2:W-:Y:S02]  /*b950*/  STL.64 [R1+0x1170], R6 ;  /* 0x0011700601007387 */ /* 0x0005e40000100a00 */
[----:B--2---:R-:W-:-:S05]  /*b960*/  IMAD.WIDE R6, R4, 0x2, R2 ;  /* 0x0000000204067825 */ /* 0x004fca00078e0202 */
[----:B------:R0:W-:Y:S02]  /*b970*/  STL.64 [R1+0x1158], R6 ;  /* 0x0011580601007387 */ /* 0x0001e40000100a00 */
[----:B0-----:R-:W-:-:S05]  /*b980*/  IMAD.WIDE R6, R4, 0x2, R8 ;  /* 0x0000000204067825 */ /* 0x001fca00078e0208 */
[----:B------:R0:W-:Y:S01]  /*b990*/  STL.64 [R1+0x1150], R6 ;  /* 0x0011500601007387 */ /* 0x0001e20000100a00 */
[----:B------:R-:W-:-:S04]  /*b9a0*/  IMAD.WIDE R8, R5, 0x2, R8 ;  /* 0x0000000205087825 */ /* 0x000fc800078e0208 */
[----:B0-----:R-:W-:-:S05]  /*b9b0*/  IMAD.WIDE R6, R5, 0x2, R2 ;  /* 0x0000000205067825 */ /* 0x001fca00078e0202 */
[----:B------:R0:W-:Y:S04]  /*b9c0*/  STL.64 [R1+0x1138], R6 ;  /* 0x0011380601007387 */ /* 0x0001e80000100a00 */
[----:B0-----:R-:W2:Y:S04]  /*b9d0*/  LDL.LU.64 R6, [R1+0x1600] ;  /* 0x0016000001067983 */ /* 0x001ea80000300a00 */
[----:B------:R0:W-:Y:S04]  /*b9e0*/  STL.64 [R1+0x15a8], R4 ;  /* 0x0015a80401007387 */ /* 0x0001e80000100a00 */
[----:B0-----:R-:W3:Y:S04]  /*b9f0*/  LDL.64 R4, [R1+0x430] ;  /* 0x0004300001047983 */ /* 0x001ee80000100a00 */
[----:B------:R2:W-:Y:S02]  /*ba00*/  STL.64 [R1+0x1130], R8 ;  /* 0x0011300801007387 */ /* 0x0005e40000100a00 */
[----:B--2---:R-:W-:-:S05]  /*ba10*/  IMAD.WIDE R8, R6, 0x2, R2 ;  /* 0x0000000206087825 */ /* 0x004fca00078e0202 */
[----:B------:R3:W-:Y:S02]  /*ba20*/  STL.64 [R1+0x1118], R8 ;  /* 0x0011180801007387 */ /* 0x0007e40000100a00 */
[----:B---3--:R-:W-:-:S05]  /*ba30*/  IMAD.WIDE R8, R6, 0x2, R4 ;  /* 0x0000000206087825 */ /* 0x008fca00078e0204 */
[----:B------:R0:W-:Y:S02]  /*ba40*/  STL.64 [R1+0x1110], R8 ;  /* 0x0011100801007387 */ /* 0x0001e40000100a00 */
[----:B0-----:R-:W-:-:S05]  /*ba50*/  IMAD.WIDE R8, R7, 0x2, R2 ;  /* 0x0000000207087825 */ /* 0x001fca00078e0202 */
[----:B------:R0:W-:Y:S02]  /*ba60*/  STL.64 [R1+0x10f8], R8 ;  /* 0x0010f80801007387 */ /* 0x0001e40000100a00 */
[----:B0-----:R-:W-:-:S05]  /*ba70*/  IMAD.WIDE R8, R7, 0x2, R4 ;  /* 0x0000000207087825 */ /* 0x001fca00078e0204 */
[----:B------:R0:W-:Y:S04]  /*ba80*/  STL.64 [R1+0x10f0], R8 ;  /* 0x0010f00801007387 */ /* 0x0001e80000100a00 */
[----:B0-----:R-:W2:Y:S04]  /*ba90*/  LDL.LU.64 R8, [R1+0x15f8] ;  /* 0x0015f80001087983 */ /* 0x001ea80000300a00 */
[----:B------:R2:W-:Y:S02]  /*baa0*/  STL.64 [R1+0x15b8], R6 ;  /* 0x0015b80601007387 */ /* 0x0005e40000100a00 */
[----:B--2---:R-:W-:-:S05]  /*bab0*/  IMAD.WIDE R6, R8, 0x2, R2 ;  /* 0x0000000208067825 */ /* 0x004fca00078e0202 */
[----:B------:R0:W-:Y:S02]  /*bac0*/  STL.64 [R1+0x10d8], R6 ;  /* 0x0010d80601007387 */ /* 0x0001e40000100a00 */
[----:B0-----:R-:W-:-:S05]  /*bad0*/  IMAD.WIDE R6, R8, 0x2, R4 ;  /* 0x0000000208067825 */ /* 0x001fca00078e0204 */
[----:B------:R0:W-:Y:S02]  /*bae0*/  STL.64 [R1+0x10d0], R6 ;  /* 0x0010d00601007387 */ /* 0x0001e40000100a00 */
[----:B0-----:R-:W-:-:S05]  /*baf0*/  IMAD.WIDE R6, R9, 0x2, R2 ;  /* 0x0000000209067825 */ /* 0x001fca00078e0202 */
[----:B------:R0:W-:Y:S04]  /*bb00*/  STL.64 [R1+0x10a0], R6 ;  /* 0x0010a00601007387 */ /* 0x0001e80000100a00 */
[----:B------:R1:W-:Y:S01]  /*bb10*/  STL.64 [R1+0x15c0], R8 ;  /* 0x0015c00801007387 */ /* 0x0003e20000100a00 */
[----:B0-----:R-:W-:-:S04]  /*bb20*/  IMAD.WIDE R6, R9, 0x2, R4 ;  /* 0x0000000209067825 */ /* 0x001fc800078e0204 */
[C---:B-1----:R-:W-:Y:S01]  /*bb30*/  IMAD.WIDE R8, R10.reuse, 0x2, R2 ;  /* 0x000000020a087825 */ /* 0x042fe200078e0202 */
        /* <DEDUP_REMOVED lines=9> */
[----:B------:R1:W-:Y:S04]  /*bbd0*/  STL.64 [R1+0x15a0], R12 ;  /* 0x0015a00c01007387 */ /* 0x0003e80000100a00 */
[----:B------:R2:W-:Y:S01]  /*bbe0*/  STL.64 [R1+0x1040], R8 ;  /* 0x0010400801007387 */ /* 0x0005e20000100a00 */
[----:B0-----:R-:W-:-:S04]  /*bbf0*/  IMAD.WIDE R6, R13, 0x2, R4 ;  /* 0x000000020d067825 */ /* 0x001fc800078e0204 */
[C---:B-1----:R-:W-:Y:S01]  /*bc00*/  IMAD.WIDE R12, R14.reuse, 0x2, R4 ;  /* 0x000000020e0c7825 */ /* 0x042fe200078e0204 */
[----:B------:R0:W-:Y:S03]  /*bc10*/  STL.64 [R1+0x1038], R6 ;  /* 0x0010380601007387 */ /* 0x0001e60000100a00 */
[----:B--2---:R-:W-:-:S05]  /*bc20*/  IMAD.WIDE R8, R14, 0x2, R2 ;  /* 0x000000020e087825 */ /* 0x004fca00078e0202 */
[----:B------:R1:W-:Y:S01]  /*bc30*/  STL.64 [R1+0x1020], R8 ;  /* 0x0010200801007387 */ /* 0x0003e20000100a00 */
[----:B0-----:R-:W-:-:S03]  /*bc40*/  IMAD.WIDE R6, R15, 0x2, R2 ;  /* 0x000000020f067825 */ /* 0x001fc600078e0202 */
[----:B------:R0:W-:Y:S04]  /*bc50*/  STL.64 [R1+0x1018], R12 ;  /* 0x0010180c01007387 */ /* 0x0001e80000100a00 */
[----:B------:R-:W-:Y:S01]  /*bc60*/  STL.64 [R1+0x15c8], R14 ;  /* 0x0015c80e01007387 */ /* 0x000fe20000100a00 */
[----:B-1----:R-:W-:-:S03]  /*bc70*/  IMAD.WIDE R8, R15, 0x2, R4 ;  /* 0x000000020f087825 */ /* 0x002fc600078e0204 */
[----:B------:R1:W-:Y:S01]  /*bc80*/  STL.64 [R1+0x1000], R6 ;  /* 0x0010000601007387 */ /* 0x0003e20000100a00 */
[----:B0-----:R-:W-:-:S03]  /*bc90*/  IMAD.WIDE R12, R16, 0x2, R4 ;  /* 0x00000002100c7825 */ /* 0x001fc600078e0204 */
[----:B------:R0:W-:Y:S01]  /*bca0*/  STL.64 [R1+0xff8], R8 ;  /* 0x000ff80801007387 */ /* 0x0001e20000100a00 */
[----:B-1----:R-:W-:-:S04]  /*bcb0*/  IMAD.WIDE R6, R16, 0x2, R2 ;  /* 0x0000000210067825 */ /* 0x002fc800078e0202 */
[C---:B0-----:R-:W-:Y:S01]  /*bcc0*/  IMAD.WIDE R8, R17.reuse, 0x2, R2 ;  /* 0x0000000211087825 */ /* 0x041fe200078e0202 */
[----:B------:R0:W-:Y:S04]  /*bcd0*/  STL.64 [R1+0xfe0], R6 ;  /* 0x000fe00601007387 */ /* 0x0001e80000100a00 */
[----:B------:R1:W-:Y:S04]  /*bce0*/  STL.64 [R1+0xfd8], R12 ;  /* 0x000fd80c01007387 */ /* 0x0003e80000100a00 */
[----:B------:R-:W-:Y:S01]  /*bcf0*/  STL.64 [R1+0x15d0], R16 ;  /* 0x0015d01001007387 */ /* 0x000fe20000100a00 */
[----:B0-----:R-:W-:-:S03]  /*bd00*/  IMAD.WIDE R6, R17, 0x2, R4 ;  /* 0x0000000211067825 */ /* 0x001fc600078e0204 */
[----:B------:R0:W-:Y:S01]  /*bd10*/  STL.64 [R1+0xfc0], R8 ;  /* 0x000fc00801007387 */ /* 0x0001e20000100a00 */
[----:B-1----:R-:W-:-:S03]  /*bd20*/  IMAD.WIDE R12, R18, 0x2, R4 ;  /* 0x00000002120c7825 */ /* 0x002fc600078e0204 */
[----:B------:R1:W-:Y:S01]  /*bd30*/  STL.64 [R1+0xfb8], R6 ;  /* 0x000fb80601007387 */ /* 0x0003e20000100a00 */
[----:B0-----:R-:W-:-:S04]  /*bd40*/  IMAD.WIDE R8, R18, 0x2, R2 ;  /* 0x0000000212087825 */ /* 0x001fc800078e0202 */
[C---:B-1----:R-:W-:Y:S01]  /*bd50*/  IMAD.WIDE R6, R19.reuse, 0x2, R2 ;  /* 0x0000000213067825 */ /* 0x042fe200078e0202 */
[----:B------:R0:W-:Y:S04]  /*bd60*/  STL.64 [R1+0xfa0], R8 ;  /* 0x000fa00801007387 */ /* 0x0001e80000100a00 */
[----:B------:R-:W-:Y:S04]  /*bd70*/  STL.64 [R1+0xf98], R12 ;  /* 0x000f980c01007387 */ /* 0x000fe80000100a00 */
[----:B------:R-:W-:Y:S01]  /*bd80*/  STL.64 [R1+0x15d8], R18 ;  /* 0x0015d81201007387 */ /* 0x000fe20000100a00 */
[----:B0-----:R-:W-:-:S03]  /*bd90*/  IMAD.WIDE R8, R19, 0x2, R4 ;  /* 0x0000000213087825 */ /* 0x001fc600078e0204 */
[----:B------:R0:W-:Y:S04]  /*bda0*/  STL.64 [R1+0xf80], R6 ;  /* 0x000f800601007387 */ /* 0x0001e80000100a00 */
[----:B------:R-:W-:Y:S01]  /*bdb0*/  STL.64 [R1+0xf78], R8 ;  /* 0x000f780801007387 */ /* 0x000fe20000100a00 */
[----:B0-----:R-:W-:-:S05]  /*bdc0*/  IMAD.WIDE R6, R20, 0x2, R2 ;  /* 0x0000000214067825 */ /* 0x001fca00078e0202 */
[----:B------:R0:W-:Y:S01]  /*bdd0*/  STL.64 [R1+0xf60], R6 ;  /* 0x000f600601007387 */ /* 0x0001e20000100a00 */
[----:B------:R-:W-:-:S03]  /*bde0*/  IMAD.WIDE R12, R20, 0x2, R4 ;  /* 0x00000002140c7825 */ /* 0x000fc600078e0204 */
[----:B0-----:R-:W2:Y:S01]  /*bdf0*/  LDL R6, [R1] ;  /* 0x0000000001067983 */ /* 0x001ea20000100800 */
[----:B------:R-:W-:-:S03]  /*be00*/  IMAD.WIDE R8, R21, 0x2, R2 ;  /* 0x0000000215087825 */ /* 0x000fc600078e0202 */
[----:B------:R0:W-:Y:S04]  /*be10*/  STL.64 [R1+0xf50], R12 ;  /* 0x000f500c01007387 */ /* 0x0001e80000100a00 */
[----:B------:R1:W-:Y:S04]  /*be20*/  STL.64 [R1+0xf28], R8 ;  /* 0x000f280801007387 */ /* 0x0003e80000100a00 */
[----:B------:R-:W-:Y:S01]  /*be30*/  STL.64 [R1+0x15e0], R20 ;  /* 0x0015e01401007387 */ /* 0x000fe20000100a00 */
[----:B0-----:R-:W-:-:S05]  /*be40*/  IMAD.WIDE R12, R21, 0x2, R4 ;  /* 0x00000002150c7825 */ /* 0x001fca00078e0204 */
[----:B------:R0:W-:Y:S04]  /*be50*/  STL.64 [R1+0xf20], R12 ;  /* 0x000f200c01007387 */ /* 0x0001e80000100a00 */
[----:B------:R-:W3:Y:S01]  /*be60*/  LDL R7, [R1+0x4] ;  /* 0x0000040001077983 */ /* 0x000ee20000100800 */
[----:B-1----:R-:W-:-:S04]  /*be70*/  IMAD.WIDE R8, R22, 0x2, R2 ;  /* 0x0000000216087825 */ /* 0x002fc800078e0202 */
[----:B------:R-:W-:Y:S01]  /*be80*/  IMAD.WIDE R14, R22, 0x2, R4 ;  /* 0x00000002160e7825 */ /* 0x000fe200078e0204 */
[----:B------:R1:W-:Y:S04]  /*be90*/  STL.64 [R1+0xf08], R8 ;  /* 0x000f080801007387 */ /* 0x0003e80000100a00 */
[----:B------:R-:W-:Y:S04]  /*bea0*/  STL.64 [R1+0xf00], R14 ;  /* 0x000f000e01007387 */ /* 0x000fe80000100a00 */
[----:B------:R-:W4:Y:S01]  /*beb0*/  LDL R0, [R1+0x8] ;  /* 0x0000080001007983 */ /* 0x000f220000100800 */
[----:B0-----:R-:W-:-:S04]  /*bec0*/  IMAD.WIDE R12, R23, 0x2, R2 ;  /* 0x00000002170c7825 */ /* 0x001fc800078e0202 */
[--C-:B-1----:R-:W-:Y:S01]  /*bed0*/  IMAD.WIDE R8, R23, 0x2, R4.reuse ;  /* 0x0000000217087825 */ /* 0x102fe200078e0204 */
[----:B------:R0:W-:Y:S04]  /*bee0*/  STL.64 [R1+0xee8], R12 ;  /* 0x000ee80c01007387 */ /* 0x0001e80000100a00 */
[----:B------:R-:W-:Y:S04]  /*bef0*/  STL.64 [R1+0x15e8], R22 ;  /* 0x0015e81601007387 */ /* 0x000fe80000100a00 */
[----:B------:R1:W-:Y:S04]  /*bf00*/  STL.64 [R1+0xee0], R8 ;  /* 0x000ee00801007387 */ /* 0x0003e80000100a00 */
[----:B------:R-:W4:Y:S01]  /*bf10*/  LDL R11, [R1+0xc] ;  /* 0x00000c00010b7983 */ /* 0x000f220000100800 */
[----:B0-----:R-:W-:-:S04]  /*bf20*/  IMAD.WIDE R12, R24, 0x2, R4 ;  /* 0x00000002180c7825 */ /* 0x001fc800078e0204 */
[----:B-1----:R-:W-:-:S05]  /*bf30*/  IMAD.WIDE R8, R24, 0x2, R2 ;  /* 0x0000000218087825 */ /* 0x002fca00078e0202 */
[----:B------:R0:W-:Y:S04]  /*bf40*/  STL.64 [R1+0xec8], R8 ;  /* 0x000ec80801007387 */ /* 0x0001e80000100a00 */
[----:B------:R1:W-:Y:S04]  /*bf50*/  STL.64 [R1+0xec0], R12 ;  /* 0x000ec00c01007387 */ /* 0x0003e80000100a00 */
[----:B------:R-:W-:Y:S01]  /*bf60*/  STL.64 [R1+0x15f0], R24 ;  /* 0x0015f01801007387 */ /* 0x000fe20000100a00 */
[----:B0-----:R-:W-:-:S04]  /*bf70*/  IMAD.WIDE R8, R25, 0x2, R2 ;  /* 0x0000000219087825 */ /* 0x001fc800078e0202 */
[----:B-1----:R-:W-:Y:S01]  /*bf80*/  IMAD.WIDE R12, R25, 0x2, R4 ;  /* 0x00000002190c7825 */ /* 0x002fe200078e0204 */
[----:B------:R0:W-:Y:S04]  /*bf90*/  STL.64 [R1+0xea8], R8 ;  /* 0x000ea80801007387 */ /* 0x0001e80000100a00 */
[----:B------:R1:W-:Y:S01]  /*bfa0*/  STL.64 [R1+0xea0], R12 ;  /* 0x000ea00c01007387 */ /* 0x0003e20000100a00 */
[----:B0-----:R-:W-:-:S03]  /*bfb0*/  IMAD.WIDE R8, R26, 0x2, R2 ;  /* 0x000000021a087825 */ /* 0x001fc600078e0202 */
[----:B-1----:R-:W4:Y:S01]  /*bfc0*/  LDL R13, [R1+0x10] ;  /* 0x00001000010d7983 */ /* 0x002f220000100800 */
[----:B------:R-:W-:-:S03]  /*bfd0*/  IMAD.WIDE R14, R26, 0x2, R4 ;  /* 0x000000021a0e7825 */ /* 0x000fc600078e0204 */
[----:B------:R0:W-:Y:S04]  /*bfe0*/  STL.64 [R1+0xe88], R8 ;  /* 0x000e880801007387 */ /* 0x0001e80000100a00 */
[----:B------:R-:W4:Y:S04]  /*bff0*/  LDL R23, [R1+0x14] ;  /* 0x0000140001177983 */ /* 0x000f280000100800 */
[----:B------:R1:W-:Y:S04]  /*c000*/  STL.64 [R1+0xe80], R14 ;  /* 0x000e800e01007387 */ /* 0x0003e80000100a00 */
[----:B------:R-:W4:Y:S01]  /*c010*/  LDL R20, [R1+0x18] ;  /* 0x0000180001147983 */ /* 0x000f220000100800 */
[----:B0-----:R-:W-:-:S04]  /*c020*/  IMAD.WIDE R8, R27, 0x2, R2 ;  /* 0x000000021b087825 */ /* 0x001fc800078e0202 */
[----:B-1----:R-:W-:Y:S01]  /*c030*/  IMAD.WIDE R14, R27, 0x2, R4 ;  /* 0x000000021b0e7825 */ /* 0x002fe200078e0204 */
[----:B------:R0:W-:Y:S04]  /*c040*/  STL.64 [R1+0xe68], R8 ;  /* 0x000e680801007387 */ /* 0x0001e80000100a00 */
[----:B------:R1:W-:Y:S04]  /*c050*/  STL.64 [R1+0xe60], R14 ;  /* 0x000e600e01007387 */ /* 0x0003e80000100a00 */
[----:B------:R-:W4:Y:S01]  /*c060*/  LDL R21, [R1+0x1c] ;  /* 0x00001c0001157983 */ /* 0x000f220000100800 */
[----:B0-----:R-:W-:-:S05]  /*c070*/  IMAD.WIDE R8, R28, 0x2, R2 ;  /* 0x000000021c087825 */ /* 0x001fca00078e0202 */
[----:B------:R0:W-:Y:S04]  /*c080*/  STL.64 [R1+0xe48], R8 ;  /* 0x000e480801007387 */ /* 0x0001e80000100a00 */
[----:B------:R-:W4:Y:S01]  /*c090*/  LDL R18, [R1+0x20] ;  /* 0x0000200001127983 */ /* 0x000f220000100800 */
[----:B-1----:R-:W-:-:S05]  /*c0a0*/  IMAD.WIDE R14, R28, 0x2, R4 ;  /* 0x000000021c0e7825 */ /* 0x002fca00078e0204 */
[----:B------:R1:W-:Y:S01]  /*c0b0*/  STL.64 [R1+0xe40], R14 ;  /* 0x000e400e01007387 */ /* 0x0003e20000100a00 */
[----:B0-----:R-:W-:-:S03]  /*c0c0*/  IMAD.WIDE R8, R29, 0x2, R2 ;  /* 0x000000021d087825 */ /* 0x001fc600078e0202 */
[----:B------:R-:W4:Y:S04]  /*c0d0*/  LDL R19, [R1+0x24] ;  /* 0x0000240001137983 */ /* 0x000f280000100800 */
[----:B------:R2:W-:Y:S04]  /*c0e0*/  STL.64 [R1+0xe28], R8 ;  /* 0x000e280801007387 */ /* 0x0005e80000100a00 */
[----:B------:R-:W4:Y:S01]  /*c0f0*/  LDL R16, [R1+0x28] ;  /* 0x0000280001107983 */ /* 0x000f220000100800 */
[----:B-1----:R-:W-:-:S05]  /*c100*/  IMAD.WIDE R14, R29, 0x2, R4 ;  /* 0x000000021d0e7825 */ /* 0x002fca00078e0204 */
[----:B------:R0:W-:Y:S04]  /*c110*/  STL.64 [R1+0xe20], R14 ;  /* 0x000e200e01007387 */ /* 0x0001e80000100a00 */
[----:B------:R-:W4:Y:S01]  /*c120*/  LDL R17, [R1+0x2c] ;  /* 0x00002c0001117983 */ /* 0x000f220000100800 */
[----:B--2---:R-:W-:-:S05]  /*c130*/  IMAD.WIDE R8, R6, 0x2, R2 ;  /* 0x0000000206087825 */ /* 0x004fca00078e0202 */
[----:B------:R3:W-:Y:S04]  /*c140*/  STL.64 [R1+0xe08], R8 ;  /* 0x000e080801007387 */ /* 0x0007e80000100a00 */
[----:B0-----:R-:W2:Y:S01]  /*c150*/  LDL R14, [R1+0x30] ;  /* 0x00003000010e7983 */ /* 0x001ea20000100800 */
[----:B------:R-:W-:-:S05]  /*c160*/  IMAD.WIDE R24, R6, 0x2, R4 ;  /* 0x0000000206187825 */ /* 0x000fca00078e0204 */
[----:B------:R0:W-:Y:S04]  /*c170*/  STL.64 [R1+0xe00], R24 ;  /* 0x000e001801007387 */ /* 0x0001e80000100a00 */
[----:B------:R-:W2:Y:S01]  /*c180*/  LDL R15, [R1+0x34] ;  /* 0x00003400010f7983 */ /* 0x000ea20000100800 */
[----:B---3--:R-:W-:-:S05]  /*c190*/  IMAD.WIDE R8, R7, 0x2, R2 ;  /* 0x0000000207087825 */ /* 0x008fca00078e0202 */
[----:B------:R1:W-:Y:S01]  /*c1a0*/  STL.64 [R1+0xde8], R8 ;  /* 0x000de80801007387 */ /* 0x0003e20000100a00 */
[----:B0-----:R-:W-:-:S03]  /*c1b0*/  IMAD.WIDE R24, R7, 0x2, R4 ;  /* 0x0000000207187825 */ /* 0x001fc600078e0204 */
[----:B-1----:R-:W3:Y:S01]  /*c1c0*/  LDL R8, [R1+0x38] ;  /* 0x0000380001087983 */ /* 0x002ee20000100800 */
[----:B----4-:R-:W-:-:S03]  /*c1d0*/  IMAD.WIDE R6, R0, 0x2, R2 ;  /* 0x0000000200067825 */ /* 0x010fc600078e0202 */
[----:B------:R0:W-:Y:S04]  /*c1e0*/  STL.64 [R1+0xde0], R24 ;  /* 0x000de01801007387 */ /* 0x0001e80000100a00 */
[----:B------:R-:W4:Y:S04]  /*c1f0*/  LDL R9, [R1+0x3c] ;  /* 0x00003c0001097983 */ /* 0x000f280000100800 */
[----:B------:R1:W-:Y:S01]  /*c200*/  STL.64 [R1+0xdc8], R6 ;  /* 0x000dc80601007387 */ /* 0x0003e20000100a00 */
[----:B0-----:R-:W-:-:S03]  /*c210*/  IMAD.WIDE R24, R0, 0x2, R4 ;  /* 0x0000000200187825 */ /* 0x001fc600078e0204 */
[----:B-1----:R-:W2:Y:S04]  /*c220*/  LDL R6, [R1+0x40] ;  /* 0x0000400001067983 */ /* 0x002ea80000100800 */
[----:B------:R0:W-:Y:S04]  /*c230*/  STL.64 [R1+0xdc0], R24 ;  /* 0x000dc01801007387 */ /* 0x0001e80000100a00 */
[----:B------:R-:W2:Y:S04]  /*c240*/  LDL R7, [R1+0x44] ;  /* 0x0000440001077983 */ /* 0x000ea80000100800 */
[----:B------:R-:W2:Y:S01]  /*c250*/  LDL.LU R0, [R1+0x48] ;  /* 0x0000480001007983 */ /* 0x000ea20000300800 */
[----:B0-----:R-:W-:-:S05]  /*c260*/  IMAD.WIDE R24, R11, 0x2, R2 ;  /* 0x000000020b187825 */ /* 0x001fca00078e0202 */
[----:B------:R0:W-:Y:S02]  /*c270*/  STL.64 [R1+0xda8], R24 ;  /* 0x000da81801007387 */ /* 0x0001e40000100a00 */
[----:B0-----:R-:W-:Y:S02]  /*c280*/  IMAD.WIDE R24, R11, 0x2, R4 ;  /* 0x000000020b187825 */ /* 0x001fe400078e0204 */
[----:B------:R-:W3:Y:S04]  /*c290*/  LDL.LU R11, [R1+0x4c] ;  /* 0x00004c00010b7983 */ /* 0x000ee80000300800 */
[----:B------:R0:W-:Y:S02]  /*c2a0*/  STL.64 [R1+0xda0], R24 ;  /* 0x000da01801007387 */ /* 0x0001e40000100a00 */
[----:B0-----:R-:W-:-:S04]  /*c2b0*/  IMAD.WIDE R24, R13, 0x2, R2 ;  /* 0x000000020d187825 */ /* 0x001fc800078e0202 */
[----:B------:R-:W-:Y:S01]  /*c2c0*/  IMAD.WIDE R12, R13, 0x2, R4 ;  /* 0x000000020d0c7825 */ /* 0x000fe200078e0204 */
[----:B------:R0:W-:Y:S04]  /*c2d0*/  STL.64 [R1+0xd70], R24 ;  /* 0x000d701801007387 */ /* 0x0001e80000100a00 */
[----:B0-----:R-:W3:Y:S04]  /*c2e0*/  LDL.LU.64 R24, [R1+0x15f0] ;  /* 0x0015f00001187983 */ /* 0x001ee80000300a00 */
[----:B------:R0:W-:Y:S02]  /*c2f0*/  STL.64 [R1+0xd68], R12 ;  /* 0x000d680c01007387 */ /* 0x0001e40000100a00 */
[----:B0-----:R-:W-:-:S04]  /*c300*/  IMAD.WIDE R12, R23, 0x2, R2 ;  /* 0x00000002170c7825 */ /* 0x001fc800078e0202 */
[----:B------:R-:W-:Y:S01]  /*c310*/  IMAD.WIDE R22, R23, 0x2, R4 ;  /* 0x0000000217167825 */ /* 0x000fe200078e0204 */
[----:B------:R0:W-:Y:S04]  /*c320*/  STL.64 [R1+0xd50], R12 ;  /* 0x000d500c01007387 */ /* 0x0001e80000100a00 */
[----:B0-----:R-:W4:Y:S04]  /*c330*/  LDL.64 R12, [R1+0x428] ;  /* 0x00042800010c7983 */ /* 0x001f280000100a00 */
[----:B------:R0:W-:Y:S02]  /*c340*/  STL.64 [R1+0xd48], R22 ;  /* 0x000d481601007387 */ /* 0x0001e40000100a00 */
[----:B0-----:R-:W-:-:S05]  /*c350*/  IMAD.WIDE R22, R20, 0x2, R2 ;  /* 0x0000000214167825 */ /* 0x001fca00078e0202 */
[----:B------:R0:W-:Y:S02]  /*c360*/  STL.64 [R1+0xd30], R22 ;  /* 0x000d301601007387 */ /* 0x0001e40000100a00 */
[----:B0-----:R-:W-:-:S05]  /*c370*/  IMAD.WIDE R22, R20, 0x2, R4 ;  /* 0x0000000214167825 */ /* 0x001fca00078e0204 */
[----:B------:R0:W-:Y:S02]  /*c380*/  STL.64 [R1+0xd28], R22 ;  /* 0x000d281601007387 */ /* 0x0001e40000100a00 */
[----:B0-----:R-:W-:-:S04]  /*c390*/  IMAD.WIDE R22, R21, 0x2, R2 ;  /* 0x0000000215167825 */ /* 0x001fc800078e0202 */
[----:B------:R-:W-:Y:S01]  /*c3a0*/  IMAD.WIDE R20, R21, 0x2, R4 ;  /* 0x0000000215147825 */ /* 0x000fe200078e0204 */
[----:B------:R0:W-:Y:S04]  /*c3b0*/  STL.64 [R1+0xd10], R22 ;  /* 0x000d101601007387 */ /* 0x0001e80000100a00 */
[----:B0-----:R-:W4:Y:S04]  /*c3c0*/  LDL.LU.64 R22, [R1+0x15e8] ;  /* 0x0015e80001167983 */ /* 0x001f280000300a00 */
        /* <DEDUP_REMOVED lines=19> */
[----:B--2---:R-:W-:-:S05]  /*c500*/  IMAD.WIDE R16, R14, 0x2, R2 ;  /* 0x000000020e107825 */ /* 0x004fca00078e0202 */
[----:B------:R0:W-:Y:S02]  /*c510*/  STL.64 [R1+0xc70], R16 ;  /* 0x000c701001007387 */ /* 0x0001e40000100a00 */
[----:B0-----:R-:W-:-:S05]  /*c520*/  IMAD.WIDE R16, R14, 0x2, R4 ;  /* 0x000000020e107825 */ /* 0x001fca00078e0204 */
[----:B------:R0:W-:Y:S02]  /*c530*/  STL.64 [R1+0xc68], R16 ;  /* 0x000c681001007387 */ /* 0x0001e40000100a00 */
[----:B0-----:R-:W-:-:S04]  /*c540*/  IMAD.WIDE R16, R15, 0x2, R2 ;  /* 0x000000020f107825 */ /* 0x001fc800078e0202 */
[----:B------:R-:W-:Y:S01]  /*c550*/  IMAD.WIDE R14, R15, 0x2, R4 ;  /* 0x000000020f0e7825 */ /* 0x000fe200078e0204 */
[----:B------:R0:W-:Y:S04]  /*c560*/  STL.64 [R1+0xc50], R16 ;  /* 0x000c501001007387 */ /* 0x0001e80000100a00 */
[----:B0-----:R-:W2:Y:S04]  /*c570*/  LDL.LU.64 R16, [R1+0x15d0] ;  /* 0x0015d00001107983 */ /* 0x001ea80000300a00 */
[----:B------:R3:W-:Y:S02]  /*c580*/  STL.64 [R1+0xc48], R14 ;  /* 0x000c480e01007387 */ /* 0x0007e40000100a00 */
[----:B---3--:R-:W-:-:S05]  /*c590*/  IMAD.WIDE R14, R8, 0x2, R2 ;  /* 0x00000002080e7825 */ /* 0x008fca00078e0202 */
[----:B------:R0:W-:Y:S02]  /*c5a0*/  STL.64 [R1+0xc30], R14 ;  /* 0x000c300e01007387 */ /* 0x0001e40000100a00 */
[----:B0-----:R-:W-:-:S05]  /*c5b0*/  IMAD.WIDE R14, R8, 0x2, R4 ;  /* 0x00000002080e7825 */ /* 0x001fca00078e0204 */
[----:B------:R4:W-:Y:S02]  /*c5c0*/  STL.64 [R1+0xc20], R14 ;  /* 0x000c200e01007387 */ /* 0x0009e40000100a00 */
[----:B----4-:R-:W-:-:S04]  /*c5d0*/  IMAD.WIDE R14, R9, 0x2, R2 ;  /* 0x00000002090e7825 */ /* 0x010fc800078e0202 */
[----:B------:R-:W-:Y:S01]  /*c5e0*/  IMAD.WIDE R8, R9, 0x2, R4 ;  /* 0x0000000209087825 */ /* 0x000fe200078e0204 */
[----:B------:R0:W-:Y:S04]  /*c5f0*/  STL.64 [R1+0xbf8], R14 ;  /* 0x000bf80e01007387 */ /* 0x0001e80000100a00 */
[----:B0-----:R-:W3:Y:S04]  /*c600*/  LDL.LU.64 R14, [R1+0x15c8] ;  /* 0x0015c800010e7983 */ /* 0x001ee80000300a00 */
        /* <DEDUP_REMOVED lines=17> */
[----:B0-----:R-:W2:Y:S01]  /*c720*/  LDL.LU.64 R2, [R1+0x15b0] ;  /* 0x0015b00001027983 */ /* 0x001ea20000300a00 */
[----:B------:R-:W-:-:S03]  /*c730*/  IMAD.WIDE R4, R11, 0x2, R4 ;  /* 0x000000020b047825 */ /* 0x000fc600078e0204 */
[----:B------:R-:W-:Y:S04]  /*c740*/  STL [R1+0x1528], R11 ;  /* 0x0015280b01007387 */ /* 0x000fe80000100800 */
[----:B------:R2:W-:Y:S02]  /*c750*/  STL.64 [R1+0xb70], R4 ;  /* 0x000b700401007387 */ /* 0x0005e40000100a00 */
[----:B--2---:R-:W-:-:S05]  /*c760*/  IMAD.WIDE R4, R3, 0x2, R12 ;  /* 0x0000000203047825 */ /* 0x004fca00078e020c */
[----:B------:R0:W-:Y:S04]  /*c770*/  STL.64 [R1+0x1168], R4 ;  /* 0x0011680401007387 */ /* 0x0001e80000100a00 */
[----:B0-----:R-:W2:Y:S04]  /*c780*/  LDL.LU.64 R4, [R1+0x15a8] ;  /* 0x0015a80001047983 */ /* 0x001ea80000300a00 */
[----:B------:R2:W-:Y:S02]  /*c790*/  STL.64 [R1+0x1548], R2 ;  /* 0x0015480201007387 */ /* 0x0005e40000100a00 */
[----:B--2---:R-:W-:-:S05]  /*c7a0*/  IMAD.WIDE R2, R4, 0x2, R12 ;  /* 0x0000000204027825 */ /* 0x004fca00078e020c */
[----:B------:R0:W-:Y:S02]  /*c7b0*/  STL.64 [R1+0x1148], R2 ;  /* 0x0011480201007387 */ /* 0x0001e40000100a00 */
[----:B0-----:R-:W-:Y:S02]  /*c7c0*/  IMAD.WIDE R2, R5, 0x2, R12 ;  /* 0x0000000205027825 */ /* 0x001fe400078e020c */
[----:B------:R-:W2:Y:S04]  /*c7d0*/  LDL.LU.64 R12, [R1+0x15a0] ;  /* 0x0015a000010c7983 */ /* 0x000ea80000300a00 */
[----:B------:R0:W-:Y:S04]  /*c7e0*/  STL.64 [R1+0x1550], R4 ;  /* 0x0015500401007387 */ /* 0x0001e80000100a00 */
[----:B0-----:R-:W2:Y:S04]  /*c7f0*/  LDL.64 R4, [R1+0x428] ;  /* 0x0004280001047983 */ /* 0x001ea80000100a00 */
[----:B------:R2:W-:Y:S02]  /*c800*/  STL.64 [R1+0x1128], R2 ;  /* 0x0011280201007387 */ /* 0x0005e40000100a00 */
[----:B--2---:R-:W-:-:S05]  /*c810*/  IMAD.WIDE R2, R6, 0x2, R4 ;  /* 0x0000000206027825 */ /* 0x004fca00078e0204 */
[----:B------:R0:W-:Y:S04]  /*c820*/  STL.64 [R1+0x1108], R2 ;  /* 0x0011080201007387 */ /* 0x0001e80000100a00 */
[----:B------:R4:W-:Y:S01]  /*c830*/  STL.64 [R1+0x1540], R6 ;  /* 0x0015400601007387 */ /* 0x0009e20000100a00 */
[----:B0-----:R-:W-:-:S04]  /*c840*/  IMAD.WIDE R2, R7, 0x2, R4 ;  /* 0x0000000207027825 */ /* 0x001fc800078e0204 */
[--C-:B----4-:R-:W-:Y:S01]  /*c850*/  IMAD.WIDE R6, R8, 0x2, R4.reuse ;  /* 0x0000000208067825 */ /* 0x110fe200078e0204 */
[----:B------:R0:W-:Y:S04]  /*c860*/  STL.64 [R1+0x10e8], R2 ;  /* 0x0010e80201007387 */ /* 0x0001e80000100a00 */
[----:B------:R1:W-:Y:S04]  /*c870*/  STL.64 [R1+0x1558], R8 ;  /* 0x0015580801007387 */ /* 0x0003e80000100a00 */
[----:B------:R2:W-:Y:S01]  /*c880*/  STL.64 [R1+0x10b0], R6 ;  /* 0x0010b00601007387 */ /* 0x0005e20000100a00 */
[----:B0-----:R-:W-:-:S04]  /*c890*/  IMAD.WIDE R2, R9, 0x2, R4 ;  /* 0x0000000209027825 */ /* 0x001fc800078e0204 */
[--C-:B-1----:R-:W-:Y:S01]  /*c8a0*/  IMAD.WIDE R8, R10, 0x2, R4.reuse ;  /* 0x000000020a087825 */ /* 0x102fe200078e0204 */
[----:B------:R0:W-:Y:S03]  /*c8b0*/  STL.64 [R1+0x1090], R2 ;  /* 0x0010900201007387 */ /* 0x0001e60000100a00 */
[--C-:B--2---:R-:W-:Y:S01]  /*c8c0*/  IMAD.WIDE R6, R12, 0x2, R4.reuse ;  /* 0x000000020c067825 */ /* 0x104fe200078e0204 */
[----:B------:R-:W-:Y:S04]  /*c8d0*/  STL.64 [R1+0x1070], R8 ;  /* 0x0010700801007387 */ /* 0x000fe80000100a00 */
[----:B------:R-:W-:Y:S04]  /*c8e0*/  STL.64 [R1+0x1560], R12 ;  /* 0x0015600c01007387 */ /* 0x000fe80000100a00 */
[----:B------:R3:W-:Y:S04]  /*c8f0*/  STL.64 [R1+0x1050], R6 ;  /* 0x0010500601007387 */ /* 0x0007e80000100a00 */
[----:B------:R-:W2:Y:S01]  /*c900*/  LDL.LU R11, [R1+0x38] ;  /* 0x00003800010b7983 */ /* 0x000ea20000300800 */
[----:B0-----:R-:W-:-:S05]  /*c910*/  IMAD.WIDE R2, R13, 0x2, R4 ;  /* 0x000000020d027825 */ /* 0x001fca00078e0204 */
[----:B------:R0:W-:Y:S01]  /*c920*/  STL.64 [R1+0x1030], R2 ;  /* 0x0010300201007387 */ /* 0x0001e20000100a00 */
[----:B---3--:R-:W-:-:S04]  /*c930*/  IMAD.WIDE R6, R14, 0x2, R4 ;  /* 0x000000020e067825 */ /* 0x008fc800078e0204 */
[--C-:B0-----:R-:W-:Y:S01]  /*c940*/  IMAD.WIDE R2, R15, 0x2, R4.reuse ;  /* 0x000000020f027825 */ /* 0x101fe200078e0204 */
[----:B--2---:R-:W-:Y:S04]  /*c950*/  STL.64 [R1+0x1568], R10 ;  /* 0x0015680a01007387 */ /* 0x004fe80000100a00 */
[----:B------:R0:W-:Y:S04]  /*c960*/  STL.64 [R1+0x1570], R14 ;  /* 0x0015700e01007387 */ /* 0x0001e80000100a00 */
[----:B------:R1:W-:Y:S04]  /*c970*/  STL.64 [R1+0x1010], R6 ;  /* 0x0010100601007387 */ /* 0x0003e80000100a00 */
[----:B------:R2:W-:Y:S04]  /*c980*/  STL.64 [R1+0xff0], R2 ;  /* 0x000ff00201007387 */ /* 0x0005e80000100a00 */
[----:B0-----:R-:W3:Y:S01]  /*c990*/  LDL R14, [R1+0x20] ;  /* 0x00002000010e7983 */ /* 0x001ee20000100800 */
[----:B-1----:R-:W-:-:S04]  /*c9a0*/  IMAD.WIDE R6, R16, 0x2, R4 ;  /* 0x0000000210067825 */ /* 0x002fc800078e0204 */
[--C-:B--2---:R-:W-:Y:S01]  /*c9b0*/  IMAD.WIDE R2, R17, 0x2, R4.reuse ;  /* 0x0000000211027825 */ /* 0x104fe200078e0204 */
[----:B------:R-:W-:Y:S04]  /*c9c0*/  STL.64 [R1+0xfd0], R6 ;  /* 0x000fd00601007387 */ /* 0x000fe80000100a00 */
[----:B------:R0:W-:Y:S04]  /*c9d0*/  STL.64 [R1+0x1578], R16 ;  /* 0x0015781001007387 */ /* 0x0001e80000100a00 */
[----:B------:R-:W-:Y:S04]  /*c9e0*/  STL.64 [R1+0xfb0], R2 ;  /* 0x000fb00201007387 */ /* 0x000fe80000100a00 */
[----:B0-----:R-:W2:Y:S04]  /*c9f0*/  LDL R17, [R1+0x1c] ;  /* 0x00001c0001117983 */ /* 0x001ea80000100800 */
[----:B------:R-:W4:Y:S04]  /*ca00*/  LDL R16, [R1+0x18] ;  /* 0x0000180001107983 */ /* 0x000f280000100800 */
[----:B--2---:R0:W-:Y:S04]  /*ca10*/  STL [R1+0x1580], R17 ;  /* 0x0015801101007387 */ /* 0x0041e80000100800 */
[----:B0-----:R-:W2:Y:S04]  /*ca20*/  LDL R17, [R1+0x14] ;  /* 0x0000140001117983 */ /* 0x001ea80000100800 */
[----:B----4-:R0:W-:Y:S04]  /*ca30*/  STL [R1+0x1584], R16 ;  /* 0x0015841001007387 */ /* 0x0101e80000100800 */
[----:B0-----:R-:W4:Y:S04]  /*ca40*/  LDL R16, [R1+0x10] ;  /* 0x0000100001107983 */ /* 0x001f280000100800 */
[----:B--2---:R0:W-:Y:S04]  /*ca50*/  STL [R1+0x1588], R17 ;  /* 0x0015881101007387 */ /* 0x0041e80000100800 */
[----:B0-----:R-:W2:Y:S04]  /*ca60*/  LDL R17, [R1+0xc] ;  /* 0x00000c0001117983 */ /* 0x001ea80000100800 */
[----:B----4-:R0:W-:Y:S04]  /*ca70*/  STL [R1+0x158c], R16 ;  /* 0x00158c1001007387 */ /* 0x0101e80000100800 */
[----:B0-----:R-:W4:Y:S04]  /*ca80*/  LDL R16, [R1+0x8] ;  /* 0x0000080001107983 */ /* 0x001f280000100800 */
[----:B--2---:R0:W-:Y:S04]  /*ca90*/  STL [R1+0x1590], R17 ;  /* 0x0015901101007387 */ /* 0x0041e80000100800 */
[----:B0-----:R-:W2:Y:S04]  /*caa0*/  LDL R17, [R1+0x4] ;  /* 0x0000040001117983 */ /* 0x001ea80000100800 */
[----:B----4-:R0:W-:Y:S04]  /*cab0*/  STL [R1+0x1594], R16 ;  /* 0x0015941001007387 */ /* 0x0101e80000100800 */
[----:B0-----:R-:W4:Y:S01]  /*cac0*/  LDL R16, [R1] ;  /* 0x0000000001107983 */ /* 0x001f220000100800 */
[----:B------:R-:W-:-:S03]  /*cad0*/  IMAD.WIDE R2, R18, 0x2, R4 ;  /* 0x0000000212027825 */ /* 0x000fc600078e0204 */
[----:B--2---:R-:W-:Y:S04]  /*cae0*/  STL [R1+0x1598], R17 ;  /* 0x0015981101007387 */ /* 0x004fe80000100800 */
[----:B----4-:R0:W-:Y:S04]  /*caf0*/  STL [R1+0x159c], R16 ;  /* 0x00159c1001007387 */ /* 0x0101e80000100800 */
[----:B------:R-:W2:Y:S04]  /*cb00*/  LDL R15, [R1+0x24] ;  /* 0x00002400010f7983 */ /* 0x000ea80000100800 */
[----:B------:R-:W4:Y:S01]  /*cb10*/  LDL R10, [R1+0x28] ;  /* 0x00002800010a7983 */ /* 0x000f220000100800 */
[----:B0-----:R-:W-:-:S03]  /*cb20*/  IMAD.WIDE R16, R19, 0x2, R4 ;  /* 0x0000000213107825 */ /* 0x001fc600078e0204 */
[----:B------:R-:W2:Y:S04]  /*cb30*/  LDL R11, [R1+0x2c] ;  /* 0x00002c00010b7983 */ /* 0x000ea80000100800 */
[----:B------:R-:W2:Y:S04]  /*cb40*/  LDL R12, [R1+0x30] ;  /* 0x00003000010c7983 */ /* 0x000ea80000100800 */
[----:B------:R-:W2:Y:S04]  /*cb50*/  LDL R13, [R1+0x34] ;  /* 0x00003400010d7983 */ /* 0x000ea80000100800 */
[----:B------:R-:W2:Y:S04]  /*cb60*/  LDL R8, [R1+0x3c] ;  /* 0x00003c0001087983 */ /* 0x000ea80000100800 */
[----:B------:R-:W2:Y:S04]  /*cb70*/  LDL R9, [R1+0x40] ;  /* 0x0000400001097983 */ /* 0x000ea80000100800 */
[----:B------:R0:W-:Y:S04]  /*cb80*/  STL.64 [R1+0xf90], R2 ;  /* 0x000f900201007387 */ /* 0x0001e80000100a00 */
[----:B0-----:R-:W2:Y:S04]  /*cb90*/  LDL R2, [R1+0x44] ;  /* 0x0000440001027983 */ /* 0x001ea80000100800 */
[----:B------:R-:W2:Y:S04]  /*cba0*/  LDL.LU R3, [R1+0x6c] ;  /* 0x00006c0001037983 */ /* 0x000ea80000300800 */
[----:B------:R-:W2:Y:S04]  /*cbb0*/  LDL.64 R6, [R1+0x440] ;  /* 0x0004400001067983 */ /* 0x000ea80000100a00 */
[----:B------:R0:W-:Y:S02]  /*cbc0*/  STL.64 [R1+0xf70], R16 ;  /* 0x000f701001007387 */ /* 0x0001e40000100a00 */
[----:B0-----:R-:W-:-:S05]  /*cbd0*/  IMAD.WIDE R16, R20, 0x2, R4 ;  /* 0x0000000214107825 */ /* 0x001fca00078e0204 */
        /* <DEDUP_REMOVED lines=18> */
[----:B------:R0:W-:Y:S04]  /*cd00*/  STL.64 [R1+0xe18], R16 ;  /* 0x000e181001007387 */ /* 0x0001e80000100a00 */
[----:B0-----:R-:W2:Y:S02]  /*cd10*/  LDL.LU R16, [R1+0x159c] ;  /* 0x00159c0001107983 */ /* 0x001ea40000300800 */
[----:B--2---:R-:W-:-:S05]  /*cd20*/  IMAD.WIDE R16, R16, 0x2, R4 ;  /* 0x0000000210107825 */ /* 0x004fca00078e0204 */
        /* <DEDUP_REMOVED lines=21> */
[----:B------:R3:W-:Y:S02]  /*ce80*/  STL.64 [R1+0xd00], R16 ;  /* 0x000d001001007387 */ /* 0x0007e40000100a00 */
[----:B---3--:R-:W-:-:S04]  /*ce90*/  IMAD.WIDE R16, R14, 0x2, R4 ;  /* 0x000000020e107825 */ /* 0x008fc800078e0204 */
[--C-:B------:R-:W-:Y:S01]  /*cea0*/  IMAD.WIDE R14, R15, 0x2, R4.reuse ;  /* 0x000000020f0e7825 */ /* 0x100fe200078e0204 */
[----:B------:R0:W-:Y:S04]  /*ceb0*/  STL.64 [R1+0xce0], R16 ;  /* 0x000ce01001007387 */ /* 0x0001e80000100a00 */
[----:B0-----:R-:W2:Y:S04]  /*cec0*/  LDL.LU.64 R16, [R1+0x1578] ;  /* 0x0015780001107983 */ /* 0x001ea80000300a00 */
[----:B------:R4:W-:Y:S02]  /*ced0*/  STL.64 [R1+0xcc0], R14 ;  /* 0x000cc00e01007387 */ /* 0x0009e40000100a00 */
[----:B----4-:R-:W-:-:S04]  /*cee0*/  IMAD.WIDE R14, R10, 0x2, R4 ;  /* 0x000000020a0e7825 */ /* 0x010fc800078e0204 */
[--C-:B------:R-:W-:Y:S01]  /*cef0*/  IMAD.WIDE R10, R11, 0x2, R4.reuse ;  /* 0x000000020b0a7825 */ /* 0x100fe200078e0204 */
[----:B------:R0:W-:Y:S04]  /*cf00*/  STL.64 [R1+0xca0], R14 ;  /* 0x000ca00e01007387 */ /* 0x0001e80000100a00 */
[----:B0-----:R-:W3:Y:S04]  /*cf10*/  LDL.LU.64 R14, [R1+0x1570] ;  /* 0x00157000010e7983 */ /* 0x001ee80000300a00 */
[----:B------:R0:W-:Y:S02]  /*cf20*/  STL.64 [R1+0xc80], R10 ;  /* 0x000c800a01007387 */ /* 0x0001e40000100a00 */
[----:B0-----:R-:W-:-:S05]  /*cf30*/  IMAD.WIDE R10, R12, 0x2, R4 ;  /* 0x000000020c0a7825 */ /* 0x001fca00078e0204 */
[----:B------:R0:W-:Y:S04]  /*cf40*/  STL.64 [R1+0xc60], R10 ;  /* 0x000c600a01007387 */ /* 0x0001e80000100a00 */
[----:B0-----:R-:W4:Y:S01]  /*cf50*/  LDL.LU.64 R10, [R1+0x1568] ;  /* 0x00156800010a7983 */ /* 0x001f220000300a00 */
[----:B------:R-:W-:-:S05]  /*cf60*/  IMAD.WIDE R12, R13, 0x2, R4 ;  /* 0x000000020d0c7825 */ /* 0x000fca00078e0204 */
[----:B------:R4:W-:Y:S02]  /*cf70*/  STL.64 [R1+0xc40], R12 ;  /* 0x000c400c01007387 */ /* 0x0009e40000100a00 */
[----:B----4-:R-:W-:-:S05]  /*cf80*/  IMAD.WIDE R12, R11, 0x2, R4 ;  /* 0x000000020b0c7825 */ /* 0x010fca00078e0204 */
[----:B------:R0:W-:Y:S02]  /*cf90*/  STL.64 [R1+0xc10], R12 ;  /* 0x000c100c01007387 */ /* 0x0001e40000100a00 */
[----:B0-----:R-:W-:-:S04]  /*cfa0*/  IMAD.WIDE R12, R8, 0x2, R4 ;  /* 0x00000002080c7825 */ /* 0x001fc800078e0204 */
[--C-:B------:R-:W-:Y:S01]  /*cfb0*/  IMAD.WIDE R8, R9, 0x2, R4.reuse ;  /* 0x0000000209087825 */ /* 0x100fe200078e0204 */
[----:B------:R0:W-:Y:S04]  /*cfc0*/  STL.64 [R1+0xbe8], R12 ;  /* 0x000be80c01007387 */ /* 0x0001e80000100a00 */
[----:B0-----:R-:W4:Y:S04]  /*cfd0*/  LDL.LU.64 R12, [R1+0x1560] ;  /* 0x00156000010c7983 */ /* 0x001f280000300a00 */
[----:B------:R0:W-:Y:S02]  /*cfe0*/  STL.64 [R1+0xbc8], R8 ;  /* 0x000bc80801007387 */ /* 0x0001e40000100a00 */
[----:B0-----:R-:W-:-:S04]  /*cff0*/  IMAD.WIDE R8, R2, 0x2, R4 ;  /* 0x0000000202087825 */ /* 0x001fc800078e0204 */
[----:B------:R-:W-:Y:S01]  /*d000*/  IMAD.WIDE R4, R0, 0x2, R4 ;  /* 0x0000000200047825 */ /* 0x000fe200078e0204 */
[----:B------:R0:W-:Y:S03]  /*d010*/  STL.64 [R1+0xba8], R8 ;  /* 0x000ba80801007387 */ /* 0x0001e60000100a00 */
[--C-:B------:R-:W-:Y:S01]  /*d020*/  IMAD.WIDE R2, R3, 0x2, R6.reuse ;  /* 0x0000000203027825 */ /* 0x100fe200078e0206 */
[----:B0-----:R-:W2:Y:S04]  /*d030*/  LDL.LU.64 R8, [R1+0x1558] ;  /* 0x0015580001087983 */ /* 0x001ea80000300a00 */
[----:B------:R0:W-:Y:S04]  /*d040*/  STL.64 [R1+0xb88], R4 ;  /* 0x000b880401007387 */ /* 0x0001e80000100a00 */
[----:B0-----:R-:W2:Y:S04]  /*d050*/  LDL.LU.64 R4, [R1+0x1550] ;  /* 0x0015500001047983 */ /* 0x001ea80000300a00 */
[----:B------:R0:W-:Y:S04]  /*d060*/  STL.64 [R1+0x1180], R2 ;  /* 0x0011800201007387 */ /* 0x0001e80000100a00 */
[----:B0-----:R-:W2:Y:S02]  /*d070*/  LDL.LU.64 R2, [R1+0x1548] ;  /* 0x0015480001027983 */ /* 0x001ea40000300a00 */
[----:B--2---:R-:W-:-:S02]  /*d080*/  IMAD.WIDE R6, R3, 0x2, R6 ;  /* 0x0000000203067825 */ /* 0x004fc400078e0206 */
[----:B------:R0:W-:Y:S04]  /*d090*/  STL [R1+0x151c], R2 ;  /* 0x00151c0201007387 */ /* 0x0001e80000100800 */
[----:B0-----:R-:W2:Y:S04]  /*d0a0*/  LDL.64 R2, [R1+0x440] ;  /* 0x0004400001027983 */ /* 0x001ea80000100a00 */
[----:B------:R2:W-:Y:S02]  /*d0b0*/  STL.64 [R1+0x1160], R6 ;  /* 0x0011600601007387 */ /* 0x0005e40000100a00 */
[----:B--2---:R-:W-:-:S05]  /*d0c0*/  IMAD.WIDE R6, R4, 0x2, R2 ;  /* 0x0000000204067825 */ /* 0x004fca00078e0202 */
[----:B------:R0:W-:Y:S04]  /*d0d0*/  STL.64 [R1+0x1140], R6 ;  /* 0x0011400601007387 */ /* 0x0001e80000100a00 */
[----:B0-----:R-:W2:Y:S01]  /*d0e0*/  LDL.LU.64 R6, [R1+0x1540] ;  /* 0x0015400001067983 */ /* 0x001ea20000300a00 */
[----:B------:R-:W-:-:S05]  /*d0f0*/  IMAD.WIDE R4, R5, 0x2, R2 ;  /* 0x0000000205047825 */ /* 0x000fca00078e0202 */
[----:B------:R2:W-:Y:S02]  /*d100*/  STL.64 [R1+0x1120], R4 ;  /* 0x0011200401007387 */ /* 0x0005e40000100a00 */
[----:B--2---:R-:W-:-:S05]  /*d110*/  IMAD.WIDE R4, R6, 0x2, R2 ;  /* 0x0000000206047825 */ /* 0x004fca00078e0202 */
[----:B------:R0:W-:Y:S02]  /*d120*/  STL.64 [R1+0x1100], R4 ;  /* 0x0011000401007387 */ /* 0x0001e40000100a00 */
[----:B0-----:R-:W-:-:S04]  /*d130*/  IMAD.WIDE R4, R7, 0x2, R2 ;  /* 0x0000000207047825 */ /* 0x001fc800078e0202 */
[--C-:B------:R-:W-:Y:S01]  /*d140*/  IMAD.WIDE R6, R8, 0x2, R2.reuse ;  /* 0x0000000208067825 */ /* 0x100fe200078e0202 */
[----:B------:R0:W-:Y:S04]  /*d150*/  STL.64 [R1+0x10e0], R4 ;  /* 0x0010e00401007387 */ /* 0x0001e80000100a00 */
[----:B------:R4:W-:Y:S01]  /*d160*/  STL.64 [R1+0x10a8], R6 ;  /* 0x0010a80601007387 */ /* 0x0009e20000100a00 */
[----:B0-----:R-:W-:-:S04]  /*d170*/  IMAD.WIDE R4, R9, 0x2, R2 ;  /* 0x0000000209047825 */ /* 0x001fc800078e0202 */
[--C-:B------:R-:W-:Y:S01]  /*d180*/  IMAD.WIDE R8, R10, 0x2, R2.reuse ;  /* 0x000000020a087825 */ /* 0x100fe200078e0202 */
[----:B------:R0:W-:Y:S03]  /*d190*/  STL.64 [R1+0x1088], R4 ;  /* 0x0010880401007387 */ /* 0x0001e60000100a00 */
[--C-:B----4-:R-:W-:Y:S01]  /*d1a0*/  IMAD.WIDE R6, R12, 0x2, R2.reuse ;  /* 0x000000020c067825 */ /* 0x110fe200078e0202 */
[----:B------:R3:W-:Y:S04]  /*d1b0*/  STL.64 [R1+0x1068], R8 ;  /* 0x0010680801007387 */ /* 0x0007e80000100a00 */
[----:B------:R1:W-:Y:S01]  /*d1c0*/  STL.64 [R1+0x1048], R6 ;  /* 0x0010480601007387 */ /* 0x0003e20000100a00 */
[----:B0-----:R-:W-:-:S04]  /*d1d0*/  IMAD.WIDE R4, R13, 0x2, R2 ;  /* 0x000000020d047825 */ /* 0x001fc800078e0202 */
[--C-:B---3--:R-:W-:Y:S01]  /*d1e0*/  IMAD.WIDE R8, R14, 0x2, R2.reuse ;  /* 0x000000020e087825 */ /* 0x108fe200078e0202 */
[----:B------:R0:W-:Y:S03]  /*d1f0*/  STL.64 [R1+0x1028], R4 ;  /* 0x0010280401007387 */ /* 0x0001e60000100a00 */
[--C-:B-1----:R-:W-:Y:S01]  /*d200*/  IMAD.WIDE R6, R15, 0x2, R2.reuse ;  /* 0x000000020f067825 */ /* 0x102fe200078e0202 */
[----:B------:R-:W-:Y:S04]  /*d210*/  STL.64 [R1+0x1008], R8 ;  /* 0x0010080801007387 */ /* 0x000fe80000100a00 */
[----:B------:R-:W-:Y:S01]  /*d220*/  STL.64 [R1+0xfe8], R6 ;  /* 0x000fe80601007387 */ /* 0x000fe20000100a00 */
[----:B0-----:R-:W-:-:S05]  /*d230*/  IMAD.WIDE R4, R16, 0x2, R2 ;  /* 0x0000000210047825 */ /* 0x001fca00078e0202 */
[----:B------:R0:W-:Y:S04]  /*d240*/  STL.64 [R1+0xfc8], R4 ;  /* 0x000fc80401007387 */ /* 0x0001e80000100a00 */
[----:B0-----:R-:W2:Y:S01]  /*d250*/  LDL.64 R4, [R1+0x428] ;  /* 0x0004280001047983 */ /* 0x001ea20000100a00 */
[----:B------:R-:W-:-:S04]  /*d260*/  IMAD.WIDE R8, R17, 0x2, R2 ;  /* 0x0000000211087825 */ /* 0x000fc800078e0202 */
[--C-:B------:R-:W-:Y:S01]  /*d270*/  IMAD.WIDE R6, R18, 0x2, R2.reuse ;  /* 0x0000000212067825 */ /* 0x100fe200078e0202 */
[----:B------:R-:W-:Y:S04]  /*d280*/  STL.64 [R1+0xfa8], R8 ;  /* 0x000fa80801007387 */ /* 0x000fe80000100a00 */
[----:B--2---:R0:W-:Y:S04]  /*d290*/  STL.64 [R1+0x1530], R4 ;  /* 0x0015300401007387 */ /* 0x0041e80000100a00 */
[----:B------:R1:W-:Y:S04]  /*d2a0*/  STL.64 [R1+0xf88], R6 ;  /* 0x000f880601007387 */ /* 0x0003e80000100a00 */
[----:B0-----:R-:W2:Y:S01]  /*d2b0*/  LDL.LU R5, [R1] ;  /* 0x0000000001057983 */ /* 0x001ea20000300800 */
[----:B-1----:R-:W-:-:S04]  /*d2c0*/  IMAD.WIDE R6, R19, 0x2, R2 ;  /* 0x0000000213067825 */ /* 0x002fc800078e0202 */
[--C-:B------:R-:W-:Y:S01]  /*d2d0*/  IMAD.WIDE R16, R22, 0x2, R2.reuse ;  /* 0x0000000216107825 */ /* 0x100fe200078e0202 */
[----:B--2---:R0:W-:Y:S04]  /*d2e0*/  STL [R1+0x1538], R5 ;  /* 0x0015380501007387 */ /* 0x0041e80000100800 */
[----:B------:R1:W-:Y:S04]  /*d2f0*/  STL.64 [R1+0xf68], R6 ;  /* 0x000f680601007387 */ /* 0x0003e80000100a00 */
[----:B------:R-:W2:Y:S01]  /*d300*/  LDL.LU R15, [R1+0x8] ;  /* 0x00000800010f7983 */ /* 0x000ea20000300800 */
[----:B0-----:R-:W-:-:S03]  /*d310*/  IMAD.WIDE R4, R21, 0x2, R2 ;  /* 0x0000000215047825 */ /* 0x001fc600078e0202 */
[----:B------:R-:W3:Y:S01]  /*d320*/  LDL.LU R14, [R1+0x14] ;  /* 0x00001400010e7983 */ /* 0x000ee20000300800 */
[----:B-1----:R-:W-:-:S05]  /*d330*/  IMAD.WIDE R6, R20, 0x2, R2 ;  /* 0x0000000214067825 */ /* 0x002fca00078e0202 */
[----:B------:R-:W-:Y:S04]  /*d340*/  STL.64 [R1+0xf30], R6 ;  /* 0x000f300601007387 */ /* 0x000fe80000100a00 */
[----:B------:R-:W4:Y:S04]  /*d350*/  LDL.LU R13, [R1+0x20] ;  /* 0x00002000010d7983 */ /* 0x000f280000300800 */
[----:B------:R-:W2:Y:S04]  /*d360*/  LDL.LU R12, [R1+0x2c] ;  /* 0x00002c00010c7983 */ /* 0x000ea80000300800 */
[----:B------:R0:W-:Y:S04]  /*d370*/  STL.64 [R1+0xf10], R4 ;  /* 0x000f100401007387 */ /* 0x0001e80000100a00 */
[----:B------:R-:W2:Y:S04]  /*d380*/  LDL.LU R21, [R1+0x30] ;  /* 0x0000300001157983 */ /* 0x000ea80000300800 */
[----:B------:R-:W2:Y:S04]  /*d390*/  LDL.LU R10, [R1+0x34] ;  /* 0x00003400010a7983 */ /* 0x000ea80000300800 */
[----:B------:R-:W2:Y:S01]  /*d3a0*/  LDL.64 R8, [R1+0x438] ;  /* 0x0004380001087983 */ /* 0x000ea20000100a00 */
[----:B0-----:R-:W-:-:S03]  /*d3b0*/  IMAD.WIDE R4, R23, 0x2, R2 ;  /* 0x0000000217047825 */ /* 0x001fc600078e0202 */
[----:B------:R-:W2:Y:S04]  /*d3c0*/  LDL.64 R6, [R1+0x430] ;  /* 0x0004300001067983 */ /* 0x000ea80000100a00 */
[----:B------:R-:W2:Y:S04]  /*d3d0*/  LDL.LU R22, [R1+0x28] ;  /* 0x0000280001167983 */ /* 0x000ea80000300800 */
[----:B------:R0:W-:Y:S04]  /*d3e0*/  STL.64 [R1+0xef0], R16 ;  /* 0x000ef01001007387 */ /* 0x0001e80000100a00 */
[----:B------:R-:W2:Y:S04]  /*d3f0*/  LDL.LU R23, [R1+0x24] ;  /* 0x0000240001177983 */ /* 0x000ea80000300800 */
[----:B------:R-:W2:Y:S04]  /*d400*/  LDL.LU R20, [R1+0x3c] ;  /* 0x00003c0001147983 */ /* 0x000ea80000300800 */
[----:B------:R1:W-:Y:S01]  /*d410*/  STL.64 [R1+0xed0], R4 ;  /* 0x000ed00401007387 */ /* 0x0003e20000100a00 */
[----:B0-----:R-:W-:-:S03]  /*d420*/  IMAD.WIDE R16, R25, 0x2, R2 ;  /* 0x0000000219107825 */ /* 0x001fc600078e0202 */
[----:B------:R-:W2:Y:S04]  /*d430*/  LDL.LU R19, [R1+0x40] ;  /* 0x0000400001137983 */ /* 0x000ea80000300800 */
[----:B------:R-:W2:Y:S01]  /*d440*/  LDL.LU R18, [R1+0x44] ;  /* 0x0000440001127983 */ /* 0x000ea20000300800 */
[----:B-1----:R-:W-:-:S03]  /*d450*/  IMAD.WIDE R4, R24, 0x2, R2 ;  /* 0x0000000218047825 */ /* 0x002fc600078e0202 */
[----:B------:R-:W2:Y:S04]  /*d460*/  LDL.LU R24, [R1+0x1c] ;  /* 0x00001c0001187983 */ /* 0x000ea80000300800 */
[----:B------:R0:W-:Y:S04]  /*d470*/  STL.64 [R1+0xeb0], R4 ;  /* 0x000eb00401007387 */ /* 0x0001e80000100a00 */
[----:B------:R-:W2:Y:S04]  /*d480*/  LDL.LU R25, [R1+0x18] ;  /* 0x0000180001197983 */ /* 0x000ea80000300800 */
[----:B------:R1:W-:Y:S01]  /*d490*/  STL.64 [R1+0xe90], R16 ;  /* 0x000e901001007387 */ /* 0x0003e20000100a00 */
[----:B0-----:R-:W-:-:S03]  /*d4a0*/  IMAD.WIDE R4, R26, 0x2, R2 ;  /* 0x000000021a047825 */ /* 0x001fc600078e0202 */
[----:B------:R-:W2:Y:S04]  /*d4b0*/  LDL.LU R26, [R1+0x10] ;  /* 0x00001000011a7983 */ /* 0x000ea80000300800 */
[----:B-1----:R-:W2:Y:S04]  /*d4c0*/  LDL.LU R17, [R1+0x50] ;  /* 0x0000500001117983 */ /* 0x002ea80000300800 */
[----:B------:R0:W-:Y:S02]  /*d4d0*/  STL.64 [R1+0xe70], R4 ;  /* 0x000e700401007387 */ /* 0x0001e40000100a00 */
[----:B0-----:R-:W-:-:S02]  /*d4e0*/  IMAD.WIDE R4, R27, 0x2, R2 ;  /* 0x000000021b047825 */ /* 0x001fc400078e0202 */
[----:B------:R-:W2:Y:S04]  /*d4f0*/  LDL.LU R27, [R1+0xc] ;  /* 0x00000c00011b7983 */ /* 0x000ea80000300800 */
[----:B------:R0:W-:Y:S02]  /*d500*/  STL.64 [R1+0xe50], R4 ;  /* 0x000e500401007387 */ /* 0x0001e40000100a00 */
[--C-:B0-----:R-:W-:Y:S02]  /*d510*/  IMAD.WIDE R4, R28, 0x2, R2.reuse ;  /* 0x000000021c047825 */ /* 0x101fe400078e0202 */
[----:B------:R-:W2:Y:S04]  /*d520*/  LDL.LU R28, [R1+0x4] ;  /* 0x00000400011c7983 */ /* 0x000ea80000300800 */
[----:B------:R0:W-:Y:S02]  /*d530*/  STL.64 [R1+0xe30], R4 ;  /* 0x000e300401007387 */ /* 0x0001e40000100a00 */
[----:B0-----:R-:W-:-:S05]  /*d540*/  IMAD.WIDE R4, R29, 0x2, R2 ;  /* 0x000000021d047825 */ /* 0x001fca00078e0202 */
[----:B------:R0:W-:Y:S04]  /*d550*/  STL.64 [R1+0xe10], R4 ;  /* 0x000e100401007387 */ /* 0x0001e80000100a00 */
[----:B0-----:R-:W3:Y:S04]  /*d560*/  LDL.LU R5, [R1+0x1538] ;  /* 0x0015380001057983 */ /* 0x001ee80000300800 */
[----:B------:R-:W4:Y:S01]  /*d570*/  LDL.LU R16, [R1+0x54] ;  /* 0x0000540001107983 */ /* 0x000f220000300800 */
[----:B--2---:R-:W-:-:S04]  /*d580*/  IMAD.WIDE R28, R28, 0x2, R2 ;  /* 0x000000021c1c7825 */ /* 0x004fc800078e0202 */
[----:B---3--:R-:W-:-:S05]  /*d590*/  IMAD.WIDE R4, R5, 0x2, R2 ;  /* 0x0000000205047825 */ /* 0x008fca00078e0202 */
[----:B------:R0:W-:Y:S04]  /*d5a0*/  STL.64 [R1+0xdf0], R4 ;  /* 0x000df00401007387 */ /* 0x0001e80000100a00 */
[----:B0-----:R-:W2:Y:S04]  /*d5b0*/  LDL.LU.64 R4, [R1+0x1530] ;  /* 0x0015300001047983 */ /* 0x001ea80000300a00 */
[----:B------:R0:W-:Y:S02]  /*d5c0*/  STL.64 [R1+0xdd0], R28 ;  /* 0x000dd01c01007387 */ /* 0x0001e40000100a00 */
[----:B0-----:R-:W-:-:S02]  /*d5d0*/  IMAD.WIDE R28, R15, 0x2, R2 ;  /* 0x000000020f1c7825 */ /* 0x001fc400078e0202 */
[----:B------:R-:W3:Y:S04]  /*d5e0*/  LDL.LU R15, [R1+0x58] ;  /* 0x00005800010f7983 */ /* 0x000ee80000300800 */
[----:B------:R0:W-:Y:S02]  /*d5f0*/  STL.64 [R1+0xdb0], R28 ;  /* 0x000db01c01007387 */ /* 0x0001e40000100a00 */
[----:B0-----:R-:W-:-:S05]  /*d600*/  IMAD.WIDE R28, R27, 0x2, R2 ;  /* 0x000000021b1c7825 */ /* 0x001fca00078e0202 */
[----:B------:R0:W-:Y:S02]  /*d610*/  STL.64 [R1+0xd78], R28 ;  /* 0x000d781c01007387 */ /* 0x0001e40000100a00 */
[----:B0-----:R-:W-:-:S04]  /*d620*/  IMAD.WIDE R28, R26, 0x2, R2 ;  /* 0x000000021a1c7825 */ /* 0x001fc800078e0202 */
[--C-:B------:R-:W-:Y:S02]  /*d630*/  IMAD.WIDE R26, R14, 0x2, R2.reuse ;  /* 0x000000020e1a7825 */ /* 0x100fe400078e0202 */
[----:B------:R-:W2:Y:S04]  /*d640*/  LDL.LU R14, [R1+0x5c] ;  /* 0x00005c00010e7983 */ /* 0x000ea80000300800 */
[----:B------:R0:W-:Y:S04]  /*d650*/  STL.64 [R1+0xd58], R28 ;  /* 0x000d581c01007387 */ /* 0x0001e80000100a00 */
[----:B------:R1:W-:Y:S01]  /*d660*/  STL.64 [R1+0xd38], R26 ;  /* 0x000d381a01007387 */ /* 0x0003e20000100a00 */
[----:B0-----:R-:W-:-:S04]  /*d670*/  IMAD.WIDE R28, R25, 0x2, R2 ;  /* 0x00000002191c7825 */ /* 0x001fc800078e0202 */
[--C-:B-1----:R-:W-:Y:S01]  /*d680*/  IMAD.WIDE R26, R24, 0x2, R2.reuse ;  /* 0x00000002181a7825 */ /* 0x102fe200078e0202 */
[----:B------:R-:W-:Y:S03]  /*d690*/  STL.64 [R1+0xd18], R28 ;  /* 0x000d181c01007387 */ /* 0x000fe60000100a00 */
[--C-:B----4-:R-:W-:Y:S02]  /*d6a0*/  IMAD.WIDE R24, R13, 0x2, R2.reuse ;  /* 0x000000020d187825 */ /* 0x110fe400078e0202 */
[----:B------:R-:W4:Y:S04]  /*d6b0*/  LDL.LU R13, [R1+0x60] ;  /* 0x00006000010d7983 */ /* 0x000f280000300800 */
[----:B------:R0:W-:Y:S04]  /*d6c0*/  STL.64 [R1+0xcf8], R26 ;  /* 0x000cf81a01007387 */ /* 0x0001e80000100a00 */
[----:B------:R1:W-:Y:S01]  /*d6d0*/  STL.64 [R1+0xcd8], R24 ;  /* 0x000cd81801007387 */ /* 0x0003e20000100a00 */
[----:B0-----:R-:W-:-:S04]  /*d6e0*/  IMAD.WIDE R26, R23, 0x2, R2 ;  /* 0x00000002171a7825 */ /* 0x001fc800078e0202 */
[--C-:B-1----:R-:W-:Y:S01]  /*d6f0*/  IMAD.WIDE R24, R22, 0x2, R2.reuse ;  /* 0x0000000216187825 */ /* 0x102fe200078e0202 */
[----:B------:R0:W-:Y:S03]  /*d700*/  STL.64 [R1+0xcb8], R26 ;  /* 0x000cb81a01007387 */ /* 0x0001e60000100a00 */
[--C-:B------:R-:W-:Y:S02]  /*d710*/  IMAD.WIDE R22, R12, 0x2, R2.reuse ;  /* 0x000000020c167825 */ /* 0x100fe400078e0202 */
[----:B------:R-:W2:Y:S04]  /*d720*/  LDL.LU R12, [R1+0x64] ;  /* 0x00006400010c7983 */ /* 0x000ea80000300800 */
[----:B------:R1:W-:Y:S01]  /*d730*/  STL.64 [R1+0xc98], R24 ;  /* 0x000c981801007387 */ /* 0x0003e20000100a00 */
[----:B0-----:R-:W-:-:S03]  /*d740*/  IMAD.WIDE R26, R21, 0x2, R2 ;  /* 0x00000002151a7825 */ /* 0x001fc600078e0202 */
[----:B------:R0:W-:Y:S04]  /*d750*/  STL.64 [R1+0xc78], R22 ;  /* 0x000c781601007387 */ /* 0x0001e80000100a00 */
[----:B------:R-:W-:Y:S01]  /*d760*/  STL.64 [R1+0xc58], R26 ;  /* 0x000c581a01007387 */ /* 0x000fe20000100a00 */
[----:B-1----:R-:W-:-:S03]  /*d770*/  IMAD.WIDE R24, R11, 0x2, R2 ;  /* 0x000000020b187825 */ /* 0x002fc600078e0202 */
[----:B------:R-:W2:Y:S01]  /*d780*/  LDL.LU R11, [R1+0x1528] ;  /* 0x00152800010b7983 */ /* 0x000ea20000300800 */
[----:B0-----:R-:W-:-:S05]  /*d790*/  IMAD.WIDE R22, R10, 0x2, R2 ;  /* 0x000000020a167825 */ /* 0x001fca00078e0202 */
[----:B------:R0:W-:Y:S04]  /*d7a0*/  STL.64 [R1+0xc38], R22 ;  /* 0x000c381601007387 */ /* 0x0001e80000100a00 */
[----:B------:R-:W3:Y:S04]  /*d7b0*/  LDL.LU R10, [R1+0x68] ;  /* 0x00006800010a7983 */ /* 0x000ee80000300800 */
[----:B------:R-:W-:Y:S01]  /*d7c0*/  STL.64 [R1+0xc00], R24 ;  /* 0x000c001801007387 */ /* 0x000fe20000100a00 */
[----:B0-----:R-:W-:-:S04]  /*d7d0*/  IMAD.WIDE R22, R20, 0x2, R2 ;  /* 0x0000000214167825 */ /* 0x001fc800078e0202 */
[--C-:B------:R-:W-:Y:S01]  /*d7e0*/  IMAD.WIDE R20, R19, 0x2, R2.reuse ;  /* 0x0000000213147825 */ /* 0x100fe200078e0202 */
[----:B------:R0:W-:Y:S03]  /*d7f0*/  STL.64 [R1+0xbe0], R22 ;  /* 0x000be01601007387 */ /* 0x0001e60000100a00 */
[--C-:B------:R-:W-:Y:S01]  /*d800*/  IMAD.WIDE R18, R18, 0x2, R2.reuse ;  /* 0x0000000212127825 */ /* 0x100fe200078e0202 */
[----:B------:R-:W-:Y:S03]  /*d810*/  STL.64 [R1+0xbc0], R20 ;  /* 0x000bc01401007387 */ /* 0x000fe60000100a00 */
[----:B0-----:R-:W-:Y:S02]  /*d820*/  IMAD.WIDE R22, R0, 0x2, R2 ;  /* 0x0000000200167825 */ /* 0x001fe400078e0202 */
[----:B------:R0:W5:Y:S04]  /*d830*/  LDL.LU R0, [R1+0x1524] ;  /* 0x0015240001007983 */ /* 0x0001680000300800 */
[----:B------:R2:W-:Y:S04]  /*d840*/  STL.64 [R1+0xba0], R18 ;  /* 0x000ba01201007387 */ /* 0x0005e80000100a00 */
[----:B------:R1:W-:Y:S01]  /*d850*/  STL.64 [R1+0xb80], R22 ;  /* 0x000b801601007387 */ /* 0x0003e20000100a00 */
[----:B--2---:R-:W-:-:S04]  /*d860*/  IMAD.WIDE R18, R11, 0x2, R4 ;  /* 0x000000020b127825 */ /* 0x004fc800078e0204 */
[----:B------:R-:W-:Y:S02]  /*d870*/  IMAD.WIDE R20, R11, 0x2, R2 ;  /* 0x000000020b147825 */ /* 0x000fe400078e0202 */
[----:B------:R-:W2:Y:S04]  /*d880*/  LDL.LU R11, [R1+0x1520] ;  /* 0x00152000010b7983 */ /* 0x000ea80000300800 */
[----:B------:R0:W-:Y:S01]  /*d890*/  STL.64 [R1+0xb68], R18 ;  /* 0x000b681201007387 */ /* 0x0001e20000100a00 */
[----:B-1----:R-:W-:-:S03]  /*d8a0*/  IMAD.WIDE R22, R17, 0x2, R6 ;  /* 0x0000000211167825 */ /* 0x002fc600078e0206 */
        /* <DEDUP_REMOVED lines=9> */
[C---:B---3--:R-:W-:Y:S01]  /*d940*/  IMAD.WIDE R20, R16.reuse, 0x2, R6 ;  /* 0x0000000210147825 */ /* 0x048fe200078e0206 */
[----:B------:R-:W-:Y:S04]  /*d950*/  STL.64 [R1+0xb38], R22 ;  /* 0x000b381601007387 */ /* 0x000fe80000100a00 */
[----:B------:R1:W-:Y:S01]  /*d960*/  STL.64 [R1+0xb30], R20 ;  /* 0x000b301401007387 */ /* 0x0003e20000100a00 */
[----:B0-----:R-:W-:-:S04]  /*d970*/  IMAD.WIDE R18, R16, 0x2, R4 ;  /* 0x0000000210127825 */ /* 0x001fc800078e0204 */
[----:B------:R-:W-:Y:S01]  /*d980*/  IMAD.WIDE R16, R16, 0x2, R2 ;  /* 0x0000000210107825 */ /* 0x000fe200078e0202 */
[----:B------:R0:W-:Y:S03]  /*d990*/  STL.64 [R1+0xb28], R18 ;  /* 0x000b281201007387 */ /* 0x0001e60000100a00 */
[C---:B-1----:R-:W-:Y:S01]  /*d9a0*/  IMAD.WIDE R20, R15.reuse, 0x2, R8 ;  /* 0x000000020f147825 */ /* 0x042fe200078e0208 */
[----:B------:R1:W-:Y:S04]  /*d9b0*/  STL.64 [R1+0xb20], R16 ;  /* 0x000b201001007387 */ /* 0x0003e80000100a00 */
[----:B------:R3:W-:Y:S01]  /*d9c0*/  STL.64 [R1+0xb18], R20 ;  /* 0x000b181401007387 */ /* 0x0007e20000100a00 */
[----:B0-----:R-:W-:-:S04]  /*d9d0*/  IMAD.WIDE R18, R15, 0x2, R6 ;  /* 0x000000020f127825 */ /* 0x001fc800078e0206 */
[C---:B-1----:R-:W-:Y:S01]  /*d9e0*/  IMAD.WIDE R16, R15.reuse, 0x2, R4 ;  /* 0x000000020f107825 */ /* 0x042fe200078e0204 */
[----:B------:R0:W-:Y:S03]  /*d9f0*/  STL.64 [R1+0xb10], R18 ;  /* 0x000b101201007387 */ /* 0x0001e60000100a00 */
[----:B---3--:R-:W-:Y:S01]  /*da00*/  IMAD.WIDE R20, R15, 0x2, R2 ;  /* 0x000000020f147825 */ /* 0x008fe200078e0202 */
[----:B------:R1:W-:Y:S04]  /*da10*/  STL.64 [R1+0xb08], R16 ;  /* 0x000b081001007387 */ /* 0x0003e80000100a00 */
[----:B------:R3:W-:Y:S01]  /*da20*/  STL.64 [R1+0xb00], R20 ;  /* 0x000b001401007387 */ /* 0x0007e20000100a00 */
[----:B0-----:R-:W-:-:S04]  /*da30*/  IMAD.WIDE R18, R14, 0x2, R8 ;  /* 0x000000020e127825 */ /* 0x001fc800078e0208 */
[C---:B-1----:R-:W-:Y:S01]  /*da40*/  IMAD.WIDE R16, R14.reuse, 0x2, R6 ;  /* 0x000000020e107825 */ /* 0x042fe200078e0206 */
[----:B------:R0:W-:Y:S03]  /*da50*/  STL.64 [R1+0xaf8], R18 ;  /* 0x000af81201007387 */ /* 0x0001e60000100a00 */
[C---:B---3--:R-:W-:Y:S01]  /*da60*/  IMAD.WIDE R20, R14.reuse, 0x2, R4 ;  /* 0x000000020e147825 */ /* 0x048fe200078e0204 */
[----:B------:R4:W-:Y:S04]  /*da70*/  STL.64 [R1+0xaf0], R16 ;  /* 0x000af01001007387 */ /* 0x0009e80000100a00 */
[----:B------:R-:W-:Y:S01]  /*da80*/  STL.64 [R1+0xae8], R20 ;  /* 0x000ae81401007387 */ /* 0x000fe20000100a00 */
[----:B0-----:R-:W-:-:S04]  /*da90*/  IMAD.WIDE R18, R14, 0x2, R2 ;  /* 0x000000020e127825 */ /* 0x001fc800078e0202 */
[C---:B----4-:R-:W-:Y:S01]  /*daa0*/  IMAD.WIDE R16, R13.reuse, 0x2, R8 ;  /* 0x000000020d107825 */ /* 0x050fe200078e0208 */
[----:B------:R0:W-:Y:S03]  /*dab0*/  STL.64 [R1+0xae0], R18 ;  /* 0x000ae01201007387 */ /* 0x0001e60000100a00 */
[C---:B------:R-:W-:Y:S01]  /*dac0*/  IMAD.WIDE R14, R13.reuse, 0x2, R6 ;  /* 0x000000020d0e7825 */ /* 0x040fe200078e0206 */
[----:B------:R1:W-:Y:S04]  /*dad0*/  STL.64 [R1+0xad8], R16 ;  /* 0x000ad81001007387 */ /* 0x0003e80000100a00 */
[----:B------:R3:W-:Y:S01]  /*dae0*/  STL.64 [R1+0xad0], R14 ;  /* 0x000ad00e01007387 */ /* 0x0007e20000100a00 */
[----:B0-----:R-:W-:-:S04]  /*daf0*/  IMAD.WIDE R18, R13, 0x2, R4 ;  /* 0x000000020d127825 */ /* 0x001fc800078e0204 */
[----:B-1----:R-:W-:Y:S01]  /*db00*/  IMAD.WIDE R16, R13, 0x2, R2 ;  /* 0x000000020d107825 */ /* 0x002fe200078e0202 */
[----:B------:R0:W-:Y:S03]  /*db10*/  STL.64 [R1+0xac8], R18 ;  /* 0x000ac81201007387 */ /* 0x0001e60000100a00 */
[C---:B---3--:R-:W-:Y:S01]  /*db20*/  IMAD.WIDE R14, R12.reuse, 0x2, R8 ;  /* 0x000000020c0e7825 */ /* 0x048fe200078e0208 */
[----:B------:R1:W-:Y:S04]  /*db30*/  STL.64 [R1+0xac0], R16 ;  /* 0x000ac01001007387 */ /* 0x0003e80000100a00 */
[----:B------:R3:W-:Y:S01]  /*db40*/  STL.64 [R1+0xab8], R14 ;  /* 0x000ab80e01007387 */ /* 0x0007e20000100a00 */
[----:B0-----:R-:W-:-:S04]  /*db50*/  IMAD.WIDE R18, R12, 0x2, R6 ;  /* 0x000000020c127825 */ /* 0x001fc800078e0206 */
[C---:B-1----:R-:W-:Y:S01]  /*db60*/  IMAD.WIDE R16, R12.reuse, 0x2, R4 ;  /* 0x000000020c107825 */ /* 0x042fe200078e0204 */
[----:B------:R-:W-:Y:S03]  /*db70*/  STL.64 [R1+0xab0], R18 ;  /* 0x000ab01201007387 */ /* 0x000fe60000100a00 */
[----:B---3--:R-:W-:Y:S01]  /*db80*/  IMAD.WIDE R14, R12, 0x2, R2 ;  /* 0x000000020c0e7825 */ /* 0x008fe200078e0202 */
[----:B------:R0:W-:Y:S03]  /*db90*/  STL.64 [R1+0xaa8], R16 ;  /* 0x000aa81001007387 */ /* 0x0001e60000100a00 */
[C---:B------:R-:W-:Y:S01]  /*dba0*/  IMAD.WIDE R12, R10.reuse, 0x2, R8 ;  /* 0x000000020a0c7825 */ /* 0x040fe200078e0208 */
[----:B------:R1:W-:Y:S04]  /*dbb0*/  STL.64 [R1+0xaa0], R14 ;  /* 0x000aa00e01007387 */ /* 0x0003e80000100a00 */
[----:B------:R3:W-:Y:S01]  /*dbc0*/  STL.64 [R1+0xa98], R12 ;  /* 0x000a980c01007387 */ /* 0x0007e20000100a00 */
[----:B0-----:R-:W-:-:S04]  /*dbd0*/  IMAD.WIDE R16, R10, 0x2, R6 ;  /* 0x000000020a107825 */ /* 0x001fc800078e0206 */
[C---:B-1----:R-:W-:Y:S01]  /*dbe0*/  IMAD.WIDE R14, R10.reuse, 0x2, R4 ;  /* 0x000000020a0e7825 */ /* 0x042fe200078e0204 */
[----:B------:R-:W-:Y:S03]  /*dbf0*/  STL.64 [R1+0xa90], R16 ;  /* 0x000a901001007387 */ /* 0x000fe60000100a00 */
[----:B---3--:R-:W-:Y:S01]  /*dc00*/  IMAD.WIDE R12, R10, 0x2, R2 ;  /* 0x000000020a0c7825 */ /* 0x008fe200078e0202 */
[----:B------:R-:W-:Y:S04]  /*dc10*/  STL.64 [R1+0xa88], R14 ;  /* 0x000a880e01007387 */ /* 0x000fe80000100a00 */
[----:B------:R-:W-:Y:S01]  /*dc20*/  STL.64 [R1+0xa80], R12 ;  /* 0x000a800c01007387 */ /* 0x000fe20000100a00 */
[----:B--2---:R-:W-:-:S04]  /*dc30*/  IMAD.WIDE R8, R11, 0x2, R8 ;  /* 0x000000020b087825 */ /* 0x004fc800078e0208 */
[C---:B------:R-:W-:Y:S01]  /*dc40*/  IMAD.WIDE R6, R11.reuse, 0x2, R6 ;  /* 0x000000020b067825 */ /* 0x040fe200078e0206 */
[----:B------:R0:W-:Y:S03]  /*dc50*/  STL.64 [R1+0xa78], R8 ;  /* 0x000a780801007387 */ /* 0x0001e60000100a00 */
[C---:B------:R-:W-:Y:S01]  /*dc60*/  IMAD.WIDE R4, R11.reuse, 0x2, R4 ;  /* 0x000000020b047825 */ /* 0x040fe200078e0204 */
[----:B------:R1:W-:Y:S03]  /*dc70*/  STL.64 [R1+0xa70], R6 ;  /* 0x000a700601007387 */ /* 0x0003e60000100a00 */
[----:B0-----:R-:W-:Y:S02]  /*dc80*/  IMAD.WIDE R8, R11, 0x2, R2 ;  /* 0x000000020b087825 */ /* 0x001fe400078e0202 */
[----:B------:R0:W5:Y:S01]  /*dc90*/  LDL.LU R2, [R1+0x151c] ;  /* 0x00151c0001027983 */ /* 0x0001620000300800 */
[----:B-1----:R-:W-:-:S03]  /*dca0*/  MOV R6, 0x3f800000 ;  /* 0x3f80000000067802 */ /* 0x002fc60000000f00 */
[----:B------:R1:W-:Y:S01]  /*dcb0*/  STL.64 [R1+0xa50], R4 ;  /* 0x000a500401007387 */ /* 0x0003e20000100a00 */
[----:B------:R-:W-:-:S03]  /*dcc0*/  IMAD.MOV.U32 R7, RZ, RZ, 0x3f800000 ;  /* 0x3f800000ff077424 */ /* 0x000fc600078e00ff */
[----:B------:R0:W-:Y:S01]  /*dcd0*/  STL.64 [R1+0xa48], R8 ;  /* 0x000a480801007387 */ /* 0x0001e20000100a00 */
[----:B-1----:R-:W-:Y:S01]  /*dce0*/  MOV R4, 0x3f800000 ;  /* 0x3f80000000047802 */ /* 0x002fe20000000f00 */
[----:B------:R-:W-:-:S05]  /*dcf0*/  IMAD.MOV.U32 R5, RZ, RZ, 0x3f800000 ;  /* 0x3f800000ff057424 */ /* 0x000fca00078e00ff */
[----:B------:R0:W-:Y:S04]  /*dd00*/  STL.64 [R1+0x640], R4 ;  /* 0x0006400401007387 */ /* 0x0001e80000100a00 */
[----:B------:R0:W-:Y:S02]  /*dd10*/  STL.64 [R1+0x630], R6 ;  /* 0x0006300601007387 */ /* 0x0001e40000100a00 */
.L_x_1:
[----:B--2---:R-:W2:Y:S04]  /*dd20*/  LDL.64 R22, [R1+0x438] ;  /* 0x0004380001167983 */ /* 0x004ea80000100a00 */
[----:B------:R-:W3:Y:S04]  /*dd30*/  LDL.64 R20, [R1+0x430] ;  /* 0x0004300001147983 */ /* 0x000ee80000100a00 */
[----:B------:R-:W4:Y:S04]  /*dd40*/  LDL.64 R26, [R1+0x440] ;  /* 0x00044000011a7983 */ /* 0x000f280000100a00 */
[----:B------:R-:W4:Y:S04]  /*dd50*/  LDL.64 R24, [R1+0x428] ;  /* 0x0004280001187983 */ /* 0x000f280000100a00 */
[----:B------:R-:W4:Y:S04]  /*dd60*/  LDL.64 R12, [R1+0x1180] ;  /* 0x00118000010c7983 */ /* 0x000f280000100a00 */
[----:B------:R-:W4:Y:S04]  /*dd70*/  LDL.64 R18, [R1+0x1170] ;  /* 0x0011700001127983 */ /* 0x000f280000100a00 */
[----:B------:R-:W4:Y:S04]  /*dd80*/  LDL.64 R16, [R1+0x1160] ;  /* 0x0011600001107983 */ /* 0x000f280000100a00 */
[----:B-----5:R1:W-:Y:S04]  /*dd90*/  STL [R1+0x1ed4], R2 ;  /* 0x001ed40201007387 */ /* 0x0203e80000100800 */
[----:B------:R-:W4:Y:S04]  /*dda0*/  LDL.64 R14, [R1+0x1158] ;  /* 0x00115800010e7983 */ /* 0x000f280000100a00 */
[----:B-1----:R-:W4:Y:S01]  /*ddb0*/  LDL.64 R2, [R1+0x1178] ;  /* 0x0011780001027983 */ /* 0x002f220000100a00 */
[----:B0-2---:R-:W-:-:S04]  /*ddc0*/  IMAD.WIDE R6, R0, 0x2, R22 ;  /* 0x0000000200067825 */ /* 0x005fc800078e0216 */
[C---:B---3--:R-:W-:Y:S01]  /*ddd0*/  IMAD.WIDE R10, R0.reuse, 0x2, R20 ;  /* 0x00000002000a7825 */ /* 0x048fe200078e0214 */
[----:B------:R0:W2:Y:S05]  /*dde0*/  LDG.E.U16 R29, desc[UR10][R6.64] ;  /* 0x0000000a061d7981 */ /* 0x0000aa000c1e1500 */
[----:B------:R-:W3:Y:S01]  /*ddf0*/  LDG.E.U16 R11, desc[UR10][R10.64] ;  /* 0x0000000a0a0b7981 */ /* 0x000ee2000c1e1500 */
[----:B----4-:R-:W-:-:S04]  /*de00*/  IMAD.WIDE R8, R0, 0x2, R26 ;  /* 0x0000000200087825 */ /* 0x010fc800078e021a */
[----:B------:R-:W-:-:S04]  /*de10*/  IMAD.WIDE R4, R0, 0x2, R24 ;  /* 0x0000000200047825 */ /* 0x000fc800078e0218 */
[C---:B0-----:R-:W-:Y:S01]  /*de20*/  IMAD.WIDE R6, R0.reuse, 0x2, R12 ;  /* 0x0000000200067825 */ /* 0x041fe200078e020c */
[----:B------:R0:W4:Y:S05]  /*de30*/  LDG.E.U16 R10, desc[UR10][R4.64] ;  /* 0x0000000a040a7981 */ /* 0x00012a000c1e1500 */
[----:B------:R-:W4:Y:S01]  /*de40*/  LDG.E.U16 R7, desc[UR10][R6.64] ;  /* 0x0000000a06077981 */ /* 0x000f22000c1e1500 */
[----:B0-----:R-:W-:-:S06]  /*de50*/  IMAD.WIDE R4, R0, 0x2, R2 ;  /* 0x0000000200047825 */ /* 0x001fcc00078e0202 */
[----:B------:R-:W4:Y:S04]  /*de60*/  LDG.E.U16 R5, desc[UR10][R4.64] ;  /* 0x0000000a04057981 */ /* 0x000f28000c1e1500 */
[----:B--2---:R0:W-:Y:S04]  /*de70*/  STL [R1+0x5b8], R29 ;  /* 0x0005b81d01007387 */ /* 0x0041e80000100800 */
[----:B------:R-:W2:Y:S04]  /*de80*/  LDL.64 R12, [R1+0x1148] ;  /* 0x00114800010c7983 */ /* 0x000ea80000100a00 */
[----:B0-----:R-:W2:Y:S04]  /*de90*/  LDL.64 R28, [R1+0x1150] ;  /* 0x00115000011c7983 */ /* 0x001ea80000100a00 */
[----:B---3--:R0:W-:Y:S04]  /*dea0*/  STL [R1+0x5b4], R11 ;  /* 0x0005b40b01007387 */ /* 0x0081e80000100800 */
[----:B0-----:R-:W3:Y:S04]  /*deb0*/  LDG.E.U16 R11, desc[UR10][R8.64] ;  /* 0x0000000a080b7981 */ /* 0x001ee8000c1e1500 */
[----:B------:R-:W2:Y:S04]  /*dec0*/  LDL.64 R8, [R1+0x1168] ;  /* 0x0011680001087983 */ /* 0x000ea80000100a00 */
[----:B---3--:R-:W-:Y:S04]  /*ded0*/  STL [R1+0x5a4], R11 ;  /* 0x0005a40b01007387 */ /* 0x008fe80000100800 */
[----:B----4-:R0:W-:Y:S04]  /*dee0*/  STL [R1+0x5ac], R10 ;  /* 0x0005ac0a01007387 */ /* 0x0101e80000100800 */
[----:B------:R-:W3:Y:S01]  /*def0*/  LDL.64 R2, [R1+0x1138] ;  /* 0x0011380001027983 */ /* 0x000ee20000100a00 */
[----:B0-----:R-:W-:-:S03]  /*df00*/  IMAD.WIDE R10, R0, 0x2, R18 ;  /* 0x00000002000a7825 */ /* 0x001fc600078e0212 */
[----:B------:R-:W4:Y:S04]  /*df10*/  LDL.64 R18, [R1+0x1140] ;  /* 0x0011400001127983 */ /* 0x000f280000100a00 */
[----:B------:R2:W-:Y:S04]  /*df20*/  STL [R1+0x59c], R7 ;  /* 0x00059c0701007387 */ /* 0x0005e80000100800 */
[----:B------:R-:W3:Y:S01]  /*df30*/  LDG.E.U16 R10, desc[UR10][R10.64] ;  /* 0x0000000a0a0a7981 */ /* 0x000ee2000c1e1500 */
[----:B--2---:R-:W-:-:S04]  /*df40*/  IMAD.WIDE R6, R0, 0x2, R8 ;  /* 0x0000000200067825 */ /* 0x004fc800078e0208 */
[C---:B------:R-:W-:Y:S01]  /*df50*/  IMAD.WIDE R8, R0.reuse, 0x2, R16 ;  /* 0x0000000200087825 */ /* 0x040fe200078e0210 */
[----:B------:R0:W2:Y:S04]  /*df60*/  LDG.E.U16 R11, desc[UR10][R6.64] ;  /* 0x0000000a060b7981 */ /* 0x0000a8000c1e1500 */
[----:B------:R-:W3:Y:S04]  /*df70*/  LDL.64 R16, [R1+0x1130] ;  /* 0x0011300001107983 */ /* 0x000ee80000100a00 */
[----:B------:R1:W-:Y:S04]  /*df80*/  STL [R1+0x5b0], R5 ;  /* 0x0005b00501007387 */ /* 0x0003e80000100800 */
[----:B------:R-:W3:Y:S01]  /*df90*/  LDG.E.U16 R8, desc[UR10][R8.64] ;  /* 0x0000000a08087981 */ /* 0x000ee2000c1e1500 */
[----:B-1----:R-:W-:-:S03]  /*dfa0*/  IMAD.WIDE R4, R0, 0x2, R14 ;  /* 0x0000000200047825 */ /* 0x002fc600078e020e */
[----:B------:R-:W3:Y:S04]  /*dfb0*/  LDL.64 R14, [R1+0x1120] ;  /* 0x00112000010e7983 */ /* 0x000ee80000100a00 */
[----:B------:R4:W3:Y:S01]  /*dfc0*/  LDG.E.U16 R9, desc[UR10][R4.64] ;  /* 0x0000000a04097981 */ /* 0x0008e2000c1e1500 */
[----:B0-----:R-:W-:-:S04]  /*dfd0*/  IMAD.WIDE R6, R0, 0x2, R28 ;  /* 0x0000000200067825 */ /* 0x001fc800078e021c */
[C---:B----4-:R-:W-:Y:S02]  /*dfe0*/  IMAD.WIDE R4, R0.reuse, 0x2, R18 ;  /* 0x0000000200047825 */ /* 0x050fe400078e0212 */
[----:B------:R0:W4:Y:S04]  /*dff0*/  LDG.E.U16 R18, desc[UR10][R6.64] ;  /* 0x0000000a06127981 */ /* 0x000128000c1e1500 */
[----:B------:R-:W4:Y:S04]  /*e000*/  LDG.E.U16 R5, desc[UR10][R4.64] ;  /* 0x0000000a04057981 */ /* 0x000f28000c1e1500 */
[----:B--2---:R-:W-:Y:S04]  /*e010*/  STL [R1+0x5a0], R11 ;  /* 0x0005a00b01007387 */ /* 0x004fe80000100800 */
[----:B---3--:R1:W-:Y:S04]  /*e020*/  STL [R1+0x5a8], R10 ;  /* 0x0005a80a01007387 */ /* 0x0083e80000100800 */
[----:B------:R-:W2:Y:S01]  /*e030*/  LDL.64 R28, [R1+0x1118] ;  /* 0x00111800011c7983 */ /* 0x000ea20000100a00 */
[----:B-1----:R-:W-:-:S03]  /*e040*/  IMAD.WIDE R10, R0, 0x2, R12 ;  /* 0x00000002000a7825 */ /* 0x002fc600078e020c */
[----:B------:R-:W3:Y:S04]  /*e050*/  LDL.64 R12, [R1+0x1110] ;  /* 0x00111000010c7983 */ /* 0x000ee80000100a00 */
[----:B------:R-:W3:Y:S04]  /*e060*/  LDG.E.U16 R19, desc[UR10][R10.64] ;  /* 0x0000000a0a137981 */ /* 0x000ee8000c1e1500 */
[----:B------:R-:W-:Y:S04]  /*e070*/  STL [R1+0x594], R9 ;  /* 0x0005940901007387 */ /* 0x000fe80000100800 */
[----:B------:R1:W-:Y:S04]  /*e080*/  STL [R1+0x598], R8 ;  /* 0x0005980801007387 */ /* 0x0003e80000100800 */
[----:B------:R-:W4:Y:S01]  /*e090*/  LDL.64 R10, [R1+0x1128] ;  /* 0x00112800010a7983 */ /* 0x000f220000100a00 */
[----:B0-----:R-:W-:-:S04]  /*e0a0*/  IMAD.WIDE R6, R0, 0x2, R16 ;  /* 0x0000000200067825 */ /* 0x001fc800078e0210 */
[C---:B-1----:R-:W-:Y:S02]  /*e0b0*/  IMAD.WIDE R8, R0.reuse, 0x2, R2 ;  /* 0x0000000200087825 */ /* 0x042fe400078e0202 */
[----:B------:R-:W4:Y:S04]  /*e0c0*/  LDL.64 R2, [R1+0x1108] ;  /* 0x0011080001027983 */ /* 0x000f280000100a00 */
[----:B------:R-:W4:Y:S04]  /*e0d0*/  LDG.E.U16 R8, desc[UR10][R8.64] ;  /* 0x0000000a08087981 */ /* 0x000f28000c1e1500 */
[----:B------:R2:W4:Y:S02]  /*e0e0*/  LDG.E.U16 R9, desc[UR10][R6.64] ;  /* 0x0000000a06097981 */ /* 0x000524000c1e1500 */
[----:B--2---:R-:W-:-:S02]  /*e0f0*/  IMAD.WIDE R6, R0, 0x2, R28 ;  /* 0x0000000200067825 */ /* 0x004fc400078e021c */
[----:B---3--:R-:W-:Y:S04]  /*e100*/  STL [R1+0x58c], R19 ;  /* 0x00058c1301007387 */ /* 0x008fe80000100800 */
[----:B----4-:R0:W-:Y:S04]  /*e110*/  STL [R1+0x590], R18 ;  /* 0x0005901201007387 */ /* 0x0101e80000100800 */
[----:B------:R-:W2:Y:S04]  /*e120*/  LDL.64 R16, [R1+0x10f8] ;  /* 0x0010f80001107983 */ /* 0x000ea80000100a00 */
[----:B0-----:R-:W3:Y:S04]  /*e130*/  LDL.64 R18, [R1+0x1100] ;  /* 0x0011000001127983 */ /* 0x001ee80000100a00 */
[----:B------:R0:W-:Y:S02]  /*e140*/  STL [R1+0x588], R5 ;  /* 0x0005880501007387 */ /* 0x0001e40000100800 */
[----:B0-----:R-:W-:-:S04]  /*e150*/  IMAD.WIDE R4, R0, 0x2, R10 ;  /* 0x0000000200047825 */ /* 0x001fc800078e020a */
[C---:B------:R-:W-:Y:S01]  /*e160*/  IMAD.WIDE R10, R0.reuse, 0x2, R14 ;  /* 0x00000002000a7825 */ /* 0x040fe200078e020e */
[----:B------:R0:W4:Y:S04]  /*e170*/  LDG.E.U16 R29, desc[UR10][R4.64] ;  /* 0x0000000a041d7981 */ /* 0x000128000c1e1500 */
[----:B------:R-:W2:Y:S04]  /*e180*/  LDL.64 R14, [R1+0x10e8] ;  /* 0x0010e800010e7983 */ /* 0x000ea80000100a00 */
[----:B------:R-:W2:Y:S04]  /*e190*/  LDG.E.U16 R11, desc[UR10][R10.64] ;  /* 0x0000000a0a0b7981 */ /* 0x000ea8000c1e1500 */
[----:B------:R-:W-:Y:S01]  /*e1a0*/  STL [R1+0x580], R9 ;  /* 0x0005800901007387 */ /* 0x000fe20000100800 */
[----:B0-----:R-:W-:-:S03]  /*e1b0*/  IMAD.WIDE R4, R0, 0x2, R2 ;  /* 0x0000000200047825 */ /* 0x001fc600078e0202 */
[----:B------:R0:W-:Y:S04]  /*e1c0*/  STL [R1+0x584], R8 ;  /* 0x0005840801007387 */ /* 0x0001e80000100800 */
[----:B------:R3:W2:Y:S04]  /*e1d0*/  LDG.E.U16 R10, desc[UR10][R6.64] ;  /* 0x0000000a060a7981 */ /* 0x0006a8000c1e1500 */
[----:B------:R-:W2:Y:S01]  /*e1e0*/  LDG.E.U16 R5, desc[UR10][R4.64] ;  /* 0x0000000a04057981 */ /* 0x000ea2000c1e1500 */
[----:B0-----:R-:W-:-:S03]  /*e1f0*/  IMAD.WIDE R8, R0, 0x2, R12 ;  /* 0x0000000200087825 */ /* 0x001fc600078e020c */
[----:B------:R-:W2:Y:S01]  /*e200*/  LDL.64 R12, [R1+0x10e0] ;  /* 0x0010e000010c7983 */ /* 0x000ea20000100a00 */
[----:B---3--:R-:W-:-:S06]  /*e210*/  IMAD.WIDE R6, R0, 0x2, R18 ;  /* 0x0000000200067825 */ /* 0x008fcc00078e0212 */
[----:B------:R-:W3:Y:S04]  /*e220*/  LDG.E.U16 R7, desc[UR10][R6.64] ;  /* 0x0000000a06077981 */ /* 0x000ee8000c1e1500 */
[----:B----4-:R0:W-:Y:S04]  /*e230*/  STL [R1+0x57c], R29 ;  /* 0x00057c1d01007387 */ /* 0x0101e80000100800 */
[----:B------:R-:W4:Y:S04]  /*e240*/  LDL.64 R2, [R1+0x10d0] ;  /* 0x0010d00001027983 */ /* 0x000f280000100a00 */
[----:B0-----:R-:W3:Y:S04]  /*e250*/  LDL.64 R28, [R1+0x10d8] ;  /* 0x0010d800011c7983 */ /* 0x001ee80000100a00 */
[----:B--2---:R0:W-:Y:S04]  /*e260*/  STL [R1+0x578], R11 ;  /* 0x0005780b01007387 */ /* 0x0041e80000100800 */
[----:B0-----:R-:W2:Y:S04]  /*e270*/  LDG.E.U16 R11, desc[UR10][R8.64] ;  /* 0x0000000a080b7981 */ /* 0x001ea8000c1e1500 */
[----:B------:R-:W3:Y:S04]  /*e280*/  LDL.64 R8, [R1+0x10f0] ;  /* 0x0010f00001087983 */ /* 0x000ee80000100a00 */
[----:B--2---:R-:W-:Y:S04]  /*e290*/  STL [R1+0x570], R11 ;  /* 0x0005700b01007387 */ /* 0x004fe80000100800 */
[----:B------:R0:W-:Y:S04]  /*e2a0*/  STL [R1+0x574], R10 ;  /* 0x0005740a01007387 */ /* 0x0001e80000100800 */
[----:B------:R-:W2:Y:S01]  /*e2b0*/  LDL.64 R18, [R1+0x10b0] ;  /* 0x0010b00001127983 */ /* 0x000ea20000100a00 */
[----:B0-----:R-:W-:-:S03]  /*e2c0*/  IMAD.WIDE R10, R0, 0x2, R16 ;  /* 0x00000002000a7825 */ /* 0x001fc600078e0210 */
[----:B------:R-:W4:Y:S04]  /*e2d0*/  LDL.64 R16, [R1+0x10a8] ;  /* 0x0010a80001107983 */ /* 0x000f280000100a00 */
[----:B------:R3:W-:Y:S04]  /*e2e0*/  STL [R1+0x56c], R5 ;  /* 0x00056c0501007387 */ /* 0x0007e80000100800 */
[----:B------:R-:W4:Y:S01]  /*e2f0*/  LDG.E.U16 R10, desc[UR10][R10.64] ;  /* 0x0000000a0a0a7981 */ /* 0x000f22000c1e1500 */
[----:B---3--:R-:W-:-:S04]  /*e300*/  IMAD.WIDE R4, R0, 0x2, R8 ;  /* 0x0000000200047825 */ /* 0x008fc800078e0208 */
[C---:B------:R-:W-:Y:S01]  /*e310*/  IMAD.WIDE R8, R0.reuse, 0x2, R14 ;  /* 0x0000000200087825 */ /* 0x040fe200078e020e */
[----:B------:R0:W3:Y:S04]  /*e320*/  LDG.E.U16 R11, desc[UR10][R4.64] ;  /* 0x0000000a040b7981 */ /* 0x0000e8000c1e1500 */
[----:B------:R-:W4:Y:S04]  /*e330*/  LDL.64 R14, [R1+0x10a0] ;  /* 0x0010a000010e7983 */ /* 0x000f280000100a00 */
[----:B------:R1:W-:Y:S04]  /*e340*/  STL [R1+0x568], R7 ;  /* 0x0005680701007387 */ /* 0x0003e80000100800 */
[----:B------:R-:W4:Y:S01]  /*e350*/  LDG.E.U16 R8, desc[UR10][R8.64] ;  /* 0x0000000a08087981 */ /* 0x000f22000c1e1500 */
[----:B-1----:R-:W-:-:S03]  /*e360*/  IMAD.WIDE R6, R0, 0x2, R12 ;  /* 0x0000000200067825 */ /* 0x002fc600078e020c */
[----:B------:R-:W4:Y:S04]  /*e370*/  LDL.64 R12, [R1+0x1090] ;  /* 0x00109000010c7983 */ /* 0x000f280000100a00 */
[----:B------:R2:W4:Y:S01]  /*e380*/  LDG.E.U16 R9, desc[UR10][R6.64] ;  /* 0x0000000a06097981 */ /* 0x000522000c1e1500 */
[----:B0-----:R-:W-:-:S04]  /*e390*/  IMAD.WIDE R4, R0, 0x2, R28 ;  /* 0x0000000200047825 */ /* 0x001fc800078e021c */
[C---:B--2---:R-:W-:Y:S02]  /*e3a0*/  IMAD.WIDE R6, R0.reuse, 0x2, R18 ;  /* 0x0000000200067825 */ /* 0x044fe400078e0212 */
[----:B------:R0:W2:Y:S04]  /*e3b0*/  LDG.E.U16 R18, desc[UR10][R4.64] ;  /* 0x0000000a04127981 */ /* 0x0000a8000c1e1500 */
[----:B------:R-:W2:Y:S04]  /*e3c0*/  LDG.E.U16 R7, desc[UR10][R6.64] ;  /* 0x0000000a06077981 */ /* 0x000ea8000c1e1500 */
[----:B---3--:R-:W-:Y:S04]  /*e3d0*/  STL [R1+0x560], R11 ;  /* 0x0005600b01007387 */ /* 0x008fe80000100800 */
[----:B----4-:R1:W-:Y:S04]  /*e3e0*/  STL [R1+0x564], R10 ;  /* 0x0005640a01007387 */ /* 0x0103e80000100800 */
[----:B------:R-:W3:Y:S01]  /*e3f0*/  LDL.64 R28, [R1+0x1088] ;  /* 0x00108800011c7983 */ /* 0x000ee20000100a00 */
[----:B-1----:R-:W-:-:S03]  /*e400*/  IMAD.WIDE R10, R0, 0x2, R2 ;  /* 0x00000002000a7825 */ /* 0x002fc600078e0202 */
[----:B------:R-:W4:Y:S04]  /*e410*/  LDL.64 R2, [R1+0x1080] ;  /* 0x0010800001027983 */ /* 0x000f280000100a00 */
[----:B------:R-:W2:Y:S04]  /*e420*/  LDG.E.U16 R19, desc[UR10][R10.64] ;  /* 0x0000000a0a137981 */ /* 0x000ea8000c1e1500 */
        /* <DEDUP_REMOVED lines=8> */
[----:B---3--:R-:W-:-:S02]  /*e4b0*/  IMAD.WIDE R4, R0, 0x2, R28 ;  /* 0x0000000200047825 */ /* 0x008fc400078e021c */
[----:B--2---:R-:W-:Y:S04]  /*e4c0*/  STL [R1+0x550], R19 ;  /* 0x0005501301007387 */ /* 0x004fe80000100800 */
[----:B------:R0:W-:Y:S04]  /*e4d0*/  STL [R1+0x554], R18 ;  /* 0x0005541201007387 */ /* 0x0001e80000100800 */
[----:B------:R-:W2:Y:S04]  /*e4e0*/  LDL.64 R14, [R1+0x1068] ;  /* 0x00106800010e7983 */ /* 0x000ea80000100a00 */
[----:B0-----:R-:W3:Y:S04]  /*e4f0*/  LDL.64 R18, [R1+0x1070] ;  /* 0x0010700001127983 */ /* 0x001ee80000100a00 */
[----:B------:R4:W-:Y:S02]  /*e500*/  STL [R1+0x54c], R7 ;  /* 0x00054c0701007387 */ /* 0x0009e40000100800 */
[----:B----4-:R-:W-:-:S04]  /*e510*/  IMAD.WIDE R6, R0, 0x2, R10 ;  /* 0x0000000200067825 */ /* 0x010fc800078e020a */
        /* <DEDUP_REMOVED lines=322> */
[----:B---3--:R-:W-:-:S04]  /*f940*/  IMAD.WIDE R8, R0, 0x2, R8 ;  /* 0x0000000200087825 */ /* 0x008fc800078e0208 */
[C---:B0-----:R-:W-:Y:S02]  /*f950*/  IMAD.WIDE R10, R0.reuse, 0x2, R12 ;  /* 0x00000002000a7825 */ /* 0x041fe400078e020c */
[----:B------:R-:W3:Y:S04]  /*f960*/  LDL.64 R12, [R1+0xdc0] ;  /* 0x000dc000010c7983 */ /* 0x000ee80000100a00 */
[----:B------:R0:W-:Y:S04]  /*f970*/  STL [R1+0x1e4], R5 ;  /* 0x0001e40501007387 */ /* 0x0001e80000100800 */
[----:B------:R-:W2:Y:S04]  /*f980*/  LDG.E.U16 R11, desc[UR10][R10.64] ;  /* 0x0000000a0a0b7981 */ /* 0x000ea8000c1e1500 */
[----:B------:R-:W3:Y:S01]  /*f990*/  LDG.E.U16 R8, desc[UR10][R8.64] ;  /* 0x0000000a08087981 */ /* 0x000ee2000c1e1500 */
[----:B0-----:R-:W-:-:S03]  /*f9a0*/  IMAD.WIDE R4, R0, 0x2, R2 ;  /* 0x0000000200047825 */ /* 0x001fc600078e0202 */
[----:B------:R-:W3:Y:S04]  /*f9b0*/  LDL.64 R2, [R1+0xdb8] ;  /* 0x000db80001027983 */ /* 0x000ee80000100a00 */
[----:B------:R0:W-:Y:S04]  /*f9c0*/  STL [R1+0x1e0], R7 ;  /* 0x0001e00701007387 */ /* 0x0001e80000100800 */
[----:B------:R4:W3:Y:S01]  /*f9d0*/  LDG.E.U16 R9, desc[UR10][R4.64] ;  /* 0x0000000a04097981 */ /* 0x0008e2000c1e1500 */
[----:B0-----:R-:W-:-:S03]  /*f9e0*/  IMAD.WIDE R6, R0, 0x2, R16 ;  /* 0x0000000200067825 */ /* 0x001fc600078e0210 */
[----:B------:R-:W3:Y:S04]  /*f9f0*/  LDL.64 R16, [R1+0xda8] ;  /* 0x000da80001107983 */ /* 0x000ee80000100a00 */
[----:B------:R-:W3:Y:S01]  /*fa00*/  LDG.E.U16 R7, desc[UR10][R6.64] ;  /* 0x0000000a06077981 */ /* 0x000ee2000c1e1500 */
[----:B----4-:R-:W-:-:S03]  /*fa10*/  IMAD.WIDE R4, R0, 0x2, R14 ;  /* 0x0000000200047825 */ /* 0x010fc600078e020e */
[----:B--2---:R0:W-:Y:S04]  /*fa20*/  STL [R1+0x1dc], R11 ;  /* 0x0001dc0b01007387 */ /* 0x0041e80000100800 */
[----:B------:R-:W2:Y:S01]  /*fa30*/  LDL.64 R14, [R1+0xd80] ;  /* 0x000d8000010e7983 */ /* 0x000ea20000100a00 */
[----:B0-----:R-:W-:-:S03]  /*fa40*/  IMAD.WIDE R10, R0, 0x2, R28 ;  /* 0x00000002000a7825 */ /* 0x001fc600078e021c */
[----:B------:R-:W4:Y:S04]  /*fa50*/  LDL.64 R28, [R1+0xda0] ;  /* 0x000da000011c7983 */ /* 0x000f280000100a00 */
[----:B---3--:R-:W-:Y:S04]  /*fa60*/  STL [R1+0x1d8], R9 ;  /* 0x0001d80901007387 */ /* 0x008fe80000100800 */
[----:B------:R0:W-:Y:S04]  /*fa70*/  STL [R1+0x1a8], R8 ;  /* 0x0001a80801007387 */ /* 0x0001e80000100800 */
[----:B------:R1:W-:Y:S01]  /*fa80*/  STL [R1+0x1b4], R7 ;  /* 0x0001b40701007387 */ /* 0x0003e20000100800 */
[----:B0-----:R-:W-:-:S03]  /*fa90*/  IMAD.WIDE R8, R0, 0x2, R18 ;  /* 0x0000000200087825 */ /* 0x001fc600078e0212 */
[----:B------:R0:W3:Y:S04]  /*faa0*/  LDG.E.U16 R19, desc[UR10][R4.64] ;  /* 0x0000000a04137981 */ /* 0x0000e8000c1e1500 */
[----:B------:R-:W2:Y:S01]  /*fab0*/  LDG.E.U16 R18, desc[UR10][R10.64] ;  /* 0x0000000a0a127981 */ /* 0x000ea2000c1e1500 */
[----:B-1----:R-:W-:-:S03]  /*fac0*/  IMAD.WIDE R6, R0, 0x2, R12 ;  /* 0x0000000200067825 */ /* 0x002fc600078e020c */
[----:B------:R-:W4:Y:S01]  /*fad0*/  LDG.E.U16 R8, desc[UR10][R8.64] ;  /* 0x0000000a08087981 */ /* 0x000f22000c1e1500 */
[----:B0-----:R-:W-:-:S03]  /*fae0*/  IMAD.WIDE R4, R0, 0x2, R2 ;  /* 0x0000000200047825 */ /* 0x001fc600078e0202 */
[----:B------:R-:W4:Y:S04]  /*faf0*/  LDL.64 R12, [R1+0xd78] ;  /* 0x000d7800010c7983 */ /* 0x000f280000100a00 */
[----:B------:R-:W4:Y:S04]  /*fb00*/  LDL.64 R10, [R1+0xdb0] ;  /* 0x000db000010a7983 */ /* 0x000f280000100a00 */
[----:B------:R0:W4:Y:S04]  /*fb10*/  LDG.E.U16 R9, desc[UR10][R6.64] ;  /* 0x0000000a06097981 */ /* 0x000128000c1e1500 */
[----:B------:R-:W4:Y:S01]  /*fb20*/  LDG.E.U16 R5, desc[UR10][R4.64] ;  /* 0x0000000a04057981 */ /* 0x000f22000c1e1500 */
[----:B0-----:R-:W-:-:S03]  /*fb30*/  IMAD.WIDE R6, R0, 0x2, R16 ;  /* 0x0000000200067825 */ /* 0x001fc600078e0210 */
[----:B---3--:R-:W-:Y:S04]  /*fb40*/  STL [R1+0x1ac], R19 ;  /* 0x0001ac1301007387 */ /* 0x008fe80000100800 */
[----:B--2---:R0:W-:Y:S04]  /*fb50*/  STL [R1+0x1b0], R18 ;  /* 0x0001b01201007387 */ /* 0x0041e80000100800 */
[----:B------:R-:W2:Y:S04]  /*fb60*/  LDL.64 R2, [R1+0xd68] ;  /* 0x000d680001027983 */ /* 0x000ea80000100a00 */
[----:B------:R-:W3:Y:S04]  /*fb70*/  LDL.64 R16, [R1+0xd58] ;  /* 0x000d580001107983 */ /* 0x000ee80000100a00 */
[----:B0-----:R-:W2:Y:S01]  /*fb80*/  LDL.64 R18, [R1+0xd70] ;  /* 0x000d700001127983 */ /* 0x001ea20000100a00 */
[----:B----4-:R-:W-:-:S03]  /*fb90*/  IMAD.WIDE R10, R0, 0x2, R10 ;  /* 0x00000002000a7825 */ /* 0x010fc600078e020a */
[----:B------:R-:W-:Y:S04]  /*fba0*/  STL [R1+0x1d0], R9 ;  /* 0x0001d00901007387 */ /* 0x000fe80000100800 */
[----:B------:R0:W-:Y:S04]  /*fbb0*/  STL [R1+0x1d4], R8 ;  /* 0x0001d40801007387 */ /* 0x0001e80000100800 */
[----:B------:R1:W-:Y:S01]  /*fbc0*/  STL [R1+0x1cc], R5 ;  /* 0x0001cc0501007387 */ /* 0x0003e20000100800 */
[----:B0-----:R-:W-:-:S03]  /*fbd0*/  IMAD.WIDE R8, R0, 0x2, R28 ;  /* 0x0000000200087825 */ /* 0x001fc600078e021c */
[----:B------:R-:W4:Y:S01]  /*fbe0*/  LDG.E.U16 R29, desc[UR10][R10.64] ;  /* 0x0000000a0a1d7981 */ /* 0x000f22000c1e1500 */
[----:B-1----:R-:W-:-:S03]  /*fbf0*/  IMAD.WIDE R4, R0, 0x2, R14 ;  /* 0x0000000200047825 */ /* 0x002fc600078e020e */
[----:B------:R-:W2:Y:S04]  /*fc00*/  LDL.64 R14, [R1+0xd50] ;  /* 0x000d5000010e7983 */ /* 0x000ea80000100a00 */
[----:B------:R-:W2:Y:S04]  /*fc10*/  LDG.E.U16 R5, desc[UR10][R4.64] ;  /* 0x0000000a04057981 */ /* 0x000ea8000c1e1500 */
[----:B------:R0:W2:Y:S04]  /*fc20*/  LDG.E.U16 R10, desc[UR10][R6.64] ;  /* 0x0000000a060a7981 */ /* 0x0000a8000c1e1500 */
[----:B------:R-:W2:Y:S01]  /*fc30*/  LDG.E.U16 R11, desc[UR10][R8.64] ;  /* 0x0000000a080b7981 */ /* 0x000ea2000c1e1500 */
[----:B0-----:R-:W-:-:S03]  /*fc40*/  IMAD.WIDE R6, R0, 0x2, R12 ;  /* 0x0000000200067825 */ /* 0x001fc600078e020c */
[----:B------:R-:W3:Y:S04]  /*fc50*/  LDL.64 R8, [R1+0xd60] ;  /* 0x000d600001087983 */ /* 0x000ee80000100a00 */
[----:B------:R-:W3:Y:S04]  /*fc60*/  LDG.E.U16 R7, desc[UR10][R6.64] ;  /* 0x0000000a06077981 */ /* 0x000ee8000c1e1500 */
[----:B----4-:R0:W-:Y:S04]  /*fc70*/  STL [R1+0x1b8], R29 ;  /* 0x0001b81d01007387 */ /* 0x0101e80000100800 */
[----:B------:R-:W4:Y:S04]  /*fc80*/  LDL.64 R12, [R1+0xd40] ;  /* 0x000d4000010c7983 */ /* 0x000f280000100a00 */
[----:B0-----:R-:W4:Y:S04]  /*fc90*/  LDL.64 R28, [R1+0xd48] ;  /* 0x000d4800011c7983 */ /* 0x001f280000100a00 */
[----:B--2---:R-:W-:Y:S04]  /*fca0*/  STL [R1+0x1c4], R11 ;  /* 0x0001c40b01007387 */ /* 0x004fe80000100800 */
[----:B------:R0:W-:Y:S04]  /*fcb0*/  STL [R1+0x1c8], R10 ;  /* 0x0001c80a01007387 */ /* 0x0001e80000100800 */
[----:B------:R1:W-:Y:S01]  /*fcc0*/  STL [R1+0x1c0], R5 ;  /* 0x0001c00501007387 */ /* 0x0003e20000100800 */
[----:B---3--:R-:W-:-:S04]  /*fcd0*/  IMAD.WIDE R8, R0, 0x2, R8 ;  /* 0x0000000200087825 */ /* 0x008fc800078e0208 */
[C---:B0-----:R-:W-:Y:S02]  /*fce0*/  IMAD.WIDE R10, R0.reuse, 0x2, R18 ;  /* 0x00000002000a7825 */ /* 0x041fe400078e0212 */
[----:B------:R-:W2:Y:S02]  /*fcf0*/  LDL.64 R18, [R1+0xd38] ;  /* 0x000d380001127983 */ /* 0x000ea40000100a00 */
[C---:B-1----:R-:W-:Y:S02]  /*fd00*/  IMAD.WIDE R4, R0.reuse, 0x2, R2 ;  /* 0x0000000200047825 */ /* 0x042fe400078e0202 */
[----:B------:R-:W3:Y:S04]  /*fd10*/  LDL.64 R2, [R1+0xd30] ;  /* 0x000d300001027983 */ /* 0x000ee80000100a00 */
[----:B------:R0:W-:Y:S04]  /*fd20*/  STL [R1+0x1bc], R7 ;  /* 0x0001bc0701007387 */ /* 0x0001e80000100800 */
[----:B------:R-:W2:Y:S04]  /*fd30*/  LDG.E.U16 R10, desc[UR10][R10.64] ;  /* 0x0000000a0a0a7981 */ /* 0x000ea8000c1e1500 */
[----:B------:R-:W2:Y:S01]  /*fd40*/  LDG.E.U16 R8, desc[UR10][R8.64] ;  /* 0x0000000a08087981 */ /* 0x000ea2000c1e1500 */
[----:B0-----:R-:W-:-:S03]  /*fd50*/  IMAD.WIDE R6, R0, 0x2, R16 ;  /* 0x0000000200067825 */ /* 0x001fc600078e0210 */
[----:B------:R-:W2:Y:S04]  /*fd60*/  LDL.64 R16, [R1+0xd28] ;  /* 0x000d280001107983 */ /* 0x000ea80000100a00 */
[----:B------:R0:W2:Y:S04]  /*fd70*/  LDG.E.U16 R11, desc[UR10][R4.64] ;  /* 0x0000000a040b7981 */ /* 0x0000a8000c1e1500 */
[----:B------:R4:W3:Y:S01]  /*fd80*/  LDG.E.U16 R9, desc[UR10][R6.64] ;  /* 0x0000000a06097981 */ /* 0x0008e2000c1e1500 */
[----:B0-----:R-:W-:-:S03]  /*fd90*/  IMAD.WIDE R4, R0, 0x2, R14 ;  /* 0x0000000200047825 */ /* 0x001fc600078e020e */
[----:B------:R-:W3:Y:S04]  /*fda0*/  LDL.64 R14, [R1+0xd20] ;  /* 0x000d2000010e7983 */ /* 0x000ee80000100a00 */
[----:B------:R-:W3:Y:S01]  /*fdb0*/  LDG.E.U16 R5, desc[UR10][R4.64] ;  /* 0x0000000a04057981 */ /* 0x000ee2000c1e1500 */
[----:B----4-:R-:W-:-:S03]  /*fdc0*/  IMAD.WIDE R6, R0, 0x2, R12 ;  /* 0x0000000200067825 */ /* 0x010fc600078e020c */
[----:B--2---:R-:W-:Y:S04]  /*fdd0*/  STL [R1+0x124], R11 ;  /* 0x0001240b01007387 */ /* 0x004fe80000100800 */
[----:B------:R0:W-:Y:S04]  /*fde0*/  STL [R1+0x140], R10 ;  /* 0x0001400a01007387 */ /* 0x0001e80000100800 */
[----:B------:R-:W2:Y:S01]  /*fdf0*/  LDL.64 R12, [R1+0xd08] ;  /* 0x000d0800010c7983 */ /* 0x000ea20000100a00 */
[----:B0-----:R-:W-:-:S03]  /*fe00*/  IMAD.WIDE R10, R0, 0x2, R28 ;  /* 0x00000002000a7825 */ /* 0x001fc600078e021c */
[----:B------:R-:W4:Y:S04]  /*fe10*/  LDL.64 R28, [R1+0xd10] ;  /* 0x000d1000011c7983 */ /* 0x000f280000100a00 */
[----:B---3--:R-:W-:Y:S04]  /*fe20*/  STL [R1+0x64], R9 ;  /* 0x0000640901007387 */ /* 0x008fe80000100800 */
[----:B------:R0:W-:Y:S02]  /*fe30*/  STL [R1+0x68], R8 ;  /* 0x0000680801007387 */ /* 0x0001e40000100800 */
[----:B0-----:R-:W-:-:S02]  /*fe40*/  IMAD.WIDE R8, R0, 0x2, R18 ;  /* 0x0000000200087825 */ /* 0x001fc400078e0212 */
[----:B------:R0:W3:Y:S04]  /*fe50*/  LDG.E.U16 R19, desc[UR10][R6.64] ;  /* 0x0000000a06137981 */ /* 0x0000e8000c1e1500 */
[----:B------:R-:W2:Y:S04]  /*fe60*/  LDG.E.U16 R18, desc[UR10][R10.64] ;  /* 0x0000000a0a127981 */ /* 0x000ea8000c1e1500 */
[----:B------:R-:W4:Y:S04]  /*fe70*/  LDG.E.U16 R9, desc[UR10][R8.64] ;  /* 0x0000000a08097981 */ /* 0x000f28000c1e1500 */
[----:B------:R1:W-:Y:S04]  /*fe80*/  STL [R1+0x1a4], R5 ;  /* 0x0001a40501007387 */ /* 0x0003e80000100800 */
[----:B------:R-:W4:Y:S01]  /*fe90*/  LDL.64 R10, [R1+0xd18] ;  /* 0x000d1800010a7983 */ /* 0x000f220000100a00 */
[----:B0-----:R-:W-:-:S04]  /*fea0*/  IMAD.WIDE R6, R0, 0x2, R16 ;  /* 0x0000000200067825 */ /* 0x001fc800078e0210 */
[C---:B-1----:R-:W-:Y:S02]  /*feb0*/  IMAD.WIDE R4, R0.reuse, 0x2, R2 ;  /* 0x0000000200047825 */ /* 0x042fe400078e0202 */
[----:B------:R-:W4:Y:S04]  /*fec0*/  LDL.64 R2, [R1+0xd00] ;  /* 0x000d000001027983 */ /* 0x000f280000100a00 */
[----:B------:R0:W4:Y:S02]  /*fed0*/  LDG.E.U16 R8, desc[UR10][R4.64] ;  /* 0x0000000a04087981 */ /* 0x000124000c1e1500 */
[C---:B0-----:R-:W-:Y:S02]  /*fee0*/  IMAD.WIDE R4, R0.reuse, 0x2, R14 ;  /* 0x0000000200047825 */ /* 0x041fe400078e020e */
[----:B---3--:R-:W-:Y:S04]  /*fef0*/  STL [R1+0x18c], R19 ;  /* 0x00018c1301007387 */ /* 0x008fe80000100800 */
[----:B--2---:R0:W-:Y:S04]  /*ff00*/  STL [R1+0x198], R18 ;  /* 0x0001981201007387 */ /* 0x0041e80000100800 */
[----:B------:R-:W2:Y:S04]  /*ff10*/  LDL.64 R16, [R1+0xcf0] ;  /* 0x000cf00001107983 */ /* 0x000ea80000100a00 */
[----:B------:R-:W3:Y:S04]  /*ff20*/  LDL.64 R14, [R1+0xce8] ;  /* 0x000ce800010e7983 */ /* 0x000ee80000100a00 */
[----:B0-----:R-:W2:Y:S01]  /*ff30*/  LDL.64 R18, [R1+0xcf8] ;  /* 0x000cf80001127983 */ /* 0x001ea20000100a00 */
[----:B----4-:R-:W-:-:S03]  /*ff40*/  IMAD.WIDE R10, R0, 0x2, R10 ;  /* 0x00000002000a7825 */ /* 0x010fc600078e020a */
[----:B------:R0:W-:Y:S04]  /*ff50*/  STL [R1+0x184], R9 ;  /* 0x0001840901007387 */ /* 0x0001e80000100800 */
[----:B0-----:R0:W4:Y:S02]  /*ff60*/  LDG.E.U16 R9, desc[UR10][R6.64] ;  /* 0x0000000a06097981 */ /* 0x001124000c1e1500 */
[C---:B0-----:R-:W-:Y:S02]  /*ff70*/  IMAD.WIDE R6, R0.reuse, 0x2, R28 ;  /* 0x0000000200067825 */ /* 0x041fe400078e021c */
[----:B------:R0:W2:Y:S04]  /*ff80*/  LDG.E.U16 R28, desc[UR10][R4.64] ;  /* 0x0000000a041c7981 */ /* 0x0000a8000c1e1500 */
[----:B------:R-:W2:Y:S01]  /*ff90*/  LDG.E.U16 R29, desc[UR10][R10.64] ;  /* 0x0000000a0a1d7981 */ /* 0x000ea2000c1e1500 */
[----:B0-----:R-:W-:-:S03]  /*ffa0*/  IMAD.WIDE R4, R0, 0x2, R2 ;  /* 0x0000000200047825 */ /* 0x001fc600078e0202 */
[----:B----4-:R-:W-:Y:S04]  /*ffb0*/  STL [R1+0x19c], R9 ;  /* 0x00019c0901007387 */ /* 0x010fe80000100800 */
[----:B------:R0:W-:Y:S04]  /*ffc0*/  STL [R1+0x1a0], R8 ;  /* 0x0001a00801007387 */ /* 0x0001e80000100800 */
[----:B------:R-:W4:Y:S01]  /*ffd0*/  LDL.64 R10, [R1+0xce0] ;  /* 0x000ce000010a7983 */ /* 0x000f220000100a00 */
[----:B0-----:R-:W-:-:S03]  /*ffe0*/  IMAD.WIDE R8, R0, 0x2, R12 ;  /* 0x0000000200087825 */ /* 0x001fc600078e020c */
[----:B------:R-:W4:Y:S04]  /*fff0*/  LDL.64 R12, [R1+0xcd8] ;  /* 0x000cd800010c7983 */ /* 0x000f280000100a00 */
[----:B--2---:R0:W-:Y:S04]  /*10000*/  STL [R1+0x194], R28 ;  /* 0x0001941c01007387 */ /* 0x0041e80000100800 */
[----:B------:R-:W2:Y:S04]  /*10010*/  LDL.64 R2, [R1+0xcc8] ;  /* 0x000cc80001027983 */ /* 0x000ea80000100a00 */
[----:B------:R1:W-:Y:S04]  /*10020*/  STL [R1+0x190], R29 ;  /* 0x0001901d01007387 */ /* 0x0003e80000100800 */
[----:B0-----:R0:W2:Y:S04]  /*10030*/  LDG.E.U16 R28, desc[UR10][R6.64] ;  /* 0x0000000a061c7981 */ /* 0x0010a8000c1e1500 */
[----:B-1----:R1:W2:Y:S01]  /*10040*/  LDG.E.U16 R29, desc[UR10][R8.64] ;  /* 0x0000000a081d7981 */ /* 0x0022a2000c1e1500 */
[----:B0-----:R-:W-:-:S02]  /*10050*/  IMAD.WIDE R6, R0, 0x2, R16 ;  /* 0x0000000200067825 */ /* 0x001fc400078e0210 */
[----:B------:R-:W0:Y:S03]  /*10060*/  LDC R16, c[0x0][0x3c4] ;  /* 0x0000f100ff107b82 */ /* 0x000e260000000800 */
[----:B------:R-:W2:Y:S01]  /*10070*/  LDG.E.U16 R17, desc[UR10][R6.64] ;  /* 0x0000000a06117981 */ /* 0x000ea2000c1e1500 */
[----:B-1----:R-:W-:-:S03]  /*10080*/  IMAD.WIDE R8, R0, 0x2, R18 ;  /* 0x0000000200087825 */ /* 0x002fc600078e0212 */
[----:B------:R3:W2:Y:S02]  /*10090*/  LDG.E.U16 R19, desc[UR10][R4.64] ;  /* 0x0000000a04137981 */ /* 0x0006a4000c1e1500 */
[C---:B---3--:R-:W-:Y:S02]  /*100a0*/  IMAD.WIDE R4, R0.reuse, 0x2, R14 ;  /* 0x0000000200047825 */ /* 0x048fe400078e020e */
[----:B------:R-:W3:Y:S04]  /*100b0*/  LDG.E.U16 R15, desc[UR10][R8.64] ;  /* 0x0000000a080f7981 */ /* 0x000ee8000c1e1500 */
[----:B------:R-:W3:Y:S01]  /*100c0*/  LDL.64 R8, [R1+0xcd0] ;  /* 0x000cd00001087983 */ /* 0x000ee20000100a00 */
[----:B----4-:R-:W-:-:S03]  /*100d0*/  IMAD.WIDE R6, R0, 0x2, R12 ;  /* 0x0000000200067825 */ /* 0x010fc600078e020c */
[----:B--2---:R-:W-:Y:S04]  /*100e0*/  STL [R1+0x180], R29 ;  /* 0x0001801d01007387 */ /* 0x004fe80000100800 */
[----:B------:R1:W-:Y:S04]  /*100f0*/  STL [R1+0x188], R28 ;  /* 0x0001881c01007387 */ /* 0x0003e80000100800 */
[----:B-1----:R-:W2:Y:S04]  /*10100*/  LDL.64 R28, [R1+0xcb0] ;  /* 0x000cb000011c7983 */ /* 0x002ea80000100a00 */
[----:B------:R1:W-:Y:S04]  /*10110*/  STL [R1+0x178], R19 ;  /* 0x0001781301007387 */ /* 0x0003e80000100800 */
[----:B-1----:R-:W4:Y:S04]  /*10120*/  LDL.64 R18, [R1+0xca8] ;  /* 0x000ca80001127983 */ /* 0x002f280000100a00 */
[----:B---3--:R1:W-:Y:S04]  /*10130*/  STL [R1+0x170], R15 ;  /* 0x0001700f01007387 */ /* 0x0083e80000100800 */
[----:B------:R-:W3:Y:S04]  /*10140*/  LDL.64 R12, [R1+0xc98] ;  /* 0x000c9800010c7983 */ /* 0x000ee80000100a00 */
[----:B-1----:R-:W2:Y:S04]  /*10150*/  LDL.64 R14, [R1+0xca0] ;  /* 0x000ca000010e7983 */ /* 0x002ea80000100a00 */
[----:B------:R1:W-:Y:S04]  /*10160*/  STL [R1+0x17c], R17 ;  /* 0x00017c1101007387 */ /* 0x0003e80000100800 */
[----:B-1----:R1:W2:Y:S01]  /*10170*/  LDG.E.U16 R17, desc[UR10][R4.64] ;  /* 0x0000000a04117981 */ /* 0x0022a2000c1e1500 */
[----:B------:R-:W-:-:S04]  /*10180*/  IMAD.WIDE R10, R0, 0x2, R10 ;  /* 0x00000002000a7825 */ /* 0x000fc800078e020a */
[C---:B-1----:R-:W-:Y:S02]  /*10190*/  IMAD.WIDE R4, R0.reuse, 0x2, R2 ;  /* 0x0000000200047825 */ /* 0x042fe400078e0202 */
[----:B------:R-:W3:Y:S04]  /*101a0*/  LDG.E.U16 R3, desc[UR10][R10.64] ;  /* 0x0000000a0a037981 */ /* 0x000ee8000c1e1500 */
[----:B------:R-:W3:Y:S01]  /*101b0*/  LDL.64 R10, [R1+0xcb8] ;  /* 0x000cb800010a7983 */ /* 0x000ee20000100a00 */
[----:B------:R-:W-:-:S06]  /*101c0*/  IMAD.WIDE R8, R0, 0x2, R8 ;  /* 0x0000000200087825 */ /* 0x000fcc00078e0208 */
[----:B------:R-:W4:Y:S04]  /*101d0*/  LDG.E.U16 R8, desc[UR10][R8.64] ;  /* 0x0000000a08087981 */ /* 0x000f28000c1e1500 */
[----:B------:R1:W4:Y:S04]  /*101e0*/  LDG.E.U16 R9, desc[UR10][R4.64] ;  /* 0x0000000a04097981 */ /* 0x000328000c1e1500 */
[----:B--2---:R2:W-:Y:S04]  /*101f0*/  STL [R1+0x174], R17 ;  /* 0x0001741101007387 */ /* 0x0045e80000100800 */
[----:B--2---:R-:W2:Y:S04]  /*10200*/  LDG.E.U16 R17, desc[UR10][R6.64] ;  /* 0x0000000a06117981 */ /* 0x004ea8000c1e1500 */
[----:B------:R-:W4:Y:S04]  /*10210*/  LDL.64 R6, [R1+0xcc0] ;  /* 0x000cc00001067983 */ /* 0x000f280000100a00 */
[----:B---3--:R3:W-:Y:S04]  /*10220*/  STL [R1+0x16c], R3 ;  /* 0x00016c0301007387 */ /* 0x0087e80000100800 */
[----:B---3--:R-:W3:Y:S01]  /*10230*/  LDL.64 R2, [R1+0xc90] ;  /* 0x000c900001027983 */ /* 0x008ee20000100a00 */
[----:B------:R-:W-:-:S04]  /*10240*/  IMAD.WIDE R10, R0, 0x2, R10 ;  /* 0x00000002000a7825 */ /* 0x000fc800078e020a */
[C---:B-1----:R-:W-:Y:S02]  /*10250*/  IMAD.WIDE R4, R0.reuse, 0x2, R28 ;  /* 0x0000000200047825 */ /* 0x042fe400078e021c */
[----:B------:R-:W3:Y:S04]  /*10260*/  LDG.E.U16 R29, desc[UR10][R10.64] ;  /* 0x0000000a0a1d7981 */ /* 0x000ee8000c1e1500 */
[----:B------:R1:W3:Y:S04]  /*10270*/  LDG.E.U16 R28, desc[UR10][R4.64] ;  /* 0x0000000a041c7981 */ /* 0x0002e8000c1e1500 */
[----:B--2---:R2:W-:Y:S01]  /*10280*/  STL [R1+0x15c], R17 ;  /* 0x00015c1101007387 */ /* 0x0045e20000100800 */
[----:B----4-:R-:W-:-:S05]  /*10290*/  IMAD.WIDE R6, R0, 0x2, R6 ;  /* 0x0000000200067825 */ /* 0x010fca00078e0206 */
[----:B--2---:R2:W4:Y:S01]  /*102a0*/  LDG.E.U16 R17, desc[UR10][R6.64] ;  /* 0x0000000a06117981 */ /* 0x004522000c1e1500 */
[----:B-1----:R-:W-:-:S03]  /*102b0*/  IMAD.WIDE R4, R0, 0x2, R12 ;  /* 0x0000000200047825 */ /* 0x002fc600078e020c */
[----:B------:R-:W-:Y:S04]  /*102c0*/  STL [R1+0x164], R9 ;  /* 0x0001640901007387 */ /* 0x000fe80000100800 */
[----:B------:R1:W-:Y:S01]  /*102d0*/  STL [R1+0x168], R8 ;  /* 0x0001680801007387 */ /* 0x0003e20000100800 */
[----:B--2---:R-:W-:-:S03]  /*102e0*/  IMAD.WIDE R6, R0, 0x2, R14 ;  /* 0x0000000200067825 */ /* 0x004fc600078e020e */
[----:B------:R3:W2:Y:S04]  /*102f0*/  LDG.E.U16 R15, desc[UR10][R4.64] ;  /* 0x0000000a040f7981 */ /* 0x0006a8000c1e1500 */
[----:B------:R-:W2:Y:S01]  /*10300*/  LDG.E.U16 R14, desc[UR10][R6.64] ;  /* 0x0000000a060e7981 */ /* 0x000ea2000c1e1500 */
[----:B-1----:R-:W-:-:S05]  /*10310*/  IMAD.WIDE R8, R0, 0x2, R18 ;  /* 0x0000000200087825 */ /* 0x002fca00078e0212 */
[----:B------:R1:W2:Y:S01]  /*10320*/  LDG.E.U16 R19, desc[UR10][R8.64] ;  /* 0x0000000a08137981 */ /* 0x0002a2000c1e1500 */
[----:B---3--:R-:W-:-:S04]  /*10330*/  IMAD.WIDE R4, R0, 0x2, R2 ;  /* 0x0000000200047825 */ /* 0x008fc800078e0202 */
[C---:B0-----:R-:W-:Y:S01]  /*10340*/  IMAD.WIDE R10, R16.reuse, 0x2, R22 ;  /* 0x00000002100a7825 */ /* 0x041fe200078e0216 */
[----:B------:R0:W3:Y:S03]  /*10350*/  LDG.E.U16 R18, desc[UR10][R4.64] ;  /* 0x0000000a04127981 */ /* 0x0000e6000c1e1500 */
[----:B-1----:R-:W-:-:S04]  /*10360*/  IMAD.WIDE R8, R16, 0x2, R20 ;  /* 0x0000000210087825 */ /* 0x002fc800078e0214 */
[----:B------:R-:W-:-:S04]  /*10370*/  IMAD.WIDE R12, R16, 0x2, R24 ;  /* 0x00000002100c7825 */ /* 0x000fc800078e0218 */
[----:B------:R-:W-:-:S04]  /*10380*/  IMAD.WIDE R10, R0, 0x2, R10 ;  /* 0x00000002000a7825 */ /* 0x000fc800078e020a */
[----:B------:R-:W-:-:S04]  /*10390*/  IMAD.WIDE R8, R0, 0x2, R8 ;  /* 0x0000000200087825 */ /* 0x000fc800078e0208 */
[----:B0-----:R-:W-:Y:S01]  /*103a0*/  IMAD.WIDE R4, R0, 0x2, R12 ;  /* 0x0000000200047825 */ /* 0x001fe200078e020c */
[----:B------:R0:W3:Y:S04]  /*103b0*/  LDG.E.U16 R2, desc[UR10][R8.64] ;  /* 0x0000000a08027981 */ /* 0x0000e8000c1e1500 */
[----:B----4-:R-:W-:Y:S04]  /*103c0*/  STL [R1+0x160], R17 ;  /* 0x0001601101007387 */ /* 0x010fe80000100800 */
[----:B------:R1:W-:Y:S04]  /*103d0*/  STL [R1+0x148], R29 ;  /* 0x0001481d01007387 */ /* 0x0003e80000100800 */
[----:B------:R4:W-:Y:S04]  /*103e0*/  STL [R1+0x158], R28 ;  /* 0x0001581c01007387 */ /* 0x0009e80000100800 */
[----:B-1----:R-:W3:Y:S04]  /*103f0*/  LDG.E.U16 R29, desc[UR10][R10.64] ;  /* 0x0000000a0a1d7981 */ /* 0x002ee8000c1e1500 */
[----:B----4-:R1:W4:Y:S01]  /*10400*/  LDG.E.U16 R28, desc[UR10][R4.64] ;  /* 0x0000000a041c7981 */ /* 0x010322000c1e1500 */
[C---:B------:R-:W-:Y:S01]  /*10410*/  IMAD.WIDE R6, R16.reuse, 0x2, R26 ;  /* 0x0000000210067825 */ /* 0x040fe200078e021a */
[----:B------:R-:W-:-:S03]  /*10420*/  SHF.L.U32 R17, R16, 0x1, RZ ;  /* 0x0000000110117819 */ /* 0x000fc600000006ff */
[----:B0-----:R-:W-:Y:S01]  /*10430*/  IMAD.WIDE R8, R0, 0x2, R6 ;  /* 0x0000000200087825 */ /* 0x001fe200078e0206 */
[----:B--2---:R0:W-:Y:S03]  /*10440*/  STL [R1+0x154], R19 ;  /* 0x0001541301007387 */ /* 0x0041e60000100800 */
[----:B------:R-:W-:-:S04]  /*10450*/  IMAD.WIDE R6, R17, 0x2, R20 ;  /* 0x0000000211067825 */ /* 0x000fc800078e0214 */
[----:B-1----:R-:W-:Y:S01]  /*10460*/  IMAD.WIDE R4, R17, 0x2, R24 ;  /* 0x0000000211047825 */ /* 0x002fe200078e0218 */
[----:B------:R-:W-:Y:S04]  /*10470*/  STL [R1+0x14c], R15 ;  /* 0x00014c0f01007387 */ /* 0x000fe80000100800 */
[----:B0-----:R0:W2:Y:S01]  /*10480*/  LDG.E.U16 R19, desc[UR10][R8.64] ;  /* 0x0000000a08137981 */ /* 0x0010a2000c1e1500 */
[----:B------:R-:W-:-:S03]  /*10490*/  IMAD.WIDE R12, R0, 0x2, R4 ;  /* 0x00000002000c7825 */ /* 0x000fc600078e0204 */
[----:B------:R1:W-:Y:S01]  /*104a0*/  STL [R1+0x150], R14 ;  /* 0x0001500e01007387 */ /* 0x0003e20000100800 */
[----:B------:R-:W-:-:S03]  /*104b0*/  IMAD R3, R16, 0x3, RZ ;  /* 0x0000000310037824 */ /* 0x000fc600078e02ff */
[----:B---3--:R3:W-:Y:S01]  /*104c0*/  STL [R1+0x144], R18 ;  /* 0x0001441201007387 */ /* 0x0087e20000100800 */
[----:B------:R-:W-:-:S03]  /*104d0*/  IMAD.WIDE R10, R17, 0x2, R26 ;  /* 0x00000002110a7825 */ /* 0x000fc600078e021a */
[----:B------:R-:W2:Y:S01]  /*104e0*/  LDG.E.U16 R13, desc[UR10][R12.64] ;  /* 0x0000000a0c0d7981 */ /* 0x000ea2000c1e1500 */
[----:B-1----:R-:W-:-:S05]  /*104f0*/  IMAD.WIDE R14, R0, 0x2, R6 ;  /* 0x00000002000e7825 */ /* 0x002fca00078e0206 */
[----:B---3--:R1:W3:Y:S01]  /*10500*/  LDG.E.U16 R18, desc[UR10][R14.64] ;  /* 0x0000000a0e127981 */ /* 0x0082e2000c1e1500 */
[----:B0-----:R-:W-:-:S04]  /*10510*/  IMAD.WIDE R8, R3, 0x2, R22 ;  /* 0x0000000203087825 */ /* 0x001fc800078e0216 */
[----:B------:R-:W-:-:S04]  /*10520*/  IMAD.WIDE R6, R3, 0x2, R20 ;  /* 0x0000000203067825 */ /* 0x000fc800078e0214 */
[----:B------:R-:W-:-:S04]  /*10530*/  IMAD.WIDE R10, R0, 0x2, R10 ;  /* 0x00000002000a7825 */ /* 0x000fc800078e020a */
[----:B------:R-:W-:-:S04]  /*10540*/  IMAD.WIDE R8, R0, 0x2, R8 ;  /* 0x0000000200087825 */ /* 0x000fc800078e0208 */
[----:B------:R-:W-:Y:S01]  /*10550*/  IMAD.WIDE R6, R0, 0x2, R6 ;  /* 0x0000000200067825 */ /* 0x000fe200078e0206 */
[----:B------:R0:W-:Y:S04]  /*10560*/  STL [R1+0x13c], R29 ;  /* 0x00013c1d01007387 */ /* 0x0001e80000100800 */
[----:B------:R1:W-:Y:S04]  /*10570*/  STL [R1+0x138], R2 ;  /* 0x0001380201007387 */ /* 0x0003e80000100800 */
[----:B0-----:R-:W3:Y:S04]  /*10580*/  LDG.E.U16 R29, desc[UR10][R10.64] ;  /* 0x0000000a0a1d7981 */ /* 0x001ee8000c1e1500 */
[----:B-1----:R-:W3:Y:S04]  /*10590*/  LDG.E.U16 R2, desc[UR10][R8.64] ;  /* 0x0000000a08027981 */ /* 0x002ee8000c1e1500 */
[----:B----4-:R0:W-:Y:S04]  /*105a0*/  STL [R1+0x130], R28 ;  /* 0x0001301c01007387 */ /* 0x0101e80000100800 */
[----:B0-----:R0:W4:Y:S01]  /*105b0*/  LDG.E.U16 R28, desc[UR10][R6.64] ;  /* 0x0000000a061c7981 */ /* 0x001122000c1e1500 */
[----:B------:R-:W-:-:S04]  /*105c0*/  IMAD.WIDE R4, R3, 0x2, R24 ;  /* 0x0000000203047825 */ /* 0x000fc800078e0218 */
[----:B------:R-:W-:-:S04]  /*105d0*/  IMAD.WIDE R14, R3, 0x2, R26 ;  /* 0x00000002030e7825 */ /* 0x000fc800078e021a */
[----:B------:R-:W-:-:S04]  /*105e0*/  IMAD.WIDE R4, R0, 0x2, R4 ;  /* 0x0000000200047825 */ /* 0x000fc800078e0204 */
[----:B------:R-:W-:Y:S01]  /*105f0*/  IMAD.WIDE R14, R0, 0x2, R14 ;  /* 0x00000002000e7825 */ /* 0x000fe200078e020e */
[----:B--2---:R1:W-:Y:S03]  /*10600*/  STL [R1+0x128], R19 ;  /* 0x0001281301007387 */ /* 0x0043e60000100800 */
[----:B------:R-:W-:Y:S02]  /*10610*/  IMAD.SHL.U32 R12, R16, 0x4, RZ ;  /* 0x00000004100c7824 */ /* 0x000fe400078e00ff */
[----:B------:R-:W2:Y:S02]  /*10620*/  LDG.E.U16 R15, desc[UR10][R14.64] ;  /* 0x0000000a0e0f7981 */ /* 0x000ea4000c1e1500 */
[C---:B0-----:R-:W-:Y:S02]  /*10630*/  IMAD.WIDE R6, R12.reuse, 0x2, R22 ;  /* 0x000000020c067825 */ /* 0x041fe400078e0216 */
[----:B-1----:R0:W2:Y:S02]  /*10640*/  LDG.E.U16 R19, desc[UR10][R4.64] ;  /* 0x0000000a04137981 */ /* 0x0020a4000c1e1500 */
[----:B------:R-:W-:-:S02]  /*10650*/  IMAD.WIDE R10, R12, 0x2, R20 ;  /* 0x000000020c0a7825 */ /* 0x000fc400078e0214 */
[----:B---3--:R-:W-:Y:S02]  /*10660*/  STL [R1+0x134], R18 ;  /* 0x0001341201007387 */ /* 0x008fe40000100800 */
[C---:B------:R-:W-:Y:S02]  /*10670*/  IMAD.WIDE R8, R12.reuse, 0x2, R24 ;  /* 0x000000020c087825 */ /* 0x040fe400078e0218 */
[----:B------:R1:W-:Y:S02]  /*10680*/  STL [R1+0x12c], R13 ;  /* 0x00012c0d01007387 */ /* 0x0003e40000100800 */
[----:B0-----:R-:W-:-:S04]  /*10690*/  IMAD.WIDE R4, R12, 0x2, R26 ;  /* 0x000000020c047825 */ /* 0x001fc800078e021a */
[----:B-1----:R-:W-:-:S04]  /*106a0*/  IMAD.WIDE R12, R0, 0x2, R6 ;  /* 0x00000002000c7825 */ /* 0x002fc800078e0206 */
[C---:B------:R-:W-:Y:S02]  /*106b0*/  IMAD.WIDE R10, R0.reuse, 0x2, R10 ;  /* 0x00000002000a7825 */ /* 0x040fe400078e020a */
[----:B------:R-:W3:Y:S02]  /*106c0*/  LDG.E.U16 R13, desc[UR10][R12.64] ;  /* 0x0000000a0c0d7981 */ /* 0x000ee4000c1e1500 */
[----:B------:R-:W-:-:S04]  /*106d0*/  IMAD.WIDE R8, R0, 0x2, R8 ;  /* 0x0000000200087825 */ /* 0x000fc800078e0208 */
[----:B------:R-:W-:Y:S01]  /*106e0*/  IMAD.WIDE R4, R0, 0x2, R4 ;  /* 0x0000000200047825 */ /* 0x000fe200078e0204 */
[----:B------:R0:W-:Y:S04]  /*106f0*/  STL [R1+0x114], R29 ;  /* 0x0001141d01007387 */ /* 0x0001e80000100800 */
[----:B------:R1:W-:Y:S04]  /*10700*/  STL [R1+0x120], R2 ;  /* 0x0001200201007387 */ /* 0x0003e80000100800 */
[----:B0-----:R-:W3:Y:S04]  /*10710*/  LDG.E.U16 R29, desc[UR10][R10.64] ;  /* 0x0000000a0a1d7981 */ /* 0x001ee8000c1e1500 */
[----:B-1----:R0:W3:Y:S04]  /*10720*/  LDG.E.U16 R2, desc[UR10][R8.64] ;  /* 0x0000000a08027981 */ /* 0x0020e8000c1e1500 */
[----:B----4-:R1:W-:Y:S04]  /*10730*/  STL [R1+0x11c], R28 ;  /* 0x00011c1c01007387 */ /* 0x0103e80000100800 */
[----:B-1----:R1:W4:Y:S01]  /*10740*/  LDG.E.U16 R28, desc[UR10][R4.64] ;  /* 0x0000000a041c7981 */ /* 0x002322000c1e1500 */
[----:B------:R-:W-:-:S04]  /*10750*/  IMAD R18, R16, 0x5, RZ ;  /* 0x0000000510127824 */ /* 0x000fc800078e02ff */
[----:B------:R-:W-:-:S04]  /*10760*/  IMAD.WIDE R6, R18, 0x2, R22 ;  /* 0x0000000212067825 */ /* 0x000fc800078e0216 */
[----:B0-----:R-:W-:-:S04]  /*10770*/  IMAD.WIDE R8, R0, 0x2, R6 ;  /* 0x0000000200087825 */ /* 0x001fc800078e0206 */
[C---:B------:R-:W-:Y:S01]  /*10780*/  IMAD.WIDE R6, R18.reuse, 0x2, R20 ;  /* 0x0000000212067825 */ /* 0x040fe200078e0214 */
[----:B--2---:R0:W-:Y:S04]  /*10790*/  STL [R1+0x118], R19 ;  /* 0x0001181301007387 */ /* 0x0041e80000100800 */
[----:B------:R2:W-:Y:S01]  /*107a0*/  STL [R1+0xfc], R15 ;  /* 0x0000fc0f01007387 */ /* 0x0005e20000100800 */
[----:B-1----:R-:W-:-:S03]  /*107b0*/  IMAD.WIDE R4, R18, 0x2, R24 ;  /* 0x0000000212047825 */ /* 0x002fc600078e0218 */
[----:B0-----:R0:W4:Y:S01]  /*107c0*/  LDG.E.U16 R19, desc[UR10][R8.64] ;  /* 0x0000000a08137981 */ /* 0x001122000c1e1500 */
[----:B--2---:R-:W-:-:S04]  /*107d0*/  IMAD.WIDE R14, R0, 0x2, R6 ;  /* 0x00000002000e7825 */ /* 0x004fc800078e0206 */
[----:B------:R-:W-:Y:S02]  /*107e0*/  IMAD R3, R16, 0x6, RZ ;  /* 0x0000000610037824 */ /* 0x000fe400078e02ff */
[----:B------:R-:W2:Y:S01]  /*107f0*/  LDG.E.U16 R15, desc[UR10][R14.64] ;  /* 0x0000000a0e0f7981 */ /* 0x000ea2000c1e1500 */
[----:B------:R-:W-:-:S03]  /*10800*/  IMAD.WIDE R10, R18, 0x2, R26 ;  /* 0x00000002120a7825 */ /* 0x000fc600078e021a */
[----:B---3--:R1:W-:Y:S01]  /*10810*/  STL [R1+0x110], R13 ;  /* 0x0001100d01007387 */ /* 0x0083e20000100800 */
[----:B0-----:R-:W-:-:S04]  /*10820*/  IMAD.WIDE R8, R3, 0x2, R22 ;  /* 0x0000000203087825 */ /* 0x001fc800078e0216 */
[----:B------:R-:W-:-:S04]  /*10830*/  IMAD.WIDE R10, R0, 0x2, R10 ;  /* 0x00000002000a7825 */ /* 0x000fc800078e020a */
[----:B-1----:R-:W-:-:S04]  /*10840*/  IMAD.WIDE R12, R0, 0x2, R4 ;  /* 0x00000002000c7825 */ /* 0x002fc800078e0204 */
[----:B------:R-:W-:Y:S01]  /*10850*/  IMAD.WIDE R8, R0, 0x2, R8 ;  /* 0x0000000200087825 */ /* 0x000fe200078e0208 */
[----:B------:R0:W-:Y:S04]  /*10860*/  STL [R1+0x10c], R29 ;  /* 0x00010c1d01007387 */ /* 0x0001e80000100800 */
[----:B------:R1:W-:Y:S04]  /*10870*/  STL [R1+0x104], R2 ;  /* 0x0001040201007387 */ /* 0x0003e80000100800 */
[----:B0-----:R0:W3:Y:S04]  /*10880*/  LDG.E.U16 R29, desc[UR10][R12.64] ;  /* 0x0000000a0c1d7981 */ /* 0x0010e8000c1e1500 */
[----:B-1----:R-:W3:Y:S04]  /*10890*/  LDG.E.U16 R2, desc[UR10][R10.64] ;  /* 0x0000000a0a027981 */ /* 0x002ee8000c1e1500 */
[----:B----4-:R1:W-:Y:S04]  /*108a0*/  STL [R1+0x100], R28 ;  /* 0x0001001c01007387 */ /* 0x0103e80000100800 */
[----:B-1----:R1:W4:Y:S01]  /*108b0*/  LDG.E.U16 R28, desc[UR10][R8.64] ;  /* 0x0000000a081c7981 */ /* 0x002322000c1e1500 */
[----:B------:R-:W-:-:S04]  /*108c0*/  IMAD.WIDE R6, R3, 0x2, R20 ;  /* 0x0000000203067825 */ /* 0x000fc800078e0214 */
[----:B------:R-:W-:-:S04]  /*108d0*/  IMAD.WIDE R4, R3, 0x2, R24 ;  /* 0x0000000203047825 */ /* 0x000fc800078e0218 */
[----:B------:R-:W-:-:S04]  /*108e0*/  IMAD.WIDE R6, R0, 0x2, R6 ;  /* 0x0000000200067825 */ /* 0x000fc800078e0206 */
[----:B0-----:R-:W-:Y:S01]  /*108f0*/  IMAD R12, R16, 0x7, RZ ;  /* 0x00000007100c7824 */ /* 0x001fe200078e02ff */
[----:B------:R-:W4:Y:S04]  /*10900*/  LDG.E.U16 R18, desc[UR10][R6.64] ;  /* 0x0000000a06127981 */ /* 0x000f28000c1e1500 */
[----:B------:R0:W-:Y:S01]  /*10910*/  STL [R1+0x108], R19 ;  /* 0x0001081301007387 */ /* 0x0001e20000100800 */
[----:B------:R-:W-:-:S03]  /*10920*/  IMAD.WIDE R4, R0, 0x2, R4 ;  /* 0x0000000200047825 */ /* 0x000fc600078e0204 */
[----:B--2---:R2:W-:Y:S01]  /*10930*/  STL [R1+0xec], R15 ;  /* 0x0000ec0f01007387 */ /* 0x0045e20000100800 */
[----:B-1----:R-:W-:-:S03]  /*10940*/  IMAD.WIDE R8, R12, 0x2, R22 ;  /* 0x000000020c087825 */ /* 0x002fc600078e0216 */
[----:B0-----:R0:W4:Y:S01]  /*10950*/  LDG.E.U16 R19, desc[UR10][R4.64] ;  /* 0x0000000a04137981 */ /* 0x001122000c1e1500 */
[----:B------:R-:W-:-:S04]  /*10960*/  IMAD.WIDE R10, R12, 0x2, R20 ;  /* 0x000000020c0a7825 */ /* 0x000fc800078e0214 */
[----:B--2---:R-:W-:-:S04]  /*10970*/  IMAD.WIDE R14, R3, 0x2, R26 ;  /* 0x00000002030e7825 */ /* 0x004fc800078e021a */
[----:B0-----:R-:W-:-:S04]  /*10980*/  IMAD.WIDE R4, R12, 0x2, R24 ;  /* 0x000000020c047825 */ /* 0x001fc800078e0218 */
[----:B------:R-:W-:-:S04]  /*10990*/  IMAD.WIDE R14, R0, 0x2, R14 ;  /* 0x00000002000e7825 */ /* 0x000fc800078e020e */
[----:B------:R-:W-:-:S04]  /*109a0*/  IMAD.WIDE R6, R12, 0x2, R26 ;  /* 0x000000020c067825 */ /* 0x000fc800078e021a */
[----:B------:R-:W-:-:S04]  /*109b0*/  IMAD.WIDE R12, R0, 0x2, R8 ;  /* 0x00000002000c7825 */ /* 0x000fc800078e0208 */
[----:B------:R-:W-:Y:S01]  /*109c0*/  IMAD.WIDE R10, R0, 0x2, R10 ;  /* 0x00000002000a7825 */ /* 0x000fe200078e020a */
[----:B---3--:R0:W-:Y:S04]  /*109d0*/  STL [R1+0xe8], R29 ;  /* 0x0000e81d01007387 */ /* 0x0081e80000100800 */
[----:B------:R1:W-:Y:S04]  /*109e0*/  STL [R1+0xe4], R2 ;  /* 0x0000e40201007387 */ /* 0x0003e80000100800 */
[----:B0-----:R-:W2:Y:S04]  /*109f0*/  LDG.E.U16 R29, desc[UR10][R14.64] ;  /* 0x0000000a0e1d7981 */ /* 0x001ea8000c1e1500 */
[----:B-1----:R0:W3:Y:S04]  /*10a00*/  LDG.E.U16 R2, desc[UR10][R12.64] ;  /* 0x0000000a0c027981 */ /* 0x0020e8000c1e1500 */
[----:B----4-:R1:W-:Y:S04]  /*10a10*/  STL [R1+0xf8], R28 ;  /* 0x0000f81c01007387 */ /* 0x0103e80000100800 */
[----:B-1----:R1:W4:Y:S01]  /*10a20*/  LDG.E.U16 R28, desc[UR10][R10.64] ;  /* 0x0000000a0a1c7981 */ /* 0x002322000c1e1500 */
[----:B------:R-:W-:Y:S01]  /*10a30*/  SHF.L.U32 R3, R16, 0x3, RZ ;  /* 0x0000000310037819 */ /* 0x000fe200000006ff */
[----:B------:R-:W-:-:S04]  /*10a40*/  IMAD.WIDE R8, R0, 0x2, R4 ;  /* 0x0000000200087825 */ /* 0x000fc800078e0204 */
[C---:B------:R-:W-:Y:S01]  /*10a50*/  IMAD.WIDE R4, R3.reuse, 0x2, R22 ;  /* 0x0000000203047825 */ /* 0x040fe200078e0216 */
[----:B------:R1:W-:Y:S03]  /*10a60*/  STL [R1+0xf4], R18 ;  /* 0x0000f41201007387 */ /* 0x0003e60000100800 */
[C---:B0-----:R-:W-:Y:S01]  /*10a70*/  IMAD.WIDE R12, R0.reuse, 0x2, R6 ;  /* 0x00000002000c7825 */ /* 0x041fe200078e0206 */
[----:B------:R-:W4:Y:S03]  /*10a80*/  LDL.64 R14, [R1+0xc88] ;  /* 0x000c8800010e7983 */ /* 0x000f260000100a00 */
[----:B-1----:R-:W-:Y:S01]  /*10a90*/  IMAD.WIDE R10, R0, 0x2, R4 ;  /* 0x00000002000a7825 */ /* 0x002fe200078e0204 */
[----:B------:R0:W4:Y:S03]  /*10aa0*/  LDG.E.U16 R18, desc[UR10][R8.64] ;  /* 0x0000000a08127981 */ /* 0x000126000c1e1500 */
[C---:B------:R-:W-:Y:S01]  /*10ab0*/  IMAD.WIDE R6, R3.reuse, 0x2, R24 ;  /* 0x0000000203067825 */ /* 0x040fe200078e0218 */
[----:B------:R1:W-:Y:S03]  /*10ac0*/  STL [R1+0xf0], R19 ;  /* 0x0000f01301007387 */ /* 0x0003e60000100800 */
[C---:B0-----:R-:W-:Y:S01]  /*10ad0*/  IMAD.WIDE R8, R3.reuse, 0x2, R20 ;  /* 0x0000000203087825 */ /* 0x041fe200078e0214 */
[----:B-1----:R0:W4:Y:S03]  /*10ae0*/  LDG.E.U16 R19, desc[UR10][R12.64] ;  /* 0x0000000a0c137981 */ /* 0x002126000c1e1500 */
[----:B------:R-:W-:-:S04]  /*10af0*/  IMAD.WIDE R4, R3, 0x2, R26 ;  /* 0x0000000203047825 */ /* 0x000fc800078e021a */
[C---:B0-----:R-:W-:Y:S01]  /*10b00*/  IMAD.WIDE R12, R0.reuse, 0x2, R8 ;  /* 0x00000002000c7825 */ /* 0x041fe200078e0208 */
[----:B--2---:R0:W-:Y:S04]  /*10b10*/  STL [R1+0xd0], R29 ;  /* 0x0000d01d01007387 */ /* 0x0041e80000100800 */
[----:B---3--:R1:W-:Y:S04]  /*10b20*/  STL [R1+0xe0], R2 ;  /* 0x0000e00201007387 */ /* 0x0083e80000100800 */
[----:B0-----:R0:W2:Y:S04]  /*10b30*/  LDG.E.U16 R29, desc[UR10][R10.64] ;  /* 0x0000000a0a1d7981 */ /* 0x0010a8000c1e1500 */
[----:B-1----:R-:W3:Y:S01]  /*10b40*/  LDL.64 R2, [R1+0xc80] ;  /* 0x000c800001027983 */ /* 0x002ee20000100a00 */
[----:B0-----:R-:W-:-:S03]  /*10b50*/  IMAD.WIDE R10, R0, 0x2, R6 ;  /* 0x00000002000a7825 */ /* 0x001fc600078e0206 */
[----:B----4-:R0:W-:Y:S04]  /*10b60*/  STL [R1+0xdc], R28 ;  /* 0x0000dc1c01007387 */ /* 0x0101e80000100800 */
[----:B------:R1:W4:Y:S04]  /*10b70*/  LDG.E.U16 R27, desc[UR10][R10.64] ;  /* 0x0000000a0a1b7981 */ /* 0x000328000c1e1500 */
[----:B0-----:R-:W3:Y:S01]  /*10b80*/  LDG.E.U16 R28, desc[UR10][R12.64] ;  /* 0x0000000a0c1c7981 */ /* 0x001ee2000c1e1500 */
[----:B------:R-:W-:-:S04]  /*10b90*/  IMAD R16, R16, 0x9, RZ ;  /* 0x0000000910107824 */ /* 0x000fc800078e02ff */
[----:B------:R-:W-:Y:S02]  /*10ba0*/  IMAD.WIDE R6, R16, 0x2, R20 ;  /* 0x0000000210067825 */ /* 0x000fe400078e0214 */
[----:B------:R-:W4:Y:S02]  /*10bb0*/  LDL.64 R20, [R1+0xc78] ;  /* 0x000c780001147983 */ /* 0x000f240000100a00 */
[----:B------:R-:W-:-:S04]  /*10bc0*/  IMAD.WIDE R8, R0, 0x2, R4 ;  /* 0x0000000200087825 */ /* 0x000fc800078e0204 */
[C---:B-1----:R-:W-:Y:S01]  /*10bd0*/  IMAD.WIDE R10, R0.reuse, 0x2, R14 ;  /* 0x00000002000a7825 */ /* 0x042fe200078e020e */
[----:B------:R-:W4:Y:S04]  /*10be0*/  LDG.E.U16 R26, desc[UR10][R8.64] ;  /* 0x0000000a081a7981 */ /* 0x000f28000c1e1500 */
[----:B------:R-:W-:Y:S01]  /*10bf0*/  STL [R1+0xd4], R19 ;  /* 0x0000d41301007387 */ /* 0x000fe20000100800 */
[----:B------:R-:W-:-:S03]  /*10c00*/  IMAD.WIDE R6, R0, 0x2, R6 ;  /* 0x0000000200067825 */ /* 0x000fc600078e0206 */
[----:B------:R0:W-:Y:S04]  /*10c10*/  STL [R1+0xd8], R18 ;  /* 0x0000d81201007387 */ /* 0x0001e80000100800 */
[----:B0-----:R-:W4:Y:S04]  /*10c20*/  LDL.64 R18, [R1+0xc70] ;  /* 0x000c700001127983 */ /* 0x001f280000100a00 */
[----:B--2---:R0:W-:Y:S04]  /*10c30*/  STL [R1+0xc8], R29 ;  /* 0x0000c81d01007387 */ /* 0x0041e80000100800 */
[----:B------:R-:W2:Y:S01]  /*10c40*/  LDL.64 R14, [R1+0xc68] ;  /* 0x000c6800010e7983 */ /* 0x000ea20000100a00 */
[----:B------:R-:W-:-:S03]  /*10c50*/  IMAD.WIDE R4, R16, 0x2, R22 ;  /* 0x0000000210047825 */ /* 0x000fc600078e0216 */
[----:B0-----:R-:W2:Y:S04]  /*10c60*/  LDG.E.U16 R29, desc[UR10][R10.64] ;  /* 0x0000000a0a1d7981 */ /* 0x001ea8000c1e1500 */
[----:B---3--:R-:W-:Y:S04]  /*10c70*/  STL [R1+0xc4], R28 ;  /* 0x0000c41c01007387 */ /* 0x008fe80000100800 */
[----:B----4-:R0:W-:Y:S04]  /*10c80*/  STL [R1+0xc0], R27 ;  /* 0x0000c01b01007387 */ /* 0x0101e80000100800 */
[----:B0-----:R0:W3:Y:S02]  /*10c90*/  LDG.E.U16 R27, desc[UR10][R6.64] ;  /* 0x0000000a061b7981 */ /* 0x0010e4000c1e1500 */
[----:B0-----:R-:W-:-:S02]  /*10ca0*/  IMAD.WIDE R6, R0, 0x2, R2 ;  /* 0x0000000200067825 */ /* 0x001fc400078e0202 */
[----:B------:R-:W4:Y:S02]  /*10cb0*/  LDL.64 R2, [R1+0xc60] ;  /* 0x000c600001027983 */ /* 0x000f240000100a00 */
[----:B------:R-:W-:-:S04]  /*10cc0*/  IMAD.WIDE R12, R0, 0x2, R4 ;  /* 0x00000002000c7825 */ /* 0x000fc800078e0204 */
[----:B------:R-:W-:Y:S01]  /*10cd0*/  IMAD.WIDE R4, R17, 0x2, R22 ;  /* 0x0000000211047825 */ /* 0x000fe200078e0216 */
[----:B------:R-:W3:Y:S04]  /*10ce0*/  LDG.E.U16 R28, desc[UR10][R12.64] ;  /* 0x0000000a0c1c7981 */ /* 0x000ee8000c1e1500 */
[----:B------:R-:W3:Y:S01]  /*10cf0*/  LDL.64 R22, [R1+0xc58] ;  /* 0x000c580001167983 */ /* 0x000ee20000100a00 */
[----:B------:R-:W-:-:S04]  /*10d00*/  IMAD.WIDE R4, R0, 0x2, R4 ;  /* 0x0000000200047825 */ /* 0x000fc800078e0204 */
[----:B------:R-:W-:Y:S01]  /*10d10*/  IMAD.WIDE R10, R0, 0x2, R20 ;  /* 0x00000002000a7825 */ /* 0x000fe200078e0214 */
[----:B------:R2:W3:Y:S04]  /*10d20*/  LDG.E.U16 R17, desc[UR10][R4.64] ;  /* 0x0000000a04117981 */ /* 0x0004e8000c1e1500 */
[----:B------:R-:W3:Y:S01]  /*10d30*/  LDL.64 R20, [R1+0xc50] ;  /* 0x000c500001147983 */ /* 0x000ee20000100a00 */
[----:B------:R-:W-:-:S03]  /*10d40*/  IMAD.WIDE R8, R16, 0x2, R24 ;  /* 0x0000000210087825 */ /* 0x000fc600078e0218 */
[----:B------:R0:W-:Y:S01]  /*10d50*/  STL [R1+0x70], R26 ;  /* 0x0000701a01007387 */ /* 0x0001e20000100800 */
[----:B--2---:R-:W-:-:S03]  /*10d60*/  IMAD.WIDE R4, R0, 0x2, R14 ;  /* 0x0000000200047825 */ /* 0x004fc600078e020e */
[----:B0-----:R0:W2:Y:S04]  /*10d70*/  LDG.E.U16 R26, desc[UR10][R6.64] ;  /* 0x0000000a061a7981 */ /* 0x0010a8000c1e1500 */
[----:B------:R4:W2:Y:S01]  /*10d80*/  LDG.E.U16 R16, desc[UR10][R4.64] ;  /* 0x0000000a04107981 */ /* 0x0008a2000c1e1500 */
[----:B------:R-:W-:-:S03]  /*10d90*/  IMAD.WIDE R8, R0, 0x2, R8 ;  /* 0x0000000200087825 */ /* 0x000fc600078e0208 */
[----:B------:R-:W2:Y:S01]  /*10da0*/  LDL.64 R12, [R1+0xc48] ;  /* 0x000c4800010c7983 */ /* 0x000ea20000100a00 */
[----:B0-----:R-:W-:-:S03]  /*10db0*/  IMAD.WIDE R6, R0, 0x2, R18 ;  /* 0x0000000200067825 */ /* 0x001fc600078e0212 */
[----:B------:R-:W2:Y:S04]  /*10dc0*/  LDG.E.U16 R24, desc[UR10][R8.64] ;  /* 0x0000000a08187981 */ /* 0x000ea8000c1e1500 */
[----:B------:R-:W2:Y:S04]  /*10dd0*/  LDG.E.U16 R18, desc[UR10][R6.64] ;  /* 0x0000000a06127981 */ /* 0x000ea8000c1e1500 */
[----:B------:R-:W2:Y:S04]  /*10de0*/  LDG.E.U16 R25, desc[UR10][R10.64] ;  /* 0x0000000a0a197981 */ /* 0x000ea8000c1e1500 */
[----:B------:R-:W2:Y:S04]  /*10df0*/  LDL.64 R8, [R1+0xc40] ;  /* 0x000c400001087983 */ /* 0x000ea80000100a00 */
[----:B------:R-:W2:Y:S04]  /*10e00*/  LDL.64 R14, [R1+0xc30] ;  /* 0x000c3000010e7983 */ /* 0x000ea80000100a00 */
[----:B------:R-:W2:Y:S01]  /*10e10*/  LDL.64 R10, [R1+0xc38] ;  /* 0x000c3800010a7983 */ /* 0x000ea20000100a00 */
[----:B----4-:R-:W-:-:S05]  /*10e20*/  IMAD.WIDE R4, R0, 0x2, R2 ;  /* 0x0000000200047825 */ /* 0x010fca00078e0202 */
[----:B------:R3:W4:Y:S02]  /*10e30*/  LDG.E.U16 R3, desc[UR10][R4.64] ;  /* 0x0000000a04037981 */ /* 0x000724000c1e1500 */
[----:B---3--:R-:W-:-:S06]  /*10e40*/  IMAD.WIDE R4, R0, 0x2, R22 ;  /* 0x0000000200047825 */ /* 0x008fcc00078e0216 */
[----:B------:R-:W3:Y:S04]  /*10e50*/  LDG.E.U16 R4, desc[UR10][R4.64] ;  /* 0x0000000a04047981 */ /* 0x000ee8000c1e1500 */
[----:B--2---:R-:W-:Y:S04]  /*10e60*/  STL [R1+0x25bc], R18 ;  /* 0x0025bc1201007387 */ /* 0x004fe80000100800 */
[----:B------:R-:W-:Y:S04]  /*10e70*/  STL [R1+0x25c0], R16 ;  /* 0x0025c01001007387 */ /* 0x000fe80000100800 */
[----:B----4-:R0:W-:Y:S04]  /*10e80*/  STL [R1+0x25c4], R3 ;  /* 0x0025c40301007387 */ /* 0x0101e80000100800 */
[----:B0-----:R-:W2:Y:S01]  /*10e90*/  LDL.64 R2, [R1+0xc20] ;  /* 0x000c200001027983 */ /* 0x001ea20000100a00 */
[----:B------:R-:W-:-:S03]  /*10ea0*/  IMAD.WIDE R6, R0, 0x2, R20 ;  /* 0x0000000200067825 */ /* 0x000fc600078e0214 */
[----:B------:R-:W-:Y:S04]  /*10eb0*/  STL [R1+0xcc], R29 ;  /* 0x0000cc1d01007387 */ /* 0x000fe80000100800 */
[----:B---3--:R0:W-:Y:S04]  /*10ec0*/  STL [R1+0x25c8], R4 ;  /* 0x0025c80401007387 */ /* 0x0081e80000100800 */
[----:B------:R-:W-:Y:S04]  /*10ed0*/  STL [R1+0xb4], R28 ;  /* 0x0000b41c01007387 */ /* 0x000fe80000100800 */
[----:B------:R1:W3:Y:S04]  /*10ee0*/  LDG.E.U16 R18, desc[UR10][R6.64] ;  /* 0x0000000a06127981 */ /* 0x0002e8000c1e1500 */
[----:B0-----:R-:W4:Y:S04]  /*10ef0*/  LDL.64 R4, [R1+0xc10] ;  /* 0x000c100001047983 */ /* 0x001f280000100a00 */
[----:B------:R0:W-:Y:S01]  /*10f00*/  STL [R1+0xac], R27 ;  /* 0x0000ac1b01007387 */ /* 0x0001e20000100800 */
[----:B-1----:R-:W-:-:S03]  /*10f10*/  IMAD.WIDE R6, R0, 0x2, R12 ;  /* 0x0000000200067825 */ /* 0x002fc600078e020c */
[----:B------:R-:W3:Y:S04]  /*10f20*/  LDL.64 R12, [R1+0xc00] ;  /* 0x000c0000010c7983 */ /* 0x000ee80000100a00 */
[----:B0-----:R0:W3:Y:S02]  /*10f30*/  LDG.E.U16 R27, desc[UR10][R6.64] ;  /* 0x0000000a061b7981 */ /* 0x0010e4000c1e1500 */
[C---:B0-----:R-:W-:Y:S02]  /*10f40*/  IMAD.WIDE R6, R0.reuse, 0x2, R8 ;  /* 0x0000000200067825 */ /* 0x041fe400078e0208 */
[----:B------:R-:W3:Y:S04]  /*10f50*/  LDL.64 R8, [R1+0xbf8] ;  /* 0x000bf80001087983 */ /* 0x000ee80000100a00 */
[----:B------:R0:W3:Y:S04]  /*10f60*/  LDG.E.U16 R29, desc[UR10][R6.64] ;  /* 0x0000000a061d7981 */ /* 0x0000e8000c1e1500 */
[----:B------:R1:W-:Y:S01]  /*10f70*/  STL [R1+0xbc], R26 ;  /* 0x0000bc1a01007387 */ /* 0x0003e20000100800 */
[----:B0-----:R-:W-:-:S03]  /*10f80*/  IMAD.WIDE R6, R0, 0x2, R10 ;  /* 0x0000000200067825 */ /* 0x001fc600078e020a */
[----:B------:R-:W3:Y:S04]  /*10f90*/  LDL.64 R10, [R1+0xbf0] ;  /* 0x000bf000010a7983 */ /* 0x000ee80000100a00 */
[----:B------:R0:W-:Y:S04]  /*10fa0*/  STL [R1+0xb8], R25 ;  /* 0x0000b81901007387 */ /* 0x0001e80000100800 */
[----:B-1----:R1:W3:Y:S04]  /*10fb0*/  LDG.E.U16 R26, desc[UR10][R6.64] ;  /* 0x0000000a061a7981 */ /* 0x0022e8000c1e1500 */
[----:B------:R-:W-:Y:S04]  /*10fc0*/  STL [R1+0xa8], R24 ;  /* 0x0000a81801007387 */ /* 0x000fe80000100800 */
[----:B------:R0:W-:Y:S01]  /*10fd0*/  STL [R1+0xb0], R17 ;  /* 0x0000b01101007387 */ /* 0x0001e20000100800 */
[----:B-1----:R-:W-:-:S03]  /*10fe0*/  IMAD.WIDE R6, R0, 0x2, R14 ;  /* 0x0000000200067825 */ /* 0x002fc600078e020e */
[----:B------:R-:W3:Y:S04]  /*10ff0*/  LDL.64 R14, [R1+0xb50] ;  /* 0x000b5000010e7983 */ /* 0x000ee80000100a00 */
[----:B0-----:R2:W3:Y:S04]  /*11000*/  LDG.E.U16 R25, desc[UR10][R6.64] ;  /* 0x0000000a06197981 */ /* 0x0014e8000c1e1500 */
[----:B------:R-:W3:Y:S01]  /*11010*/  LDL.64 R16, [R1+0xbe8] ;  /* 0x000be80001107983 */ /* 0x000ee20000100a00 */
[----:B--2---:R-:W-:-:S03]  /*11020*/  IMAD.WIDE R6, R0, 0x2, R2 ;  /* 0x0000000200067825 */ /* 0x004fc600078e0202 */
[----:B------:R-:W2:Y:S04]  /*11030*/  LDL.64 R2, [R1+0xbe0] ;  /* 0x000be00001027983 */ /* 0x000ea80000100a00 */
[----:B------:R4:W2:Y:S02]  /*11040*/  LDG.E.U16 R21, desc[UR10][R6.64] ;  /* 0x0000000a06157981 */ /* 0x0008a4000c1e1500 */
[C---:B----4-:R-:W-:Y:S02]  /*11050*/  IMAD.WIDE R6, R0.reuse, 0x2, R4 ;  /* 0x0000000200067825 */ /* 0x050fe400078e0204 */
[----:B------:R-:W4:Y:S04]  /*11060*/  LDL.64 R4, [R1+0xb58] ;  /* 0x000b580001047983 */ /* 0x000f280000100a00 */
[----:B------:R3:W4:Y:S02]  /*11070*/  LDG.E.U16 R20, desc[UR10][R6.64] ;  /* 0x0000000a06147981 */ /* 0x000724000c1e1500 */
[----:B---3--:R-:W-:-:S02]  /*11080*/  IMAD.WIDE R6, R0, 0x2, R12 ;  /* 0x0000000200067825 */ /* 0x008fc400078e020c */
[----:B------:R-:W3:Y:S04]  /*11090*/  LDL.64 R12, [R1+0xb40] ;  /* 0x000b4000010c7983 */ /* 0x000ee80000100a00 */
[----:B------:R0:W3:Y:S02]  /*110a0*/  LDG.E.U16 R24, desc[UR10][R6.64] ;  /* 0x0000000a06187981 */ /* 0x0000e4000c1e1500 */
[C---:B0-----:R-:W-:Y:S02]  /*110b0*/  IMAD.WIDE R6, R0.reuse, 0x2, R8 ;  /* 0x0000000200067825 */ /* 0x041fe400078e0208 */
[----:B------:R-:W3:Y:S04]  /*110c0*/  LDL.64 R8, [R1+0xb48] ;  /* 0x000b480001087983 */ /* 0x000ee80000100a00 */
[----:B------:R0:W3:Y:S02]  /*110d0*/  LDG.E.U16 R28, desc[UR10][R6.64] ;  /* 0x0000000a061c7981 */ /* 0x0000e4000c1e1500 */
[----:B0-----:R-:W-:-:S02]  /*110e0*/  IMAD.WIDE R6, R0, 0x2, R10 ;  /* 0x0000000200067825 */ /* 0x001fc400078e020a */
[----:B------:R-:W3:Y:S04]  /*110f0*/  LDL.64 R10, [R1+0xbd8] ;  /* 0x000bd800010a7983 */ /* 0x000ee80000100a00 */
[----:B------:R0:W3:Y:S04]  /*11100*/  LDG.E.U16 R23, desc[UR10][R6.64] ;  /* 0x0000000a06177981 */ /* 0x0000e8000c1e1500 */
[----:B------:R1:W-:Y:S04]  /*11110*/  STL [R1+0xa4], R18 ;  /* 0x0000a41201007387 */ /* 0x0003e80000100800 */
[----:B-1----:R-:W3:Y:S01]  /*11120*/  LDL.64 R18, [R1+0xbd0] ;  /* 0x000bd00001127983 */ /* 0x002ee20000100a00 */
[----:B0-----:R-:W-:-:S05]  /*11130*/  IMAD.WIDE R6, R0, 0x2, R16 ;  /* 0x0000000200067825 */ /* 0x001fca00078e0210 */
[----:B------:R2:W3:Y:S02]  /*11140*/  LDG.E.U16 R22, desc[UR10][R6.64] ;  /* 0x0000000a06167981 */ /* 0x0004e4000c1e1500 */
[C---:B--2---:R-:W-:Y:S02]  /*11150*/  IMAD.WIDE R6, R0.reuse, 0x2, R2 ;  /* 0x0000000200067825 */ /* 0x044fe400078e0202 */
[----:B------:R-:W2:Y:S04]  /*11160*/  LDL.64 R2, [R1+0xb38] ;  /* 0x000b380001027983 */ /* 0x000ea80000100a00 */
[----:B------:R0:W-:Y:S04]  /*11170*/  STL [R1+0x9c], R27 ;  /* 0x00009c1b01007387 */ /* 0x0001e80000100800 */
[----:B------:R-:W-:Y:S04]  /*11180*/  STL [R1+0x90], R29 ;  /* 0x0000901d01007387 */ /* 0x000fe80000100800 */
[----:B------:R-:W2:Y:S04]  /*11190*/  LDL.64 R16, [R1+0xb30] ;  /* 0x000b300001107983 */ /* 0x000ea80000100a00 */
[----:B0-----:R4:W2:Y:S02]  /*111a0*/  LDG.E.U16 R27, desc[UR10][R6.64] ;  /* 0x0000000a061b7981 */ /* 0x0018a4000c1e1500 */
[----:B----4-:R-:W-:-:S05]  /*111b0*/  IMAD.WIDE R6, R0, 0x2, R4 ;  /* 0x0000000200067825 */ /* 0x010fca00078e0204 */
[----:B------:R0:W4:Y:S04]  /*111c0*/  LDG.E.U16 R5, desc[UR10][R6.64] ;  /* 0x0000000a06057981 */ /* 0x000128000c1e1500 */
[----:B------:R1:W-:Y:S01]  /*111d0*/  STL [R1+0x8c], R26 ;  /* 0x00008c1a01007387 */ /* 0x0003e20000100800 */
[----:B0-----:R-:W-:-:S03]  /*111e0*/  IMAD.WIDE R6, R0, 0x2, R14 ;  /* 0x0000000200067825 */ /* 0x001fc600078e020e */
[----:B------:R-:W4:Y:S04]  /*111f0*/  LDL.64 R14, [R1+0xb28] ;  /* 0x000b2800010e7983 */ /* 0x000f280000100a00 */
[----:B------:R-:W4:Y:S01]  /*11200*/  LDG.E.U16 R6, desc[UR10][R6.64] ;  /* 0x0000000a06067981 */ /* 0x000f22000c1e1500 */
[----:B---3--:R-:W-:-:S03]  /*11210*/  IMAD.WIDE R8, R0, 0x2, R8 ;  /* 0x0000000200087825 */ /* 0x008fc600078e0208 */
[----:B------:R-:W-:Y:S04]  /*11220*/  STL [R1+0xa0], R25 ;  /* 0x0000a01901007387 */ /* 0x000fe80000100800 */
[----:B------:R-:W-:Y:S04]  /*11230*/  STL [R1+0x98], R21 ;  /* 0x0000981501007387 */ /* 0x000fe80000100800 */
[----:B------:R0:W3:Y:S01]  /*11240*/  LDG.E.U16 R7, desc[UR10][R8.64] ;  /* 0x0000000a08077981 */ /* 0x0000e2000c1e1500 */
[----:B------:R-:W-:-:S04]  /*11250*/  IMAD.WIDE R10, R0, 0x2, R10 ;  /* 0x00000002000a7825 */ /* 0x000fc800078e020a */
[C---:B0-----:R-:W-:Y:S01]  /*11260*/  IMAD.WIDE R8, R0.reuse, 0x2, R12 ;  /* 0x0000000200087825 */ /* 0x041fe200078e020c */
[----:B-1----:R0:W3:Y:S04]  /*11270*/  LDG.E.U16 R26, desc[UR10][R10.64] ;  /* 0x0000000a0a1a7981 */ /* 0x0020e8000c1e1500 */
[----:B------:R-:W3:Y:S04]  /*11280*/  LDL.64 R12, [R1+0xb20] ;  /* 0x000b2000010c7983 */ /* 0x000ee80000100a00 */
[----:B------:R-:W3:Y:S01]  /*11290*/  LDG.E.U16 R8, desc[UR10][R8.64] ;  /* 0x0000000a08087981 */ /* 0x000ee2000c1e1500 */
[----:B0-----:R-:W-:-:S05]  /*112a0*/  IMAD.WIDE R10, R0, 0x2, R18 ;  /* 0x00000002000a7825 */ /* 0x001fca00078e0212 */
[----:B------:R2:W3:Y:S02]  /*112b0*/  LDG.E.U16 R4, desc[UR10][R10.64] ;  /* 0x0000000a0a047981 */ /* 0x0004e4000c1e1500 */
[----:B--2---:R-:W-:-:S05]  /*112c0*/  IMAD.WIDE R10, R0, 0x2, R2 ;  /* 0x00000002000a7825 */ /* 0x004fca00078e0202 */
[----:B------:R0:W2:Y:S02]  /*112d0*/  LDG.E.U16 R2, desc[UR10][R10.64] ;  /* 0x0000000a0a027981 */ /* 0x0000a4000c1e1500 */
[----:B0-----:R-:W-:-:S05]  /*112e0*/  IMAD.WIDE R10, R0, 0x2, R16 ;  /* 0x00000002000a7825 */ /* 0x001fca00078e0210 */
[----:B------:R4:W2:Y:S04]  /*112f0*/  LDG.E.U16 R9, desc[UR10][R10.64] ;  /* 0x0000000a0a097981 */ /* 0x0008a8000c1e1500 */
[----:B------:R0:W-:Y:S04]  /*11300*/  STL [R1+0x94], R20 ;  /* 0x0000941401007387 */ /* 0x0001e80000100800 */
[----:B0-----:R-:W2:Y:S01]  /*11310*/  LDL.64 R20, [R1+0xbc8] ;  /* 0x000bc80001147983 */ /* 0x001ea20000100a00 */
[----:B----4-:R-:W-:-:S06]  /*11320*/  IMAD.WIDE R10, R0, 0x2, R14 ;  /* 0x00000002000a7825 */ /* 0x010fcc00078e020e */
[----:B------:R-:W4:Y:S04]  /*11330*/  LDG.E.U16 R10, desc[UR10][R10.64] ;  /* 0x0000000a0a0a7981 */ /* 0x000f28000c1e1500 */
[----:B------:R0:W-:Y:S04]  /*11340*/  STL [R1+0x88], R24 ;  /* 0x0000881801007387 */ /* 0x0001e80000100800 */
[----:B0-----:R-:W4:Y:S01]  /*11350*/  LDL.64 R24, [R1+0xbc0] ;  /* 0x000bc00001187983 */ /* 0x001f220000100a00 */
[----:B---3--:R-:W-:-:S05]  /*11360*/  IMAD.WIDE R12, R0, 0x2, R12 ;  /* 0x00000002000c7825 */ /* 0x008fca00078e020c */
[----:B------:R0:W3:Y:S04]  /*11370*/  LDG.E.U16 R11, desc[UR10][R12.64] ;  /* 0x0000000a0c0b7981 */ /* 0x0000e8000c1e1500 */
[----:B--2---:R-:W-:Y:S04]  /*11380*/  STL [R1+0x25ac], R2 ;  /* 0x0025ac0201007387 */ /* 0x004fe80000100800 */
[----:B------:R-:W-:Y:S04]  /*11390*/  STL [R1+0x84], R28 ;  /* 0x0000841c01007387 */ /* 0x000fe80000100800 */
[----:B------:R-:W2:Y:S04]  /*113a0*/  LDL.64 R18, [R1+0xbb8] ;  /* 0x000bb80001127983 */ /* 0x000ea80000100a00 */
[----:B------:R-:W-:Y:S04]  /*113b0*/  STL [R1+0x25b0], R9 ;  /* 0x0025b00901007387 */ /* 0x000fe80000100800 */
[----:B------:R-:W-:Y:S04]  /*113c0*/  STL [R1+0x80], R23 ;  /* 0x0000801701007387 */ /* 0x000fe80000100800 */
[----:B------:R-:W2:Y:S04]  /*113d0*/  LDL.64 R16, [R1+0xbb0] ;  /* 0x000bb00001107983 */ /* 0x000ea80000100a00 */
[----:B------:R1:W-:Y:S04]  /*113e0*/  STL [R1+0x7c], R22 ;  /* 0x00007c1601007387 */ /* 0x0003e80000100800 */
[----:B-1----:R-:W2:Y:S01]  /*113f0*/  LDL.64 R22, [R1+0xba8] ;  /* 0x000ba80001167983 */ /* 0x002ea20000100a00 */
[----:B0-----:R-:W-:-:S05]  /*11400*/  IMAD.WIDE R12, R0, 0x2, R20 ;  /* 0x00000002000c7825 */ /* 0x001fca00078e0214 */
[----:B------:R0:W2:Y:S04]  /*11410*/  LDG.E.U16 R29, desc[UR10][R12.64] ;  /* 0x0000000a0c1d7981 */ /* 0x0000a8000c1e1500 */
[----:B----4-:R-:W-:Y:S04]  /*11420*/  STL [R1+0x25b4], R10 ;  /* 0x0025b40a01007387 */ /* 0x010fe80000100800 */
[----:B------:R1:W-:Y:S04]  /*11430*/  STL [R1+0x78], R27 ;  /* 0x0000781b01007387 */ /* 0x0003e80000100800 */
[----:B------:R-:W4:Y:S01]  /*11440*/  LDL.64 R14, [R1+0xba0] ;  /* 0x000ba000010e7983 */ /* 0x000f220000100a00 */
[----:B0-----:R-:W-:-:S05]  /*11450*/  IMAD.WIDE R12, R0, 0x2, R24 ;  /* 0x00000002000c7825 */ /* 0x001fca00078e0218 */
[----:B------:R2:W4:Y:S04]  /*11460*/  LDG.E.U16 R28, desc[UR10][R12.64] ;  /* 0x0000000a0c1c7981 */ /* 0x000528000c1e1500 */
[----:B---3--:R0:W-:Y:S04]  /*11470*/  STL [R1+0x25b8], R11 ;  /* 0x0025b80b01007387 */ /* 0x0081e80000100800 */
[----:B------:R-:W3:Y:S04]  /*11480*/  LDL.64 R20, [R1+0xb98] ;  /* 0x000b980001147983 */ /* 0x000ee80000100a00 */
[----:B------:R-:W3:Y:S01]  /*11490*/  LDL.64 R2, [R1+0xb18] ;  /* 0x000b180001027983 */ /* 0x000ee20000100a00 */
[----:B--2---:R-:W-:-:S03]  /*114a0*/  IMAD.WIDE R12, R0, 0x2, R18 ;  /* 0x00000002000c7825 */ /* 0x004fc600078e0212 */
[----:B------:R-:W2:Y:S04]  /*114b0*/  LDL.64 R18, [R1+0xb10] ;  /* 0x000b100001127983 */ /* 0x000ea80000100a00 */
[----:B-1----:R1:W2:Y:S04]  /*114c0*/  LDG.E.U16 R27, desc[UR10][R12.64] ;  /* 0x0000000a0c1b7981 */ /* 0x0022a8000c1e1500 */
[----:B------:R0:W-:Y:S01]  /*114d0*/  STL [R1+0x74], R26 ;  /* 0x0000741a01007387 */ /* 0x0001e20000100800 */
[----:B-1----:R-:W-:-:S03]  /*114e0*/  IMAD.WIDE R12, R0, 0x2, R16 ;  /* 0x00000002000c7825 */ /* 0x002fc600078e0210 */
[----:B------:R-:W2:Y:S04]  /*114f0*/  LDL.64 R16, [R1+0xb08] ;  /* 0x000b080001107983 */ /* 0x000ea80000100a00 */
[----:B------:R1:W2:Y:S04]  /*11500*/  LDG.E.U16 R24, desc[UR10][R12.64] ;  /* 0x0000000a0c187981 */ /* 0x0002a8000c1e1500 */
[----:B------:R3:W-:Y:S04]  /*11510*/  STL [R1+0x6c], R4 ;  /* 0x00006c0401007387 */ /* 0x0007e80000100800 */
[----:B0-----:R-:W2:Y:S01]  /*11520*/  LDL.64 R10, [R1+0xb90] ;  /* 0x000b9000010a7983 */ /* 0x001ea20000100a00 */
[----:B-1----:R-:W-:-:S03]  /*11530*/  IMAD.WIDE R12, R0, 0x2, R22 ;  /* 0x00000002000c7825 */ /* 0x002fc600078e0216 */
[----:B------:R-:W2:Y:S04]  /*11540*/  LDL.64 R22, [R1+0xb00] ;  /* 0x000b000001167983 */ /* 0x000ea80000100a00 */
[----:B------:R3:W2:Y:S01]  /*11550*/  LDG.E.U16 R26, desc[UR10][R12.64] ;  /* 0x0000000a0c1a7981 */ /* 0x0006a2000c1e1500 */
[----:B----4-:R-:W-:-:S05]  /*11560*/  IMAD.WIDE R14, R0, 0x2, R14 ;  /* 0x00000002000e7825 */ /* 0x010fca00078e020e */
[----:B------:R-:W4:Y:S01]  /*11570*/  LDG.E.U16 R9, desc[UR10][R14.64] ;  /* 0x0000000a0e097981 */ /* 0x000f22000c1e1500 */
[----:B---3--:R-:W-:-:S03]  /*11580*/  IMAD.WIDE R12, R0, 0x2, R20 ;  /* 0x00000002000c7825 */ /* 0x008fc600078e0214 */
[----:B------:R-:W3:Y:S04]  /*11590*/  LDL.64 R20, [R1+0xaf8] ;  /* 0x000af80001147983 */ /* 0x000ee80000100a00 */
[----:B------:R0:W3:Y:S02]  /*115a0*/  LDG.E.U16 R4, desc[UR10][R12.64] ;  /* 0x0000000a0c047981 */ /* 0x0000e4000c1e1500 */
[C---:B0-----:R-:W-:Y:S02]  /*115b0*/  IMAD.WIDE R12, R0.reuse, 0x2, R2 ;  /* 0x00000002000c7825 */ /* 0x041fe400078e0202 */
[----:B------:R-:W4:Y:S04]  /*115c0*/  LDL.64 R2, [R1+0xaf0] ;  /* 0x000af00001027983 */ /* 0x000f280000100a00 */
[----:B------:R0:W-:Y:S04]  /*115d0*/  STL [R1+0x60], R29 ;  /* 0x0000601d01007387 */ /* 0x0001e80000100800 */
[----:B0-----:R2:W4:Y:S02]  /*115e0*/  LDG.E.U16 R29, desc[UR10][R12.64] ;  /* 0x0000000a0c1d7981 */ /* 0x001524000c1e1500 */
[----:B--2---:R-:W-:-:S02]  /*115f0*/  IMAD.WIDE R12, R0, 0x2, R18 ;  /* 0x00000002000c7825 */ /* 0x004fc400078e0212 */
[----:B------:R-:W2:Y:S04]  /*11600*/  LDL.64 R18, [R1+0xae8] ;  /* 0x000ae80001127983 */ /* 0x000ea80000100a00 */
[----:B------:R0:W2:Y:S02]  /*11610*/  LDG.E.U16 R25, desc[UR10][R12.64] ;  /* 0x0000000a0c197981 */ /* 0x0000a4000c1e1500 */
[C---:B0-----:R-:W-:Y:S02]  /*11620*/  IMAD.WIDE R12, R0.reuse, 0x2, R16 ;  /* 0x00000002000c7825 */ /* 0x041fe400078e0210 */
[----:B------:R-:W2:Y:S04]  /*11630*/  LDL.64 R16, [R1+0xae0] ;  /* 0x000ae00001107983 */ /* 0x000ea80000100a00 */
[----:B------:R0:W-:Y:S04]  /*11640*/  STL [R1+0x5c], R28 ;  /* 0x00005c1c01007387 */ /* 0x0001e80000100800 */
[----:B------:R-:W2:Y:S04]  /*11650*/  LDL.64 R14, [R1+0xb88] ;  /* 0x000b8800010e7983 */ /* 0x000ea80000100a00 */
[----:B0-----:R0:W2:Y:S04]  /*11660*/  LDG.E.U16 R28, desc[UR10][R12.64] ;  /* 0x0000000a0c1c7981 */ /* 0x0010a8000c1e1500 */
[----:B------:R1:W-:Y:S01]  /*11670*/  STL [R1+0x58], R27 ;  /* 0x0000581b01007387 */ /* 0x0003e20000100800 */
[----:B0-----:R-:W-:-:S03]  /*11680*/  IMAD.WIDE R12, R0, 0x2, R22 ;  /* 0x00000002000c7825 */ /* 0x001fc600078e0216 */
[----:B------:R0:W-:Y:S04]  /*11690*/  STL [R1+0x54], R24 ;  /* 0x0000541801007387 */ /* 0x0001e80000100800 */
[----:B-1----:R1:W2:Y:S02]  /*116a0*/  LDG.E.U16 R27, desc[UR10][R12.64] ;  /* 0x0000000a0c1b7981 */ /* 0x0022a4000c1e1500 */
[C---:B-1----:R-:W-:Y:S02]  /*116b0*/  IMAD.WIDE R12, R0.reuse, 0x2, R10 ;  /* 0x00000002000c7825 */ /* 0x042fe400078e020a */
[----:B------:R-:W2:Y:S04]  /*116c0*/  LDL.64 R10, [R1+0xb80] ;  /* 0x000b8000010a7983 */ /* 0x000ea80000100a00 */
[----:B0-----:R3:W2:Y:S04]  /*116d0*/  LDG.E.U16 R24, desc[UR10][R12.64] ;  /* 0x0000000a0c187981 */ /* 0x0016a8000c1e1500 */
[----:B------:R0:W-:Y:S04]  /*116e0*/  STL [R1+0x50], R26 ;  /* 0x0000501a01007387 */ /* 0x0001e80000100800 */
[----:B------:R-:W2:Y:S01]  /*116f0*/  LDL.64 R22, [R1+0xad8] ;  /* 0x000ad80001167983 */ /* 0x000ea20000100a00 */
[----:B---3--:R-:W-:-:S05]  /*11700*/  IMAD.WIDE R12, R0, 0x2, R20 ;  /* 0x00000002000c7825 */ /* 0x008fca00078e0214 */
[----:B0-----:R4:W3:Y:S02]  /*11710*/  LDG.E.U16 R26, desc[UR10][R12.64] ;  /* 0x0000000a0c1a7981 */ /* 0x0018e4000c1e1500 */
[C---:B----4-:R-:W-:Y:S02]  /*11720*/  IMAD.WIDE R12, R0.reuse, 0x2, R2 ;  /* 0x00000002000c7825 */ /* 0x050fe400078e0202 */
[----:B------:R-:W4:Y:S04]  /*11730*/  LDL.64 R2, [R1+0xad0] ;  /* 0x000ad00001027983 */ /* 0x000f280000100a00 */
[----:B------:R0:W-:Y:S04]  /*11740*/  STL [R1+0x48], R9 ;  /* 0x0000480901007387 */ /* 0x0001e80000100800 */
[----:B0-----:R2:W3:Y:S02]  /*11750*/  LDG.E.U16 R9, desc[UR10][R12.64] ;  /* 0x0000000a0c097981 */ /* 0x0014e4000c1e1500 */
[----:B--2---:R-:W-:-:S02]  /*11760*/  IMAD.WIDE R12, R0, 0x2, R18 ;  /* 0x00000002000c7825 */ /* 0x004fc400078e0212 */
[----:B------:R-:W2:Y:S04]  /*11770*/  LDL.64 R18, [R1+0xac8] ;  /* 0x000ac80001127983 */ /* 0x000ea80000100a00 */
[----:B------:R0:W-:Y:S04]  /*11780*/  STL [R1+0x44], R4 ;  /* 0x0000440401007387 */ /* 0x0001e80000100800 */
[----:B0-----:R0:W3:Y:S02]  /*11790*/  LDG.E.U16 R4, desc[UR10][R12.64] ;  /* 0x0000000a0c047981 */ /* 0x0010e4000c1e1500 */
[----:B0-----:R-:W-:-:S02]  /*117a0*/  IMAD.WIDE R12, R0, 0x2, R16 ;  /* 0x00000002000c7825 */ /* 0x001fc400078e0210 */
[----:B------:R-:W3:Y:S04]  /*117b0*/  LDL.64 R16, [R1+0xac0] ;  /* 0x000ac00001107983 */ /* 0x000ee80000100a00 */
[----:B------:R0:W-:Y:S04]  /*117c0*/  STL [R1+0x40], R29 ;  /* 0x0000401d01007387 */ /* 0x0001e80000100800 */
[----:B------:R-:W3:Y:S04]  /*117d0*/  LDL.64 R20, [R1+0xb78] ;  /* 0x000b780001147983 */ /* 0x000ee80000100a00 */
[----:B------:R1:W-:Y:S04]  /*117e0*/  STL [R1+0x3c], R25 ;  /* 0x00003c1901007387 */ /* 0x0003e80000100800 */
[----:B0-----:R0:W3:Y:S02]  /*117f0*/  LDG.E.U16 R29, desc[UR10][R12.64] ;  /* 0x0000000a0c1d7981 */ /* 0x0010e4000c1e1500 */
[----:B0-----:R-:W-:-:S02]  /*11800*/  IMAD.WIDE R12, R0, 0x2, R14 ;  /* 0x00000002000c7825 */ /* 0x001fc400078e020e */
[----:B------:R-:W3:Y:S04]  /*11810*/  LDL.64 R14, [R1+0xab8] ;  /* 0x000ab800010e7983 */ /* 0x000ee80000100a00 */
[----:B-1----:R0:W3:Y:S04]  /*11820*/  LDG.E.U16 R25, desc[UR10][R12.64] ;  /* 0x0000000a0c197981 */ /* 0x0020e8000c1e1500 */
[----:B------:R1:W-:Y:S01]  /*11830*/  STL [R1+0x38], R28 ;  /* 0x0000381c01007387 */ /* 0x0003e20000100800 */
[----:B0-----:R-:W-:-:S03]  /*11840*/  IMAD.WIDE R12, R0, 0x2, R10 ;  /* 0x00000002000c7825 */ /* 0x001fc600078e020a */
[----:B------:R-:W3:Y:S04]  /*11850*/  LDL.64 R10, [R1+0xab0] ;  /* 0x000ab000010a7983 */ /* 0x000ee80000100a00 */
[----:B-1----:R0:W3:Y:S02]  /*11860*/  LDG.E.U16 R28, desc[UR10][R12.64] ;  /* 0x0000000a0c1c7981 */ /* 0x0020e4000c1e1500 */
[----:B0-----:R-:W-:-:S05]  /*11870*/  IMAD.WIDE R12, R0, 0x2, R22 ;  /* 0x00000002000c7825 */ /* 0x001fca00078e0216 */
[----:B------:R4:W3:Y:S02]  /*11880*/  LDG.E.U16 R22, desc[UR10][R12.64] ;  /* 0x0000000a0c167981 */ /* 0x0008e4000c1e1500 */
[C---:B----4-:R-:W-:Y:S02]  /*11890*/  IMAD.WIDE R12, R0.reuse, 0x2, R2 ;  /* 0x00000002000c7825 */ /* 0x050fe400078e0202 */
[----:B------:R-:W4:Y:S04]  /*118a0*/  LDL.64 R2, [R1+0xaa8] ;  /* 0x000aa80001027983 */ /* 0x000f280000100a00 */
[----:B------:R0:W-:Y:S04]  /*118b0*/  STL [R1+0x30], R27 ;  /* 0x0000301b01007387 */ /* 0x0001e80000100800 */
[----:B------:R1:W-:Y:S04]  /*118c0*/  STL [R1+0x34], R24 ;  /* 0x0000341801007387 */ /* 0x0003e80000100800 */
[----:B0-----:R2:W4:Y:S02]  /*118d0*/  LDG.E.U16 R27, desc[UR10][R12.64] ;  /* 0x0000000a0c1b7981 */ /* 0x001524000c1e1500 */
[----:B--2---:R-:W-:-:S02]  /*118e0*/  IMAD.WIDE R12, R0, 0x2, R18 ;  /* 0x00000002000c7825 */ /* 0x004fc400078e0212 */
[----:B------:R-:W2:Y:S04]  /*118f0*/  LDL.64 R18, [R1+0xaa0] ;  /* 0x000aa00001127983 */ /* 0x000ea80000100a00 */
[----:B-1----:R0:W2:Y:S04]  /*11900*/  LDG.E.U16 R24, desc[UR10][R12.64] ;  /* 0x0000000a0c187981 */ /* 0x0020a8000c1e1500 */
[----:B---3--:R1:W-:Y:S01]  /*11910*/  STL [R1+0x2c], R26 ;  /* 0x00002c1a01007387 */ /* 0x0083e20000100800 */
[----:B0-----:R-:W-:-:S03]  /*11920*/  IMAD.WIDE R12, R0, 0x2, R16 ;  /* 0x00000002000c7825 */ /* 0x001fc600078e0210 */
[----:B------:R-:W3:Y:S04]  /*11930*/  LDL.64 R16, [R1+0xb70] ;  /* 0x000b700001107983 */ /* 0x000ee80000100a00 */
[----:B-1----:R0:W2:Y:S04]  /*11940*/  LDG.E.U16 R26, desc[UR10][R12.64] ;  /* 0x0000000a0c1a7981 */ /* 0x0020a8000c1e1500 */
[----:B------:R1:W-:Y:S01]  /*11950*/  STL [R1+0x28], R9 ;  /* 0x0000280901007387 */ /* 0x0003e20000100800 */
[----:B0-----:R-:W-:-:S05]  /*11960*/  IMAD.WIDE R12, R0, 0x2, R20 ;  /* 0x00000002000c7825 */ /* 0x001fca00078e0214 */
[----:B-1----:R0:W2:Y:S02]  /*11970*/  LDG.E.U16 R9, desc[UR10][R12.64] ;  /* 0x0000000a0c097981 */ /* 0x0020a4000c1e1500 */
[C---:B0-----:R-:W-:Y:S02]  /*11980*/  IMAD.WIDE R12, R0.reuse, 0x2, R14 ;  /* 0x00000002000c7825 */ /* 0x041fe400078e020e */
[----:B------:R-:W2:Y:S04]  /*11990*/  LDL.64 R14, [R1+0xb68] ;  /* 0x000b6800010e7983 */ /* 0x000ea80000100a00 */
[----:B------:R0:W-:Y:S04]  /*119a0*/  STL [R1+0x24], R4 ;  /* 0x0000240401007387 */ /* 0x0001e80000100800 */
[----:B0-----:R0:W2:Y:S02]  /*119b0*/  LDG.E.U16 R4, desc[UR10][R12.64] ;  /* 0x0000000a0c047981 */ /* 0x0010a4000c1e1500 */
[----:B0-----:R-:W-:-:S02]  /*119c0*/  IMAD.WIDE R12, R0, 0x2, R10 ;  /* 0x00000002000c7825 */ /* 0x001fc400078e020a */
[----:B------:R-:W2:Y:S04]  /*119d0*/  LDL.64 R10, [R1+0xa98] ;  /* 0x000a9800010a7983 */ /* 0x000ea80000100a00 */
[----:B------:R0:W-:Y:S04]  /*119e0*/  STL [R1+0x20], R29 ;  /* 0x0000201d01007387 */ /* 0x0001e80000100800 */
[----:B0-----:R4:W2:Y:S02]  /*119f0*/  LDG.E.U16 R29, desc[UR10][R12.64] ;  /* 0x0000000a0c1d7981 */ /* 0x0018a4000c1e1500 */
[----:B----4-:R-:W-:-:S02]  /*11a00*/  IMAD.WIDE R12, R0, 0x2, R2 ;  /* 0x00000002000c7825 */ /* 0x010fc400078e0202 */
[----:B--2---:R-:W-:Y:S04]  /*11a10*/  STL [R1+0x2590], R29 ;  /* 0x0025901d01007387 */ /* 0x004fe80000100800 */
[----:B------:R-:W2:Y:S04]  /*11a20*/  LDL.64 R2, [R1+0xa90] ;  /* 0x000a900001027983 */ /* 0x000ea80000100a00 */
[----:B------:R0:W-:Y:S04]  /*11a30*/  STL [R1+0x1c], R25 ;  /* 0x00001c1901007387 */ /* 0x0001e80000100800 */
[----:B0-----:R0:W4:Y:S02]  /*11a40*/  LDG.E.U16 R25, desc[UR10][R12.64] ;  /* 0x0000000a0c197981 */ /* 0x001124000c1e1500 */
[----:B0-----:R-:W-:-:S05]  /*11a50*/  IMAD.WIDE R12, R0, 0x2, R18 ;  /* 0x00000002000c7825 */ /* 0x001fca00078e0212 */
[----:B------:R3:W2:Y:S02]  /*11a60*/  LDG.E.U16 R23, desc[UR10][R12.64] ;  /* 0x0000000a0c177981 */ /* 0x0006a4000c1e1500 */
[----:B---3--:R-:W-:-:S05]  /*11a70*/  IMAD.WIDE R12, R0, 0x2, R16 ;  /* 0x00000002000c7825 */ /* 0x008fca00078e0210 */
[----:B------:R0:W3:Y:S02]  /*11a80*/  LDG.E.U16 R21, desc[UR10][R12.64] ;  /* 0x0000000a0c157981 */ /* 0x0000e4000c1e1500 */
[----:B0-----:R-:W-:-:S04]  /*11a90*/  IMAD.WIDE R12, R0, 0x2, R14 ;  /* 0x00000002000c7825 */ /* 0x001fc800078e020e */
[C---:B------:R-:W-:Y:S02]  /*11aa0*/  IMAD.WIDE R14, R0.reuse, 0x2, R10 ;  /* 0x00000002000e7825 */ /* 0x040fe400078e020a */
[----:B------:R-:W3:Y:S04]  /*11ab0*/  LDG.E.U16 R12, desc[UR10][R12.64] ;  /* 0x0000000a0c0c7981 */ /* 0x000ee8000c1e1500 */
[----:B------:R-:W3:Y:S04]  /*11ac0*/  LDG.E.U16 R13, desc[UR10][R14.64] ;  /* 0x0000000a0e0d7981 */ /* 0x000ee8000c1e1500 */
[----:B----4-:R-:W-:Y:S04]  /*11ad0*/  STL [R1+0x2594], R25 ;  /* 0x0025941901007387 */ /* 0x010fe80000100800 */
[----:B--2---:R-:W-:Y:S04]  /*11ae0*/  STL [R1+0x2598], R23 ;  /* 0x0025981701007387 */ /* 0x004fe80000100800 */
[----:B------:R-:W2:Y:S04]  /*11af0*/  LDL.64 R18, [R1+0xa88] ;  /* 0x000a880001127983 */ /* 0x000ea80000100a00 */
[----:B------:R-:W-:Y:S04]  /*11b00*/  STL [R1+0x18], R28 ;  /* 0x0000181c01007387 */ /* 0x000fe80000100800 */
[----:B---3--:R0:W-:Y:S04]  /*11b10*/  STL [R1+0x2560], R21 ;  /* 0x0025601501007387 */ /* 0x0081e80000100800 */
[----:B------:R1:W-:Y:S04]  /*11b20*/  STL [R1+0x14], R22 ;  /* 0x0000141601007387 */ /* 0x0003e80000100800 */
[----:B0-----:R-:W3:Y:S04]  /*11b30*/  LDL.64 R20, [R1+0xa80] ;  /* 0x000a800001147983 */ /* 0x001ee80000100a00 */
[----:B-1----:R-:W4:Y:S04]  /*11b40*/  LDL.64 R22, [R1+0xb60] ;  /* 0x000b600001167983 */ /* 0x002f280000100a00 */
[----:B------:R-:W-:Y:S04]  /*11b50*/  STL [R1+0x10], R27 ;  /* 0x0000101b01007387 */ /* 0x000fe80000100800 */
[----:B------:R-:W-:Y:S04]  /*11b60*/  STL [R1+0x2564], R12 ;  /* 0x0025640c01007387 */ /* 0x000fe80000100800 */
[----:B------:R0:W-:Y:S04]  /*11b70*/  STL [R1+0xc], R24 ;  /* 0x00000c1801007387 */ /* 0x0001e80000100800 */
[----:B0-----:R-:W4:Y:S04]  /*11b80*/  LDL.64 R24, [R1+0xa78] ;  /* 0x000a780001187983 */ /* 0x001f280000100a00 */
[----:B------:R-:W-:Y:S04]  /*11b90*/  STL [R1+0x2578], R13 ;  /* 0x0025780d01007387 */ /* 0x000fe80000100800 */
[----:B------:R0:W-:Y:S04]  /*11ba0*/  STL [R1+0x8], R26 ;  /* 0x0000081a01007387 */ /* 0x0001e80000100800 */
[----:B------:R-:W4:Y:S01]  /*11bb0*/  LDL.64 R10, [R1+0xa70] ;  /* 0x000a7000010a7983 */ /* 0x000f220000100a00 */
[----:B------:R-:W-:-:S03]  /*11bc0*/  IMAD.WIDE R14, R0, 0x2, R2 ;  /* 0x00000002000e7825 */ /* 0x000fc600078e0202 */
[----:B------:R-:W4:Y:S04]  /*11bd0*/  LDL.64 R2, [R1+0xa50] ;  /* 0x000a500001027983 */ /* 0x000f280000100a00 */
[----:B------:R2:W4:Y:S02]  /*11be0*/  LDG.E.U16 R17, desc[UR10][R14.64] ;  /* 0x0000000a0e117981 */ /* 0x000524000c1e1500 */
[----:B--2---:R-:W-:-:S05]  /*11bf0*/  IMAD.WIDE R14, R0, 0x2, R18 ;  /* 0x00000002000e7825 */ /* 0x004fca00078e0212 */
[----:B------:R3:W2:Y:S02]  /*11c00*/  LDG.E.U16 R19, desc[UR10][R14.64] ;  /* 0x0000000a0e137981 */ /* 0x0006a4000c1e1500 */
[----:B---3--:R-:W-:-:S05]  /*11c10*/  IMAD.WIDE R14, R0, 0x2, R20 ;  /* 0x00000002000e7825 */ /* 0x008fca00078e0214 */
[----:B------:R4:W3:Y:S02]  /*11c20*/  LDG.E.U16 R20, desc[UR10][R14.64] ;  /* 0x0000000a0e147981 */ /* 0x0008e4000c1e1500 */
[----:B----4-:R-:W-:-:S05]  /*11c30*/  IMAD.WIDE R14, R0, 0x2, R22 ;  /* 0x00000002000e7825 */ /* 0x010fca00078e0216 */
[----:B------:R1:W4:Y:S02]  /*11c40*/  LDG.E.U16 R22, desc[UR10][R14.64] ;  /* 0x0000000a0e167981 */ /* 0x000324000c1e1500 */
[----:B-1----:R-:W-:-:S05]  /*11c50*/  IMAD.WIDE R14, R0, 0x2, R24 ;  /* 0x00000002000e7825 */ /* 0x002fca00078e0218 */
[----:B------:R1:W4:Y:S02]  /*11c60*/  LDG.E.U16 R24, desc[UR10][R14.64] ;  /* 0x0000000a0e187981 */ /* 0x000324000c1e1500 */
[----:B-1----:R-:W-:-:S05]  /*11c70*/  IMAD.WIDE R14, R0, 0x2, R10 ;  /* 0x00000002000e7825 */ /* 0x002fca00078e020a */
[----:B0-----:R0:W4:Y:S04]  /*11c80*/  LDG.E.U16 R26, desc[UR10][R14.64] ;  /* 0x0000000a0e1a7981 */ /* 0x001128000c1e1500 */
[----:B------:R-:W-:Y:S04]  /*11c90*/  STL [R1+0x4], R9 ;  /* 0x0000040901007387 */ /* 0x000fe80000100800 */
[----:B------:R-:W-:Y:S04]  /*11ca0*/  STL [R1+0x257c], R17 ;  /* 0x00257c1101007387 */ /* 0x000fe80000100800 */
[----:B------:R1:W-:Y:S01]  /*11cb0*/  STL [R1], R4 ;  /* 0x0000000401007387 */ /* 0x0003e20000100800 */
[----:B0-----:R-:W-:-:S05]  /*11cc0*/  IMAD.WIDE R14, R0, 0x2, R2 ;  /* 0x00000002000e7825 */ /* 0x001fca00078e0202 */
[----:B------:R0:W4:Y:S04]  /*11cd0*/  LDG.E.U16 R27, desc[UR10][R14.64] ;  /* 0x0000000a0e1b7981 */ /* 0x000128000c1e1500 */
[----:B--2---:R-:W-:Y:S04]  /*11ce0*/  STL [R1+0x2580], R19 ;  /* 0x0025801301007387 */ /* 0x004fe80000100800 */
[----:B---3--:R-:W-:Y:S04]  /*11cf0*/  STL [R1+0x2584], R20 ;  /* 0x0025841401007387 */ /* 0x008fe80000100800 */
[----:B----4-:R-:W-:Y:S04]  /*11d00*/  STL [R1+0x2568], R22 ;  /* 0x0025681601007387 */ /* 0x010fe80000100800 */
[----:B------:R-:W-:Y:S04]  /*11d10*/  STL [R1+0x256c], R24 ;  /* 0x00256c1801007387 */ /* 0x000fe80000100800 */
[----:B------:R2:W-:Y:S04]  /*11d20*/  STL [R1+0x2570], R26 ;  /* 0x0025701a01007387 */ /* 0x0005e80000100800 */
[----:B-1----:R-:W3:Y:S04]  /*11d30*/  LDL.LU R4, [R1+0x5b8] ;  /* 0x0005b80001047983 */ /* 0x002ee80000300800 */
[----:B------:R-:W4:Y:S04]  /*11d40*/  LDL.LU R3, [R1+0x5b4] ;  /* 0x0005b40001037983 */ /* 0x000f280000300800 */
[----:B------:R-:W3:Y:S04]  /*11d50*/  LDL.LU R16, [R1+0x5ac] ;  /* 0x0005ac0001107983 */ /* 0x000ee80000300800 */
[----:B------:R-:W3:Y:S04]  /*11d60*/  LDL.LU R18, [R1+0x5a4] ;  /* 0x0005a40001127983 */ /* 0x000ee80000300800 */
[----:B--2---:R-:W2:Y:S04]  /*11d70*/  LDL.LU R26, [R1+0x544] ;  /* 0x00054400011a7983 */ /* 0x004ea80000300800 */
        /* <DEDUP_REMOVED lines=15> */
[----:B------:R-:W0:Y:S02]  /*11e70*/  LDL.64 R14, [R1+0xa48] ;  /* 0x000a4800010e7983 */ /* 0x000e240000100a00 */
[----:B0-----:R-:W-:-:S06]  /*11e80*/  IMAD.WIDE R14, R0, 0x2, R14 ;  /* 0x00000002000e7825 */ /* 0x001fcc00078e020e */
[----:B------:R-:W2:Y:S04]  /*11e90*/  LDG.E.U16 R14, desc[UR10][R14.64] ;  /* 0x0000000a0e0e7981 */ /* 0x000ea8000c1e1500 */
[----:B------:R0:W-:Y:S04]  /*11ea0*/  STL [R1+0x2574], R27 ;  /* 0x0025741b01007387 */ /* 0x0001e80000100800 */
[----:B0-----:R-:W3:Y:S04]  /*11eb0*/  LDL.LU R27, [R1+0x70] ;  /* 0x00007000011b7983 */ /* 0x001ee80000300800 */
[----:B------:R0:W-:Y:S04]  /*11ec0*/  STL [R1+0x1698], R0 ;  /* 0x0016980001007387 */ /* 0x0001e80000100800 */
[----:B0-----:R-:W4:Y:S04]  /*11ed0*/  LDL.LU R0, [R1+0xc0] ;  /* 0x0000c00001007983 */ /* 0x001f280000300800 */
[----:B------:R-:W4:Y:S01]  /*11ee0*/  LDL.LU R15, [R1+0xc4] ;  /* 0x0000c400010f7983 */ /* 0x000f220000300800 */
[----:B------:R-:W0:Y:S01]  /*11ef0*/  S2R R28, SR_TID.X ;  /* 0x00000000001c7919 */ /* 0x000e220000002100 */
[----:B------:R-:W-:Y:S06]  /*11f00*/  BAR.SYNC.DEFER_BLOCKING 0x0 ;  /* 0x0000000000007b1d */ /* 0x000fec0000010000 */
[----:B--2---:R1:W-:Y:S04]  /*11f10*/  STL [R1+0x2588], R14 ;  /* 0x0025880e01007387 */ /* 0x0043e80000100800 */
[----:B-1----:R-:W2:Y:S01]  /*11f20*/  LDL.LU R14, [R1+0xc8] ;  /* 0x0000c800010e7983 */ /* 0x002ea20000300800 */
[----:B0-----:R-:W-:-:S05]  /*11f30*/  LOP3.LUT R28, R28, 0x7f, RZ, 0xc0, !PT ;  /* 0x0000007f1c1c7812 */ /* 0x001fca00078ec0ff */
[----:B------:R-:W-:-:S05]  /*11f40*/  IMAD.SHL.U32 R28, R28, 0x2, RZ ;  /* 0x000000021c1c7824 */ /* 0x000fca00078e00ff */
[----:B---3--:R0:W-:Y:S04]  /*11f50*/  STS.U16 [R28+UR6], R4 ;  /* 0x000000041c007988 */ /* 0x0081e80008000406 */
[----:B----4-:R1:W-:Y:S04]  /*11f60*/  STS.U16 [R28+UR6+0x100], R3 ;  /* 0x000100031c007988 */ /* 0x0103e80008000406 */
[----:B------:R3:W-:Y:S04]  /*11f70*/  STS.U16 [R28+UR6+0x200], R16 ;  /* 0x000200101c007988 */ /* 0x0007e80008000406 */
[----:B0-----:R-:W4:Y:S04]  /*11f80*/  LDL.LU R4, [R1+0x25c8] ;  /* 0x0025c80001047983 */ /* 0x001f280000300800 */
[----:B-1----:R-:W4:Y:S04]  /*11f90*/  LDL.LU R3, [R1+0x25c4] ;  /* 0x0025c40001037983 */ /* 0x002f280000300800 */
[----:B---3--:R-:W3:Y:S04]  /*11fa0*/  LDL.LU R16, [R1+0x25c0] ;  /* 0x0025c00001107983 */ /* 0x008ee80000300800 */
[----:B------:R0:W-:Y:S04]  /*11fb0*/  STS.U16 [R28+UR6+0x300], R18 ;  /* 0x000300121c007988 */ /* 0x0001e80008000406 */
[----:B0-----:R-:W3:Y:S04]  /*11fc0*/  LDL.LU R18, [R1+0x25bc] ;  /* 0x0025bc0001127983 */ /* 0x001ee80000300800 */
[----:B------:R0:W-:Y:S04]  /*11fd0*/  STS.U16 [R28+UR6+0xa000], R11 ;  /* 0x00a0000b1c007988 */ /* 0x0001e80008000406 */
[----:B------:R1:W-:Y:S04]  /*11fe0*/  STS.U16 [R28+UR6+0xa100], R10 ;  /* 0x00a1000a1c007988 */ /* 0x0003e80008000406 */
[----:B------:R1:W-:Y:S04]  /*11ff0*/  STS.U16 [R28+UR6+0xa200], R9 ;  /* 0x00a200091c007988 */ /* 0x0003e80008000406 */
[----:B0-----:R-:W3:Y:S04]  /*12000*/  LDL.LU R11, [R1+0x13c] ;  /* 0x00013c00010b7983 */ /* 0x001ee80000300800 */
[----:B-1----:R-:W3:Y:S04]  /*12010*/  LDL.LU R10, [R1+0x138] ;  /* 0x00013800010a7983 */ /* 0x002ee80000300800 */
[----:B------:R0:W-:Y:S04]  /*12020*/  STS.U16 [R28+UR6+0xa300], R2 ;  /* 0x00a300021c007988 */ /* 0x0001e80008000406 */
[----:B------:R-:W3:Y:S04]  /*12030*/  LDL.LU R9, [R1+0x130] ;  /* 0x0001300001097983 */ /* 0x000ee80000300800 */
[----:B0-----:R-:W3:Y:S04]  /*12040*/  LDL.LU R2, [R1+0x128] ;  /* 0x0001280001027983 */ /* 0x001ee80000300800 */
[----:B------:R-:W-:Y:S04]  /*12050*/  STS.U16 [R28+UR6+0x2100], R15 ;  /* 0x0021000f1c007988 */ /* 0x000fe80008000406 */
[----:B------:R-:W-:Y:S04]  /*12060*/  STS.U16 [R28+UR6+0x2200], R0 ;  /* 0x002200001c007988 */ /* 0x000fe80008000406 */
[----:B------:R-:W-:Y:S04]  /*12070*/  STS.U16 [R28+UR6+0x8200], R25 ;  /* 0x008200191c007988 */ /* 0x000fe80008000406 */
[----:B--2---:R0:W-:Y:S04]  /*12080*/  STS.U16 [R28+UR6+0x2000], R14 ;  /* 0x0020000e1c007988 */ /* 0x0041e80008000406 */
[----:B0-----:R-:W2:Y:S04]  /*12090*/  LDL.LU R14, [R1+0x4b4] ;  /* 0x0004b400010e7983 */ /* 0x001ea80000300800 */
[----:B------:R-:W2:Y:S04]  /*120a0*/  LDL.LU R15, [R1+0x4ac] ;  /* 0x0004ac00010f7983 */ /* 0x000ea80000300800 */
[----:B------:R-:W2:Y:S04]  /*120b0*/  LDL.LU R0, [R1+0x4a4] ;  /* 0x0004a40001007983 */ /* 0x000ea80000300800 */
[----:B------:R-:W2:Y:S04]  /*120c0*/  LDL.LU R25, [R1+0x46c] ;  /* 0x00046c0001197983 */ /* 0x000ea80000300800 */
[----:B------:R0:W-:Y:S04]  /*120d0*/  STS.U16 [R28+UR6+0x8300], R29 ;  /* 0x0083001d1c007988 */ /* 0x0001e80008000406 */
[----:B------:R1:W-:Y:S04]  /*120e0*/  STS.U16 [R28+UR6+0x2300], R27 ;  /* 0x0023001b1c007988 */ /* 0x0003e80008000406 */
[----:B------:R4:W-:Y:S04]  /*120f0*/  STS.U16 [R28+UR6+0x4000], R26 ;  /* 0x0040001a1c007988 */ /* 0x0009e80008000406 */
[----:B0-----:R-:W2:Y:S04]  /*12100*/  LDL.LU R29, [R1+0x214] ;  /* 0x00021400011d7983 */ /* 0x001ea80000300800 */
[----:B-1----:R-:W2:Y:S04]  /*12110*/  LDL.LU R27, [R1+0x20c] ;  /* 0x00020c00011b7983 */ /* 0x002ea80000300800 */
[----:B------:R0:W-:Y:S04]  /*12120*/  STS.U16 [R28+UR6+0x4100], R24 ;  /* 0x004100181c007988 */ /* 0x0001e80008000406 */
[----:B----4-:R-:W4:Y:S04]  /*12130*/  LDL.LU R26, [R1+0x204] ;  /* 0x00020400011a7983 */ /* 0x010f280000300800 */
        /* <DEDUP_REMOVED lines=16> */
[----:B---3--:R1:W-:Y:S04]  /*12240*/  STS.U16 [R28+UR6+0xc000], R18 ;  /* 0x00c000121c007988 */ /* 0x0083e80008000406 */
        /* <DEDUP_REMOVED lines=13> */
[----:B------:R0:W-:Y:S01]  /*12320*/  STS.U16 [R28+UR6+0xe300], R8 ;  /* 0x00e300081c007988 */ /* 0x0001e20008000406 */
[----:B-1----:R-:W-:-:S03]  /*12330*/  LOP3.LUT R3, R28, 0x10, RZ, 0x3c, !PT ;  /* 0x000000101c037812 */ /* 0x002fc600078e3cff */
[----:B0-----:R-:W3:Y:S04]  /*12340*/  LDL.LU R8, [R1+0xac] ;  /* 0x0000ac0001087983 */ /* 0x001ee80000300800 */
[----:B------:R-:W3:Y:S04]  /*12350*/  LDL.LU R28, [R1+0xb4] ;  /* 0x0000b400011c7983 */ /* 0x000ee80000300800 */
[----:B------:R0:W-:Y:S04]  /*12360*/  STS.U16 [R3+UR6+0x400], R11 ;  /* 0x0004000b03007988 */ /* 0x0001e80008000406 */
[----:B------:R1:W-:Y:S04]  /*12370*/  STS.U16 [R3+UR6+0x500], R10 ;  /* 0x0005000a03007988 */ /* 0x0003e80008000406 */
[----:B------:R1:W-:Y:S04]  /*12380*/  STS.U16 [R3+UR6+0x600], R9 ;  /* 0x0006000903007988 */ /* 0x0003e80008000406 */
[----:B0-----:R-:W3:Y:S04]  /*12390*/  LDL.LU R11, [R1+0x25b8] ;  /* 0x0025b800010b7983 */ /* 0x001ee80000300800 */
[----:B-1----:R-:W3:Y:S04]  /*123a0*/  LDL.LU R10, [R1+0x25b4] ;  /* 0x0025b400010a7983 */ /* 0x002ee80000300800 */
[----:B------:R-:W3:Y:S04]  /*123b0*/  LDL.LU R9, [R1+0x25b0] ;  /* 0x0025b00001097983 */ /* 0x000ee80000300800 */
[----:B------:R0:W-:Y:S04]  /*123c0*/  STS.U16 [R3+UR6+0x700], R2 ;  /* 0x0007000203007988 */ /* 0x0001e80008000406 */
[----:B0-----:R-:W3:Y:S04]  /*123d0*/  LDL.LU R2, [R1+0x25ac] ;  /* 0x0025ac0001027983 */ /* 0x001ee80000300800 */
[----:B--2---:R0:W-:Y:S04]  /*123e0*/  STS.U16 [R3+UR6+0x6700], R25 ;  /* 0x0067001903007988 */ /* 0x0041e80008000406 */
[----:B0-----:R-:W2:Y:S04]  /*123f0*/  LDL.LU R25, [R1+0xb0] ;  /* 0x0000b00001197983 */ /* 0x001ea80000300800 */
[----:B------:R0:W-:Y:S02]  /*12400*/  STS.U16 [R3+UR6+0x6600], R0 ;  /* 0x0066000003007988 */ /* 0x0001e40008000406 */
[----:B0-----:R-:W0:Y:S02]  /*12410*/  S2R R0, SR_TID.X ;  /* 0x0000000000007919 */ /* 0x001e240000002100 */
[----:B------:R1:W-:Y:S04]  /*12420*/  STS.U16 [R3+UR6+0x8400], R29 ;  /* 0x0084001d03007988 */ /* 0x0003e80008000406 */
[----:B-1----:R-:W2:Y:S04]  /*12430*/  LDL.LU R29, [R1+0x134] ;  /* 0x00013400011d7983 */ /* 0x002ea80000300800 */
[----:B------:R-:W-:Y:S04]  /*12440*/  STS.U16 [R3+UR6+0x6400], R14 ;  /* 0x0064000e03007988 */ /* 0x000fe80008000406 */
[----:B------:R-:W-:Y:S04]  /*12450*/  STS.U16 [R3+UR6+0x6500], R15 ;  /* 0x0065000f03007988 */ /* 0x000fe80008000406 */
[----:B------:R-:W-:Y:S04]  /*12460*/  STS.U16 [R3+UR6+0x8500], R27 ;  /* 0x0085001b03007988 */ /* 0x000fe80008000406 */
[----:B----4-:R-:W-:Y:S04]  /*12470*/  STS.U16 [R3+UR6+0x8600], R26 ;  /* 0x0086001a03007988 */ /* 0x010fe80008000406 */
        /* <DEDUP_REMOVED lines=8> */
[----:B---3--:R-:W-:Y:S04]  /*12500*/  STS.U16 [R3+UR6+0xc700], R23 ;  /* 0x00c7001703007988 */ /* 0x008fe80008000406 */
[----:B------:R-:W-:Y:S04]  /*12510*/  STS.U16 [R3+UR6+0x4700], R18 ;  /* 0x0047001203007988 */ /* 0x000fe80008000406 */
[----:B------:R-:W-:Y:S04]  /*12520*/  STS.U16 [R3+UR6+0x4600], R16 ;  /* 0x0046001003007988 */ /* 0x000fe80008000406 */
[----:B------:R-:W-:Y:S04]  /*12530*/  STS.U16 [R3+UR6+0x4500], R4 ;  /* 0x0045000403007988 */ /* 0x000fe80008000406 */
[----:B------:R-:W-:Y:S04]  /*12540*/  STS.U16 [R3+UR6+0x4400], R5 ;  /* 0x0044000503007988 */ /* 0x000fe80008000406 */
[----:B------:R-:W-:Y:S04]  /*12550*/  STS.U16 [R3+UR6+0x2700], R6 ;  /* 0x0027000603007988 */ /* 0x000fe80008000406 */
[----:B------:R1:W-:Y:S02]  /*12560*/  STS.U16 [R3+UR6+0x2400], R28 ;  /* 0x0024001c03007988 */ /* 0x0003e40008000406 */
[----:B-1----:R-:W1:Y:S01]  /*12570*/  S2R R28, SR_TID.X ;  /* 0x00000000001c7919 */ /* 0x002e620000002100 */
[C---:B0-----:R-:W-:Y:S01]  /*12580*/  IMAD.SHL.U32 R6, R0.reuse, 0x8, RZ ;  /* 0x0000000800067824 */ /* 0x041fe200078e00ff */
[----:B------:R-:W-:-:S02]  /*12590*/  LOP3.LUT R5, R0, 0x7, RZ, 0xc0, !PT ;  /* 0x0000000700057812 */ /* 0x000fc400078ec0ff */
[----:B------:R-:W-:Y:S02]  /*125a0*/  LOP3.LUT R4, R0, 0x60, RZ, 0xc0, !PT ;  /* 0x0000006000047812 */ /* 0x000fe400078ec0ff */
[----:B------:R-:W-:Y:S01]  /*125b0*/  LOP3.LUT R6, R6, 0x30, RZ, 0xc0, !PT ;  /* 0x0000003006067812 */ /* 0x000fe200078ec0ff */
[----:B------:R-:W-:Y:S01]  /*125c0*/  STS.U16 [R3+UR6+0x2500], R8 ;  /* 0x0025000803007988 */ /* 0x000fe20008000406 */
[----:B------:R-:W-:-:S03]  /*125d0*/  LEA R4, R5, R4, 0x2 ;  /* 0x0000000405047211 */ /* 0x000fc600078e10ff */
[----:B------:R-:W-:Y:S04]  /*125e0*/  STS.U16 [R3+UR6+0x2600], R7 ;  /* 0x0026000703007988 */ /* 0x000fe80008000406 */
[----:B------:R-:W-:Y:S04]  /*125f0*/  STS.U16 [R3+UR6+0xe500], R9 ;  /* 0x00e5000903007988 */ /* 0x000fe80008000406 */
[----:B------:R-:W-:Y:S04]  /*12600*/  STS.U16 [R3+UR6+0xe600], R10 ;  /* 0x00e6000a03007988 */ /* 0x000fe80008000406 */
[----:B------:R-:W-:Y:S04]  /*12610*/  STS.U16 [R3+UR6+0xe700], R11 ;  /* 0x00e7000b03007988 */ /* 0x000fe80008000406 */
[----:B------:R0:W-:Y:S01]  /*12620*/  STS.U16 [R3+UR6+0xe400], R2 ;  /* 0x00e4000203007988 */ /* 0x0001e20008000406 */
[----:B-1----:R-:W-:Y:S01]  /*12630*/  LOP3.LUT R28, R28, 0x7f, RZ, 0xc0, !PT ;  /* 0x0000007f1c1c7812 */ /* 0x002fe200078ec0ff */
[C---:B0-----:R-:W-:Y:S01]  /*12640*/  IMAD R3, R5.reuse, 0x40, R6 ;  /* 0x0000004005037824 */ /* 0x041fe200078e0206 */
[----:B------:R-:W-:Y:S01]  /*12650*/  SHF.L.U32 R5, R5, 0x4, RZ ;  /* 0x0000000405057819 */ /* 0x000fe200000006ff */
[----:B------:R-:W-:Y:S01]  /*12660*/  IMAD.SHL.U32 R6, R0, 0x2, RZ ;  /* 0x0000000200067824 */ /* 0x000fe200078e00ff */
[----:B------:R-:W-:-:S04]  /*12670*/  SHF.L.U32 R28, R28, 0x1, RZ ;  /* 0x000000011c1c7819 */ /* 0x000fc800000006ff */
[----:B------:R-:W-:-:S04]  /*12680*/  LOP3.LUT R5, R5, 0x30, R6, 0x78, !PT ;  /* 0x0000003005057812 */ /* 0x000fc800078e7806 */
[----:B------:R-:W-:Y:S02]  /*12690*/  LEA R2, R4, R5, 0x8 ;  /* 0x0000000504027211 */ /* 0x000fe400078e40ff */
[----:B------:R-:W-:-:S03]  /*126a0*/  LOP3.LUT R5, R28, 0x20, RZ, 0x3c, !PT ;  /* 0x000000201c057812 */ /* 0x000fc600078e3cff */
[----:B------:R-:W-:Y:S01]  /*126b0*/  STL [R1+0x258c], R2 ;  /* 0x00258c0201007387 */ /* 0x000fe20000100800 */
[----:B------:R-:W-:-:S03]  /*126c0*/  LOP3.LUT R3, R3, 0x10, R6, 0x78, !PT ;  /* 0x0000001003037812 */ /* 0x000fc600078e7806 */
[----:B------:R-:W3:Y:S04]  /*126d0*/  LDL.LU R23, [R1+0x114] ;  /* 0x0001140001177983 */ /* 0x000ee80000300800 */
[----:B--2---:R0:W-:Y:S04]  /*126e0*/  STS.U16 [R5+UR6+0x800], R25 ;  /* 0x0008001905007988 */ /* 0x0041e80008000406 */
[----:B0-----:R-:W2:Y:S04]  /*126f0*/  LDL.LU R25, [R1+0x5a0] ;  /* 0x0005a00001197983 */ /* 0x001ea80000300800 */
[----:B------:R-:W4:Y:S04]  /*12700*/  LDL.LU R2, [R1+0x598] ;  /* 0x0005980001027983 */ /* 0x000f280000300800 */
        /* <DEDUP_REMOVED lines=13> */
[----:B------:R-:W4:Y:S01]  /*127e0*/  LDL.LU R24, [R1+0x19c] ;  /* 0x00019c0001187983 */ /* 0x000f220000300800 */
[----:B------:R-:W-:-:S03]  /*127f0*/  LOP3.LUT R4, R0, 0x10, RZ, 0xc0, !PT ;  /* 0x0000001000047812 */ /* 0x000fc600078ec0ff */
[----:B------:R-:W4:Y:S04]  /*12800*/  LDL.LU R22, [R1+0x194] ;  /* 0x0001940001167983 */ /* 0x000f280000300800 */
[----:B------:R-:W4:Y:S04]  /*12810*/  LDL.LU R20, [R1+0x190] ;  /* 0x0001900001147983 */ /* 0x000f280000300800 */
[----:B------:R-:W4:Y:S04]  /*12820*/  LDL.LU R19, [R1+0xa0] ;  /* 0x0000a00001137983 */ /* 0x000f280000300800 */
[----:B------:R-:W4:Y:S04]  /*12830*/  LDL.LU R17, [R1+0x98] ;  /* 0x0000980001117983 */ /* 0x000f280000300800 */
[----:B------:R-:W4:Y:S01]  /*12840*/  LDL.LU R13, [R1+0x94] ;  /* 0x00009400010d7983 */ /* 0x000f220000300800 */
[----:B------:R-:W-:-:S03]  /*12850*/  IMAD R3, R4, 0x20, R3 ;  /* 0x0000002004037824 */ /* 0x000fc600078e0203 */
[----:B------:R0:W-:Y:S04]  /*12860*/  STS.U16 [R5+UR6+0x900], R29 ;  /* 0x0009001d05007988 */ /* 0x0001e80008000406 */
[----:B------:R-:W4:Y:S04]  /*12870*/  LDL.LU R12, [R1+0x88] ;  /* 0x00008800010c7983 */ /* 0x000f280000300800 */
[----:B0-----:R-:W4:Y:S04]  /*12880*/  LDL.LU R29, [R1+0x40] ;  /* 0x00004000011d7983 */ /* 0x001f280000300800 */
[----:B------:R0:W-:Y:S04]  /*12890*/  STL [R1+0x1fe8], R0 ;  /* 0x001fe80001007387 */ /* 0x0001e80000100800 */
[----:B0-----:R-:W4:Y:S04]  /*128a0*/  LDL.LU R0, [R1+0x5a8] ;  /* 0x0005a80001007983 */ /* 0x001f280000300800 */
[----:B------:R-:W4:Y:S04]  /*128b0*/  LDL.LU R4, [R1+0x5b0] ;  /* 0x0005b00001047983 */ /* 0x000f280000300800 */
[----:B------:R0:W-:Y:S04]  /*128c0*/  STL [R1+0x259c], R3 ;  /* 0x00259c0301007387 */ /* 0x0001e80000100800 */
[----:B0-----:R-:W4:Y:S04]  /*128d0*/  LDL.LU R3, [R1+0x12c] ;  /* 0x00012c0001037983 */ /* 0x001f280000300800 */
[----:B---3--:R0:W-:Y:S04]  /*128e0*/  STS.U16 [R5+UR6+0xb00], R23 ;  /* 0x000b001705007988 */ /* 0x0081e80008000406 */
[----:B0-----:R-:W3:Y:S04]  /*128f0*/  LDL.LU R23, [R1+0x3c] ;  /* 0x00003c0001177983 */ /* 0x001ee80000300800 */
[----:B--2---:R0:W-:Y:S04]  /*12900*/  STS.U16 [R5+UR6+0x2a00], R25 ;  /* 0x002a001905007988 */ /* 0x0041e80008000406 */
[----:B0-----:R-:W2:Y:S04]  /*12910*/  LDL.LU R25, [R1+0x38] ;  /* 0x0000380001197983 */ /* 0x001ea80000300800 */
[----:B----4-:R0:W-:Y:S04]  /*12920*/  STS.U16 [R5+UR6+0x8800], R21 ;  /* 0x0088001505007988 */ /* 0x0101e80008000406 */
[----:B0-----:R-:W4:Y:S04]  /*12930*/  LDL.LU R21, [R1+0x30] ;  /* 0x0000300001157983 */ /* 0x001f280000300800 */
[----:B------:R-:W-:Y:S04]  /*12940*/  STS.U16 [R5+UR6+0x2b00], R2 ;  /* 0x002b000205007988 */ /* 0x000fe80008000406 */
[----:B------:R-:W-:Y:S04]  /*12950*/  STS.U16 [R5+UR6+0x4800], R6 ;  /* 0x0048000605007988 */ /* 0x000fe80008000406 */
[----:B------:R-:W-:Y:S04]  /*12960*/  STS.U16 [R5+UR6+0x4900], R11 ;  /* 0x0049000b05007988 */ /* 0x000fe80008000406 */
[----:B------:R-:W-:Y:S04]  /*12970*/  STS.U16 [R5+UR6+0x4a00], R10 ;  /* 0x004a000a05007988 */ /* 0x000fe80008000406 */
[----:B------:R-:W-:Y:S04]  /*12980*/  STS.U16 [R5+UR6+0x4b00], R9 ;  /* 0x004b000905007988 */ /* 0x000fe80008000406 */
[----:B------:R-:W-:Y:S04]  /*12990*/  STS.U16 [R5+UR6+0x6800], R8 ;  /* 0x0068000805007988 */ /* 0x000fe80008000406 */
[----:B------:R0:W-:Y:S02]  /*129a0*/  STS.U16 [R5+UR6+0x2800], R4 ;  /* 0x0028000405007988 */ /* 0x0001e40008000406 */
[----:B0-----:R-:W-:-:S02]  /*129b0*/  LOP3.LUT R4, R28, 0x30, RZ, 0x3c, !PT ;  /* 0x000000301c047812 */ /* 0x001fc400078e3cff */
[----:B------:R-:W4:Y:S04]  /*129c0*/  LDL.LU R28, [R1+0x120] ;  /* 0x00012000011c7983 */ /* 0x000f280000300800 */
[----:B------:R0:W-:Y:S04]  /*129d0*/  STS.U16 [R5+UR6+0xe800], R29 ;  /* 0x00e8001d05007988 */ /* 0x0001e80008000406 */
[----:B------:R1:W-:Y:S04]  /*129e0*/  STS.U16 [R5+UR6+0xa00], R3 ;  /* 0x000a000305007988 */ /* 0x0003e80008000406 */
[----:B0-----:R-:W4:Y:S04]  /*129f0*/  LDL.LU R29, [R1+0x118] ;  /* 0x00011800011d7983 */ /* 0x001f280000300800 */
[----:B------:R0:W-:Y:S04]  /*12a00*/  STS.U16 [R5+UR6+0x2900], R0 ;  /* 0x0029000005007988 */ /* 0x0001e80008000406 */
[----:B-1----:R-:W4:Y:S04]  /*12a10*/  LDL.LU R3, [R1+0xfc] ;  /* 0x0000fc0001037983 */ /* 0x002f280000300800 */
[----:B0-----:R-:W4:Y:S04]  /*12a20*/  LDL.LU R0, [R1+0x594] ;  /* 0x0005940001007983 */ /* 0x001f280000300800 */
        /* <DEDUP_REMOVED lines=14> */
[----:B---3--:R0:W-:Y:S04]  /*12b10*/  STS.U16 [R5+UR6+0xe900], R23 ;  /* 0x00e9001705007988 */ /* 0x0081e80008000406 */
        /* <DEDUP_REMOVED lines=11> */
[----:B0-----:R-:W2:Y:S04]  /*12bd0*/  LDL.LU R25, [R1+0x458] ;  /* 0x0004580001197983 */ /* 0x001ea80000300800 */
[----:B----4-:R0:W-:Y:S04]  /*12be0*/  STS.U16 [R5+UR6+0xeb00], R21 ;  /* 0x00eb001505007988 */ /* 0x0101e80008000406 */
[----:B0-----:R-:W4:Y:S04]  /*12bf0*/  LDL.LU R5, [R1+0x11c] ;  /* 0x00011c0001057983 */ /* 0x001f280000300800 */
        /* <DEDUP_REMOVED lines=12> */
[----:B------:R0:W-:Y:S02]  /*12cc0*/  STS.U16 [R4+UR6+0xc00], R28 ;  /* 0x000c001c04007988 */ /* 0x0001e40008000406 */
[----:B0-----:R-:W0:Y:S02]  /*12cd0*/  S2R R28, SR_TID.X ;  /* 0x00000000001c7919 */ /* 0x001e240000002100 */
[----:B------:R1:W-:Y:S04]  /*12ce0*/  STS.U16 [R4+UR6+0xe00], R29 ;  /* 0x000e001d04007988 */ /* 0x0003e80008000406 */
[----:B-1----:R-:W4:Y:S01]  /*12cf0*/  LDL.LU R29, [R1+0x2c] ;  /* 0x00002c00011d7983 */ /* 0x002f220000300800 */
[----:B0-----:R-:W-:-:S04]  /*12d00*/  LOP3.LUT R28, R28, 0x7f, RZ, 0xc0, !PT ;  /* 0x0000007f1c1c7812 */ /* 0x001fc800078ec0ff */
[----:B------:R-:W-:Y:S01]  /*12d10*/  SHF.L.U32 R28, R28, 0x1, RZ ;  /* 0x000000011c1c7819 */ /* 0x000fe200000006ff */
[----:B---3--:R0:W-:Y:S04]  /*12d20*/  STS.U16 [R4+UR6+0x2d00], R23 ;  /* 0x002d001704007988 */ /* 0x0081e80008000406 */
[----:B0-----:R-:W3:Y:S04]  /*12d30*/  LDL.LU R23, [R1+0x28] ;  /* 0x0000280001177983 */ /* 0x001ee80000300800 */
[----:B--2---:R0:W-:Y:S04]  /*12d40*/  STS.U16 [R4+UR6+0x6f00], R25 ;  /* 0x006f001904007988 */ /* 0x0041e80008000406 */
[----:B0-----:R-:W2:Y:S04]  /*12d50*/  LDL.LU R25, [R1+0x24] ;  /* 0x0000240001197983 */ /* 0x001ea80000300800 */
[----:B----4-:R0:W-:Y:S02]  /*12d60*/  STS.U16 [R4+UR6+0xd00], R5 ;  /* 0x000d000504007988 */ /* 0x0101e40008000406 */
[----:B0-----:R-:W-:-:S05]  /*12d70*/  LOP3.LUT R5, R28, 0x40, RZ, 0x3c, !PT ;  /* 0x000000401c057812 */ /* 0x001fca00078e3cff */
[----:B------:R0:W-:Y:S04]  /*12d80*/  STL [R1+0x25a8], R5 ;  /* 0x0025a80501007387 */ /* 0x0001e80000100800 */
[----:B0-----:R-:W4:Y:S04]  /*12d90*/  LDL.LU R5, [R1+0x20] ;  /* 0x0000200001057983 */ /* 0x001f280000300800 */
[----:B------:R0:W-:Y:S04]  /*12da0*/  STS.U16 [R4+UR6+0xf00], R3 ;  /* 0x000f000304007988 */ /* 0x0001e80008000406 */
[----:B------:R-:W4:Y:S04]  /*12db0*/  LDL.LU R28, [R1+0x110] ;  /* 0x00011000011c7983 */ /* 0x000f280000300800 */
[----:B------:R-:W-:Y:S04]  /*12dc0*/  STS.U16 [R4+UR6+0x2c00], R0 ;  /* 0x002c000004007988 */ /* 0x000fe80008000406 */
        /* <DEDUP_REMOVED lines=21> */
[----:B------:R0:W-:Y:S04]  /*12f20*/  STS.U16 [R4+UR6+0x6e00], R18 ;  /* 0x006e001204007988 */ /* 0x0001e80008000406 */
        /* <DEDUP_REMOVED lines=28> */
[----:B----4-:R0:W-:Y:S04]  /*130f0*/  STS.U16 [R4+UR6+0xef00], R5 ;  /* 0x00ef000504007988 */ /* 0x0101e80008000406 */
[----:B0-----:R-:W4:Y:S04]  /*13100*/  LDL.LU R5, [R1+0x25a8] ;  /* 0x0025a80001057983 */ /* 0x001f280000300800 */
[----:B------:R-:W2:Y:S04]  /*13110*/  LDL.LU R4, [R1+0x10c] ;  /* 0x00010c0001047983 */ /* 0x000ea80000300800 */
[----:B----4-:R0:W-:Y:S02]  /*13120*/  STS.U16 [R5+UR6+0x1000], R28 ;  /* 0x0010001c05007988 */ /* 0x0101e40008000406 */
[----:B0-----:R-:W0:Y:S02]  /*13130*/  S2R R28, SR_TID.X ;  /* 0x00000000001c7919 */ /* 0x001e240000002100 */
[----:B--2---:R-:W-:Y:S04]  /*13140*/  STS.U16 [R5+UR6+0x1100], R4 ;  /* 0x0011000405007988 */ /* 0x004fe80008000406 */
[----:B------:R1:W-:Y:S04]  /*13150*/  STS.U16 [R5+UR6+0x1300], R29 ;  /* 0x0013001d05007988 */ /* 0x0003e80008000406 */
[----:B------:R2:W-:Y:S04]  /*13160*/  STS.U16 [R5+UR6+0x7100], R12 ;  /* 0x0071000c05007988 */ /* 0x0005e80008000406 */
[----:B-1----:R-:W4:Y:S04]  /*13170*/  LDL.LU R29, [R1+0x14] ;  /* 0x00001400011d7983 */ /* 0x002f280000300800 */
[----:B--2---:R-:W2:Y:S01]  /*13180*/  LDL.LU R12, [R1+0x10] ;  /* 0x00001000010c7983 */ /* 0x004ea20000300800 */
[----:B0-----:R-:W-:-:S05]  /*13190*/  LOP3.LUT R28, R28, 0x7f, RZ, 0xc0, !PT ;  /* 0x0000007f1c1c7812 */ /* 0x001fca00078ec0ff */
[----:B------:R-:W-:-:S05]  /*131a0*/  IMAD.SHL.U32 R28, R28, 0x2, RZ ;  /* 0x000000021c1c7824 */ /* 0x000fca00078e00ff */
[----:B------:R-:W-:-:S05]  /*131b0*/  LOP3.LUT R4, R28, 0x50, RZ, 0x3c, !PT ;  /* 0x000000501c047812 */ /* 0x000fca00078e3cff */
[----:B------:R0:W-:Y:S04]  /*131c0*/  STL [R1+0x25a0], R4 ;  /* 0x0025a00401007387 */ /* 0x0001e80000100800 */
[----:B0-----:R-:W2:Y:S04]  /*131d0*/  LDL.LU R4, [R1+0x8] ;  /* 0x0000080001047983 */ /* 0x001ea80000300800 */
[----:B------:R-:W-:Y:S04]  /*131e0*/  STS.U16 [R5+UR6+0x1200], R3 ;  /* 0x0012000305007988 */ /* 0x000fe80008000406 */
[----:B---3--:R-:W-:Y:S04]  /*131f0*/  STS.U16 [R5+UR6+0xd200], R23 ;  /* 0x00d2001705007988 */ /* 0x008fe80008000406 */
[----:B------:R-:W-:Y:S04]  /*13200*/  STS.U16 [R5+UR6+0xd300], R25 ;  /* 0x00d3001905007988 */ /* 0x000fe80008000406 */
[----:B------:R-:W-:Y:S04]  /*13210*/  STS.U16 [R5+UR6+0x3000], R0 ;  /* 0x0030000005007988 */ /* 0x000fe80008000406 */
[----:B------:R-:W-:Y:S04]  /*13220*/  STS.U16 [R5+UR6+0x3100], R2 ;  /* 0x0031000205007988 */ /* 0x000fe80008000406 */
[----:B--2---:R0:W-:Y:S04]  /*13230*/  STL [R1+0x25a4], R4 ;  /* 0x0025a40401007387 */ /* 0x0041e80000100800 */
[----:B0-----:R-:W2:Y:S04]  /*13240*/  LDL.LU R4, [R1+0xc] ;  /* 0x00000c0001047983 */ /* 0x001ea80000300800 */
[----:B------:R-:W3:Y:S04]  /*13250*/  LDL.LU R3, [R1+0x108] ;  /* 0x0001080001037983 */ /* 0x000ee80000300800 */
[----:B------:R-:W3:Y:S04]  /*13260*/  LDL.LU R23, [R1+0xec] ;  /* 0x0000ec0001177983 */ /* 0x000ee80000300800 */
[----:B----4-:R0:W-:Y:S04]  /*13270*/  STS.U16 [R5+UR6+0xf000], R29 ;  /* 0x00f0001d05007988 */ /* 0x0101e80008000406 */
[----:B------:R-:W4:Y:S04]  /*13280*/  LDL.LU R25, [R1+0xe8] ;  /* 0x0000e80001197983 */ /* 0x000f280000300800 */
[----:B0-----:R-:W3:Y:S04]  /*13290*/  LDL.LU R29, [R1+0xe4] ;  /* 0x0000e400011d7983 */ /* 0x001ee80000300800 */
        /* <DEDUP_REMOVED lines=45> */
[----:B--2---:R0:W-:Y:S04]  /*13570*/  STS.U16 [R5+UR6+0xf300], R4 ;  /* 0x00f3000405007988 */ /* 0x0041e80008000406 */
[----:B0-----:R-:W3:Y:S04]  /*13580*/  LDL.LU R4, [R1+0x25a0] ;  /* 0x0025a00001047983 */ /* 0x001ee80000300800 */
[----:B------:R-:W2:Y:S04]  /*13590*/  LDL.LU R5, [R1+0x570] ;  /* 0x0005700001057983 */ /* 0x000ea80000300800 */
[----:B---3--:R0:W-:Y:S04]  /*135a0*/  STS.U16 [R4+UR6+0x1400], R3 ;  /* 0x0014000304007988 */ /* 0x0081e80008000406 */
[----:B------:R1:W-:Y:S04]  /*135b0*/  STS.U16 [R4+UR6+0x1500], R23 ;  /* 0x0015001704007988 */ /* 0x0003e80008000406 */
[----:B----4-:R3:W-:Y:S04]  /*135c0*/  STS.U16 [R4+UR6+0x1600], R25 ;  /* 0x0016001904007988 */ /* 0x0107e80008000406 */
[----:B0-----:R-:W4:Y:S04]  /*135d0*/  LDL.LU R3, [R1+0x259c] ;  /* 0x00259c0001037983 */ /* 0x001f280000300800 */
[----:B-1----:R-:W4:Y:S04]  /*135e0*/  LDL.LU R23, [R1+0x2598] ;  /* 0x0025980001177983 */ /* 0x002f280000300800 */
[----:B---3--:R-:W3:Y:S04]  /*135f0*/  LDL.LU R25, [R1+0x2594] ;  /* 0x0025940001197983 */ /* 0x008ee80000300800 */
[----:B------:R0:W-:Y:S04]  /*13600*/  STS.U16 [R4+UR6+0x1700], R29 ;  /* 0x0017001d04007988 */ /* 0x0001e80008000406 */
[----:B------:R1:W-:Y:S04]  /*13610*/  STS.U16 [R4+UR6+0x5600], R21 ;  /* 0x0056001504007988 */ /* 0x0003e80008000406 */
[----:B0-----:R-:W3:Y:S04]  /*13620*/  LDL.LU R29, [R1+0x2590] ;  /* 0x00259000011d7983 */ /* 0x001ee80000300800 */
[----:B-1----:R-:W3:Y:S04]  /*13630*/  LDL.LU R21, [R1] ;  /* 0x0000000001157983 */ /* 0x002ee80000300800 */
[----:B------:R0:W-:Y:S02]  /*13640*/  STS.U16 [R4+UR6+0x3400], R28 ;  /* 0x0034001c04007988 */ /* 0x0001e40008000406 */
[----:B0-----:R-:W0:Y:S02]  /*13650*/  S2R R28, SR_TID.X ;  /* 0x00000000001c7919 */ /* 0x001e240000002100 */
[----:B------:R1:W-:Y:S04]  /*13660*/  STS.U16 [R4+UR6+0x3700], R2 ;  /* 0x0037000204007988 */ /* 0x0003e80008000406 */
[----:B------:R2:W-:Y:S04]  /*13670*/  STS.U16 [R4+UR6+0x9500], R14 ;  /* 0x0095000e04007988 */ /* 0x0005e80008000406 */
[----:B------:R2:W-:Y:S04]  /*13680*/  STS.U16 [R4+UR6+0xb700], R20 ;  /* 0x00b7001404007988 */ /* 0x0005e80008000406 */
[----:B-1----:R-:W3:Y:S04]  /*13690*/  LDL.LU R2, [R1+0xf8] ;  /* 0x0000f80001027983 */ /* 0x002ee80000300800 */
[----:B--2---:R-:W2:Y:S04]  /*136a0*/  LDL.LU R14, [R1+0xf4] ;  /* 0x0000f400010e7983 */ /* 0x004ea80000300800 */
[----:B------:R1:W-:Y:S04]  /*136b0*/  STS.U16 [R4+UR6+0xd400], R19 ;  /* 0x00d4001304007988 */ /* 0x0003e80008000406 */
[----:B------:R-:W2:Y:S01]  /*136c0*/  LDL.LU R20, [R1+0xf0] ;  /* 0x0000f00001147983 */ /* 0x000ea20000300800 */
[----:B0-----:R-:W-:-:S03]  /*136d0*/  LOP3.LUT R28, R28, 0x7f, RZ, 0xc0, !PT ;  /* 0x0000007f1c1c7812 */ /* 0x001fc600078ec0ff */
[----:B------:R0:W-:Y:S04]  /*136e0*/  STS.U16 [R4+UR6+0xd500], R17 ;  /* 0x00d5001104007988 */ /* 0x0001e80008000406 */
[----:B-1----:R-:W2:Y:S01]  /*136f0*/  LDL.LU R19, [R1+0xd0] ;  /* 0x0000d00001137983 */ /* 0x002ea20000300800 */
[----:B------:R-:W-:-:S03]  /*13700*/  SHF.L.U32 R28, R28, 0x1, RZ ;  /* 0x000000011c1c7819 */ /* 0x000fc600000006ff */
        /* <DEDUP_REMOVED lines=11> */
[----:B------:R0:W-:Y:S04]  /*137c0*/  STS.U16 [R4+UR6+0x7400], R9 ;  /* 0x0074000904007988 */ /* 0x0001e80008000406 */
[----:B-1----:R-:W2:Y:S01]  /*137d0*/  LDL.LU R10, [R1+0x23c] ;  /* 0x00023c00010a7983 */ /* 0x002ea20000300800 */
[----:B0-----:R-:W-:-:S03]  /*137e0*/  LOP3.LUT R5, R28, 0x60, RZ, 0x3c, !PT ;  /* 0x000000601c057812 */ /* 0x001fc600078e3cff */
[----:B------:R0:W-:Y:S04]  /*137f0*/  STS.U16 [R4+UR6+0x7500], R8 ;  /* 0x0075000804007988 */ /* 0x0001e80008000406 */
[----:B------:R-:W2:Y:S04]  /*13800*/  LDL.LU R9, [R1+0x238] ;  /* 0x0002380001097983 */ /* 0x000ea80000300800 */
        /* <DEDUP_REMOVED lines=19> */
[----:B-1----:R-:W2:Y:S04]  /*13940*/  LDL.LU R12, [R1+0x34] ;  /* 0x00003400010c7983 */ /* 0x002ea80000300800 */
[----:B----4-:R-:W-:Y:S04]  /*13950*/  STS.U16 [R4+UR6+0xf700], R23 ;  /* 0x00f7001704007988 */ /* 0x010fe80008000406 */
[----:B---3--:R-:W-:Y:S04]  /*13960*/  STS.U16 [R4+UR6+0xf600], R25 ;  /* 0x00f6001904007988 */ /* 0x008fe80008000406 */
[----:B------:R-:W-:Y:S04]  /*13970*/  STS.U16 [R4+UR6+0xf500], R29 ;  /* 0x00f5001d04007988 */ /* 0x000fe80008000406 */
[----:B------:R0:W-:Y:S04]  /*13980*/  STS.U16 [R4+UR6+0xf400], R21 ;  /* 0x00f4001504007988 */ /* 0x0001e80008000406 */
[----:B0-----:R-:W3:Y:S04]  /*13990*/  LDL.LU R21, [R1+0x1c] ;  /* 0x00001c0001157983 */ /* 0x001ee80000300800 */
[----:B------:R-:W4:Y:S04]  /*139a0*/  LDL.LU R29, [R1+0x4dc] ;  /* 0x0004dc00011d7983 */ /* 0x000f280000300800 */
[----:B------:R-:W3:Y:S04]  /*139b0*/  LDL.LU R25, [R1+0x4e0] ;  /* 0x0004e00001197983 */ /* 0x000ee80000300800 */
[----:B------:R-:W3:Y:S04]  /*139c0*/  LDL.LU R23, [R1+0x558] ;  /* 0x0005580001177983 */ /* 0x000ee80000300800 */
[----:B------:R-:W4:Y:S04]  /*139d0*/  LDL.LU R4, [R1+0x4e4] ;  /* 0x0004e40001047983 */ /* 0x000f280000300800 */
[----:B------:R0:W-:Y:S04]  /*139e0*/  STS.U16 [R5+UR6+0x1800], R2 ;  /* 0x0018000205007988 */ /* 0x0001e80008000406 */
[----:B--2---:R1:W-:Y:S04]  /*139f0*/  STS.U16 [R5+UR6+0x1900], R14 ;  /* 0x0019000e05007988 */ /* 0x0043e80008000406 */
[----:B0-----:R-:W2:Y:S04]  /*13a00*/  LDL.LU R2, [R1+0x258c] ;  /* 0x00258c0001027983 */ /* 0x001ea80000300800 */
[----:B-1----:R-:W2:Y:S04]  /*13a10*/  LDL.LU R14, [R1+0x2588] ;  /* 0x00258800010e7983 */ /* 0x002ea80000300800 */
[----:B------:R0:W-:Y:S04]  /*13a20*/  STS.U16 [R5+UR6+0x1a00], R20 ;  /* 0x001a001405007988 */ /* 0x0001e80008000406 */
[----:B------:R1:W-:Y:S04]  /*13a30*/  STS.U16 [R5+UR6+0x1b00], R19 ;  /* 0x001b001305007988 */ /* 0x0003e80008000406 */
[----:B0-----:R-:W2:Y:S04]  /*13a40*/  LDL.LU R20, [R1+0x2584] ;  /* 0x0025840001147983 */ /* 0x001ea80000300800 */
[----:B-1----:R-:W2:Y:S04]  /*13a50*/  LDL.LU R19, [R1+0x2580] ;  /* 0x0025800001137983 */ /* 0x002ea80000300800 */
[----:B------:R0:W-:Y:S04]  /*13a60*/  STS.U16 [R5+UR6+0x3800], R17 ;  /* 0x0038001105007988 */ /* 0x0001e80008000406 */
[----:B------:R1:W-:Y:S04]  /*13a70*/  STS.U16 [R5+UR6+0x3900], R13 ;  /* 0x0039000d05007988 */ /* 0x0003e80008000406 */
[----:B0-----:R-:W2:Y:S04]  /*13a80*/  LDL.LU R17, [R1+0x257c] ;  /* 0x00257c0001117983 */ /* 0x001ea80000300800 */
[----:B-1----:R-:W2:Y:S04]  /*13a90*/  LDL.LU R13, [R1+0x2578] ;  /* 0x00257800010d7983 */ /* 0x002ea80000300800 */
[----:B------:R-:W-:Y:S04]  /*13aa0*/  STS.U16 [R5+UR6+0x3a00], R28 ;  /* 0x003a001c05007988 */ /* 0x000fe80008000406 */
[----:B---3--:R-:W-:Y:S04]  /*13ab0*/  STS.U16 [R5+UR6+0x3b00], R23 ;  /* 0x003b001705007988 */ /* 0x008fe80008000406 */
[----:B----4-:R0:W-:Y:S04]  /*13ac0*/  STS.U16 [R5+UR6+0x5a00], R29 ;  /* 0x005a001d05007988 */ /* 0x0101e80008000406 */
[----:B------:R1:W-:Y:S04]  /*13ad0*/  STS.U16 [R5+UR6+0xb900], R27 ;  /* 0x00b9001b05007988 */ /* 0x0003e80008000406 */
[----:B0-----:R-:W3:Y:S04]  /*13ae0*/  LDL.LU R29, [R1+0x18] ;  /* 0x00001800011d7983 */ /* 0x001ee80000300800 */
        /* <DEDUP_REMOVED lines=10> */
[----:B0-----:R-:W4:Y:S01]  /*13b90*/  LDL.LU R21, [R1+0x550] ;  /* 0x0005500001157983 */ /* 0x001f220000300800 */
[----:B------:R-:W0:Y:S03]  /*13ba0*/  S2R R28, SR_TID.X ;  /* 0x00000000001c7919 */ /* 0x000e260000002100 */
[----:B------:R1:W-:Y:S04]  /*13bb0*/  STS.U16 [R5+UR6+0x5800], R4 ;  /* 0x0058000405007988 */ /* 0x0003e80008000406 */
[----:B------:R-:W4:Y:S04]  /*13bc0*/  LDL.LU R23, [R1+0x234] ;  /* 0x0002340001177983 */ /* 0x000f280000300800 */
[----:B------:R2:W-:Y:S04]  /*13bd0*/  STS.U16 [R5+UR6+0x5900], R25 ;  /* 0x0059001905007988 */ /* 0x0005e80008000406 */
[----:B-1----:R-:W4:Y:S04]  /*13be0*/  LDL.LU R4, [R1+0x230] ;  /* 0x0002300001047983 */ /* 0x002f280000300800 */
[----:B------:R1:W-:Y:S04]  /*13bf0*/  STS.U16 [R5+UR6+0x5b00], R0 ;  /* 0x005b000005007988 */ /* 0x0003e80008000406 */
[----:B--2---:R-:W2:Y:S04]  /*13c00*/  LDL.LU R25, [R1+0x22c] ;  /* 0x00022c0001197983 */ /* 0x004ea80000300800 */
[----:B------:R1:W-:Y:S01]  /*13c10*/  STS.U16 [R5+UR6+0x7800], R6 ;  /* 0x0078000605007988 */ /* 0x0003e20008000406 */
[----:B0-----:R-:W-:-:S03]  /*13c20*/  LOP3.LUT R28, R28, 0x7f, RZ, 0xc0, !PT ;  /* 0x0000007f1c1c7812 */ /* 0x001fc600078ec0ff */
[----:B-1----:R-:W2:Y:S04]  /*13c30*/  LDL.LU R0, [R1+0x228] ;  /* 0x0002280001007983 */ /* 0x002ea80000300800 */
[----:B------:R0:W-:Y:S01]  /*13c40*/  STS.U16 [R5+UR6+0x7900], R11 ;  /* 0x0079000b05007988 */ /* 0x0001e20008000406 */
[----:B------:R-:W-:-:S03]  /*13c50*/  IMAD.SHL.U32 R28, R28, 0x2, RZ ;  /* 0x000000021c1c7824 */ /* 0x000fc600078e00ff */
        /* <DEDUP_REMOVED lines=15> */
[----:B------:R-:W-:Y:S04]  /*13d50*/  STS.U16 [R5+UR6+0xf800], R13 ;  /* 0x00f8000d05007988 */ /* 0x000fe80008000406 */
[----:B-1----:R-:W2:Y:S04]  /*13d60*/  LDL.LU R15, [R1+0x4] ;  /* 0x00000400010f7983 */ /* 0x002ea80000300800 */
[----:B------:R-:W-:Y:S04]  /*13d70*/  STS.U16 [R5+UR6+0xf900], R17 ;  /* 0x00f9001105007988 */ /* 0x000fe80008000406 */
[----:B------:R-:W-:Y:S04]  /*13d80*/  STS.U16 [R5+UR6+0xfa00], R19 ;  /* 0x00fa001305007988 */ /* 0x000fe80008000406 */
[----:B------:R-:W-:Y:S04]  /*13d90*/  STS.U16 [R5+UR6+0xfb00], R20 ;  /* 0x00fb001405007988 */ /* 0x000fe80008000406 */
[----:B---3--:R0:W-:Y:S02]  /*13da0*/  STS.U16 [R5+UR6+0xdb00], R29 ;  /* 0x00db001d05007988 */ /* 0x0081e40008000406 */
[----:B0-----:R-:W-:-:S02]  /*13db0*/  LOP3.LUT R29, R28, 0x70, RZ, 0x3c, !PT ;  /* 0x000000701c1d7812 */ /* 0x001fc400078e3cff */
[----:B------:R-:W3:Y:S04]  /*13dc0*/  LDL.LU R28, [R1+0x4c8] ;  /* 0x0004c800011c7983 */ /* 0x000ee80000300800 */
[----:B------:R-:W3:Y:S04]  /*13dd0*/  LDL.LU R13, [R1+0x4cc] ;  /* 0x0004cc00010d7983 */ /* 0x000ee80000300800 */
[----:B------:R-:W3:Y:S04]  /*13de0*/  LDL.LU R17, [R1+0x4d0] ;  /* 0x0004d00001117983 */ /* 0x000ee80000300800 */
[----:B------:R-:W3:Y:S04]  /*13df0*/  LDL.LU R19, [R1+0x4d4] ;  /* 0x0004d40001137983 */ /* 0x000ee80000300800 */
[----:B------:R-:W3:Y:S04]  /*13e00*/  LDL.LU R20, [R1+0x54c] ;  /* 0x00054c0001147983 */ /* 0x000ee80000300800 */
[----:B------:R-:W3:Y:S04]  /*13e10*/  LDL.LU R5, [R1+0x548] ;  /* 0x0005480001057983 */ /* 0x000ee80000300800 */
[----:B----4-:R0:W-:Y:S04]  /*13e20*/  STS.U16 [R29+UR6+0x1c00], R27 ;  /* 0x001c001b1d007988 */ /* 0x0101e80008000406 */
[----:B------:R1:W-:Y:S04]  /*13e30*/  STS.U16 [R29+UR6+0x1d00], R26 ;  /* 0x001d001a1d007988 */ /* 0x0003e80008000406 */
[----:B------:R4:W-:Y:S04]  /*13e40*/  STS.U16 [R29+UR6+0x1e00], R24 ;  /* 0x001e00181d007988 */ /* 0x0009e80008000406 */
[----:B0-----:R-:W3:Y:S04]  /*13e50*/  LDL.LU R27, [R1+0x2574] ;  /* 0x00257400011b7983 */ /* 0x001ee80000300800 */
[----:B-1----:R-:W3:Y:S04]  /*13e60*/  LDL.LU R26, [R1+0x2570] ;  /* 0x00257000011a7983 */ /* 0x002ee80000300800 */
[----:B----4-:R-:W4:Y:S04]  /*13e70*/  LDL.LU R24, [R1+0x256c] ;  /* 0x00256c0001187983 */ /* 0x010f280000300800 */
[----:B------:R0:W-:Y:S04]  /*13e80*/  STS.U16 [R29+UR6+0x1f00], R22 ;  /* 0x001f00161d007988 */ /* 0x0001e80008000406 */
[----:B------:R1:W-:Y:S04]  /*13e90*/  STS.U16 [R29+UR6+0x3c00], R12 ;  /* 0x003c000c1d007988 */ /* 0x0003e80008000406 */
[----:B------:R1:W-:Y:S04]  /*13ea0*/  STS.U16 [R29+UR6+0x3d00], R21 ;  /* 0x003d00151d007988 */ /* 0x0003e80008000406 */
[----:B0-----:R-:W4:Y:S04]  /*13eb0*/  LDL.LU R22, [R1+0x2568] ;  /* 0x0025680001167983 */ /* 0x001f280000300800 */
[----:B-1----:R-:W4:Y:S04]  /*13ec0*/  LDL.LU R12, [R1+0x2564] ;  /* 0x00256400010c7983 */ /* 0x002f280000300800 */
[----:B------:R-:W4:Y:S04]  /*13ed0*/  LDL.LU R21, [R1+0x2560] ;  /* 0x0025600001157983 */ /* 0x000f280000300800 */
[----:B------:R-:W-:Y:S04]  /*13ee0*/  STS.U16 [R29+UR6+0x7c00], R23 ;  /* 0x007c00171d007988 */ /* 0x000fe80008000406 */
[----:B------:R-:W-:Y:S04]  /*13ef0*/  STS.U16 [R29+UR6+0x7d00], R4 ;  /* 0x007d00041d007988 */ /* 0x000fe80008000406 */
[----:B--2---:R-:W-:Y:S04]  /*13f00*/  STS.U16 [R29+UR6+0x7e00], R25 ;  /* 0x007e00191d007988 */ /* 0x004fe80008000406 */
        /* <DEDUP_REMOVED lines=19> */
[----:B----4-:R-:W-:Y:S04]  /*14040*/  STS.U16 [R29+UR6+0xfc00], R24 ;  /* 0x00fc00181d007988 */ /* 0x010fe80008000406 */
[----:B------:R-:W-:Y:S04]  /*14050*/  STS.U16 [R29+UR6+0xdf00], R22 ;  /* 0x00df00161d007988 */ /* 0x000fe80008000406 */
[----:B------:R-:W-:Y:S04]  /*14060*/  STS.U16 [R29+UR6+0xde00], R12 ;  /* 0x00de000c1d007988 */ /* 0x000fe80008000406 */
[----:B------:R0:W-:Y:S01]  /*14070*/  STS.U16 [R29+UR6+0xdd00], R21 ;  /* 0x00dd00151d007988 */ /* 0x0001e20008000406 */
[----:B------:R-:W-:Y:S01]  /*14080*/  BAR.SYNC.DEFER_BLOCKING 0x0 ;  /* 0x0000000000007b1d */ /* 0x000fe20000010000 */
[----:B0-----:R-:W-:-:S05]  /*14090*/  LOP3.LUT R29, R3, 0x20, RZ, 0x3c, !PT ;  /* 0x00000020031d7812 */ /* 0x001fca00078e3cff */
[----:B------:R-:W0:Y:S04]  /*140a0*/  LDSM.16.MT88.4 R24, [R3+UR6+0x10400] ;  /* 0x010400060318783b */ /* 0x000e280008004200 */
[----:B------:R-:W1:Y:S04]  /*140b0*/  LDSM.16.MT88.4 R4, [R29+UR6+0x10400] ;  /* 0x010400061d04783b */ /* 0x000e680008004200 */
[----:B------:R-:W-:Y:S04]  /*140c0*/  LDSM.16.MT88.4 R16, [R3+UR6+0x10000] ;  /* 0x010000060310783b */ /* 0x000fe80008004200 */
[----:B------:R-:W2:Y:S04]  /*140d0*/  LDSM.16.M88.4 R12, [R2+UR6] ;  /* 0x00000006020c783b */ /* 0x000ea80008000200 */
[----:B------:R-:W3:Y:S01]  /*140e0*/  LDSM.16.M88.4 R8, [R2+UR6+0x8000] ;  /* 0x008000060208783b */ /* 0x000ee20008000200 */
[----:B------:R-:W-:-:S03]  /*140f0*/  LOP3.LUT R28, R2, 0x40, RZ, 0x3c, !PT ;  /* 0x00000040021c7812 */ /* 0x000fc600078e3cff */
[----:B------:R-:W-:Y:S04]  /*14100*/  LDSM.16.MT88.4 R20, [R29+UR6+0x10000] ;  /* 0x010000061d14783b */ /* 0x000fe80008004200 */
[----:B0-----:R-:W-:Y:S04]  /*14110*/  STL.64 [R1+0x2558], R26 ;  /* 0x0025581a01007387 */ /* 0x001fe80000100a00 */
[----:B------:R-:W-:Y:S04]  /*14120*/  STL.64 [R1+0x2550], R24 ;  /* 0x0025501801007387 */ /* 0x000fe80000100a00 */
[----:B-1----:R-:W-:Y:S04]  /*14130*/  STL.64 [R1+0x2538], R6 ;  /* 0x0025380601007387 */ /* 0x002fe80000100a00 */
[----:B------:R2:W-:Y:S02]  /*14140*/  STL.64 [R1+0x2530], R4 ;  /* 0x0025300401007387 */ /* 0x0005e40000100a00 */
[----:B--2---:R-:W-:-:S15]  /*14150*/  HMMA.16816.F32.BF16 R4, R16, R12, RZ ;  /* 0x0000000c1004723c */ /* 0x004fde00000418ff */
[----:B------:R-:W-:-:S04]  /*14160*/  NOP ;  /* 0x0000000000007918 */ /* 0x000fc80000000000 */
[----:B------:R-:W-:Y:S01]  /*14170*/  MOV R26, R4 ;  /* 0x00000004001a7202 */ /* 0x000fe20000000f00 */
[----:B------:R-:W-:Y:S01]  /*14180*/  IMAD.MOV.U32 R25, RZ, RZ, R5 ;  /* 0x000000ffff197224 */ /* 0x000fe200078e0005 */
[----:B------:R-:W-:Y:S01]  /*14190*/  MOV R24, R6 ;  /* 0x0000000600187202 */ /* 0x000fe20000000f00 */
[----:B------:R-:W-:Y:S02]  /*141a0*/  IMAD.MOV.U32 R0, RZ, RZ, R7 ;  /* 0x000000ffff007224 */ /* 0x000fe400078e0007 */
[----:B---3--:R-:W-:Y:S01]  /*141b0*/  HMMA.16816.F32.BF16 R4, R16, R8, RZ ;  /* 0x000000081004723c */ /* 0x008fe200000418ff */
[----:B------:R-:W0:Y:S04]  /*141c0*/  LDSM.16.MT88.4 R16, [R3+UR6+0x10800] ;  /* 0x010800060310783b */ /* 0x000e280008004200 */
[----:B------:R-:W-:-:S14]  /*141d0*/  STL [R1+0x2510], R2 ;  /* 0x0025100201007387 */ /* 0x000fdc0000100800 */
[----:B------:R1:W-:Y:S04]  /*141e0*/  STL.64 [R1+0x2548], R6 ;  /* 0x0025480601007387 */ /* 0x0003e80000100a00 */
[----:B------:R2:W-:Y:S04]  /*141f0*/  STL.64 [R1+0x2540], R4 ;  /* 0x0025400401007387 */ /* 0x0005e80000100a00 */
[----:B------:R-:W-:Y:S01]  /*14200*/  STL [R1+0x2528], R3 ;  /* 0x0025280301007387 */ /* 0x000fe20000100800 */
[----:B-1----:R-:W-:Y:S02]  /*14210*/  MOV R6, R24 ;  /* 0x0000001800067202 */ /* 0x002fe40000000f00 */
[----:B--2---:R-:W-:Y:S01]  /*14220*/  MOV R4, R26 ;  /* 0x0000001a00047202 */ /* 0x004fe20000000f00 */
[----:B------:R-:W-:-:S02]  /*14230*/  IMAD.MOV.U32 R5, RZ, RZ, R25 ;  /* 0x000000ffff057224 */ /* 0x000fc400078e0019 */
[----:B------:R-:W-:Y:S04]  /*14240*/  LDSM.16.M88.4 R24, [R28+UR6] ;  /* 0x000000061c18783b */ /* 0x000fe80008000200 */
[----:B0-----:R-:W-:Y:S04]  /*14250*/  STL.64 [R1+0x2520], R18 ;  /* 0x0025201201007387 */ /* 0x001fe80000100a00 */
[----:B------:R-:W-:Y:S04]  /*14260*/  STL.64 [R1+0x2518], R16 ;  /* 0x0025181001007387 */ /* 0x000fe80000100a00 */
[----:B------:R-:W0:Y:S04]  /*14270*/  LDSM.16.M88.4 R16, [R28+UR6+0x8000] ;  /* 0x008000061c10783b */ /* 0x000e280008000200 */
[----:B0-----:R-:W-:Y:S04]  /*14280*/  STL.64 [R1+0x60], R16 ;  /* 0x0000601001007387 */ /* 0x001fe80000100a00 */
[----:B------:R-:W-:Y:S04]  /*14290*/  STL.64 [R1+0x40], R24 ;  /* 0x0000401801007387 */ /* 0x000fe80000100a00 */
[----:B------:R-:W-:Y:S04]  /*142a0*/  STL.64 [R1+0x48], R26 ;  /* 0x0000481a01007387 */ /* 0x000fe80000100a00 */
[----:B------:R-:W0:Y:S01]  /*142b0*/  LDSM.16.MT88.4 R24, [R29+UR6+0x10800] ;  /* 0x010800061d18783b */ /* 0x000e220008004200 */
[----:B------:R-:W-:Y:S01]  /*142c0*/  IMAD.MOV.U32 R7, RZ, RZ, R0 ;  /* 0x000000ffff077224 */ /* 0x000fe200078e0000 */
[----:B------:R-:W-:-:S02]  /*142d0*/  MOV R0, R19 ;  /* 0x0000001300007202 */ /* 0x000fc40000000f00 */
[----:B------:R1:W-:Y:S04]  /*142e0*/  STL [R1+0x68], R18 ;  /* 0x0000681201007387 */ /* 0x0003e80000100800 */
[----:B------:R-:W-:Y:S04]  /*142f0*/  STL [R1+0x2514], R0 ;  /* 0x0025140001007387 */ /* 0x000fe80000100800 */
[----:B------:R-:W-:Y:S01]  /*14300*/  STL [R1+0x24c8], R28 ;  /* 0x0024c81c01007387 */ /* 0x000fe20000100800 */
[----:B0-----:R-:W-:Y:S01]  /*14310*/  IMAD.MOV.U32 R19, RZ, RZ, R24 ;  /* 0x000000ffff137224 */ /* 0x001fe200078e0018 */
[----:B-1----:R-:W-:Y:S01]  /*14320*/  MOV R18, R25 ;  /* 0x0000001900127202 */ /* 0x002fe20000000f00 */
[----:B------:R-:W-:Y:S01]  /*14330*/  IMAD.MOV.U32 R17, RZ, RZ, R26 ;  /* 0x000000ffff117224 */ /* 0x000fe200078e001a */
[----:B------:R-:W-:-:S02]  /*14340*/  MOV R16, R27 ;  /* 0x0000001b00107202 */ /* 0x000fc40000000f00 */
[----:B------:R-:W-:-:S15]  /*14350*/  HMMA.16816.F32.BF16 R24, R20, R12, RZ ;  /* 0x0000000c1418723c */ /* 0x000fde00000418ff */
[----:B------:R-:W-:-:S04]  /*14360*/  NOP ;  /* 0x0000000000007918 */ /* 0x000fc80000000000 */
[----:B------:R-:W-:Y:S01]  /*14370*/  STL [R1], R24 ;  /* 0x0000001801007387 */ /* 0x000fe20000100800 */
[----:B------:R-:W-:-:S03]  /*14380*/  IMAD.MOV.U32 R3, RZ, RZ, R25 ;  /* 0x000000ffff037224 */ /* 0x000fc600078e0019 */
[----:B------:R0:W-:Y:S04]  /*14390*/  STL.64 [R1+0x8], R26 ;  /* 0x0000081a01007387 */ /* 0x0001e80000100a00 */
[----:B0-----:R-:W2:Y:S04]  /*143a0*/  LDL.LU.64 R26, [R1+0x2558] ;  /* 0x00255800011a7983 */ /* 0x001ea80000300a00 */
[----:B------:R-:W2:Y:S01]  /*143b0*/  LDL.LU.64 R24, [R1+0x2550] ;  /* 0x0025500001187983 */ /* 0x000ea20000300a00 */
[----:B------:R-:W-:Y:S08]  /*143c0*/  HMMA.16816.F32.BF16 R20, R20, R8, RZ ;  /* 0x000000081414723c */ /* 0x000ff000000418ff */
[----:B--2---:R-:W-:-:S15]  /*143d0*/  HMMA.16816.F32.BF16 R4, R24, R14, R4 ;  /* 0x0000000e1804723c */ /* 0x004fde0000041804 */
[----:B------:R-:W-:-:S04]  /*143e0*/  NOP ;  /* 0x0000000000007918 */ /* 0x000fc80000000000 */
[----:B------:R-:W-:Y:S01]  /*143f0*/  MOV R9, R6 ;  /* 0x0000000600097202 */ /* 0x000fe20000000f00 */
[----:B------:R-:W-:Y:S01]  /*14400*/  IMAD.MOV.U32 R8, RZ, RZ, R7 ;  /* 0x000000ffff087224 */ /* 0x000fe200078e0007 */
[----:B------:R-:W-:Y:S01]  /*14410*/  MOV R13, R4 ;  /* 0x00000004000d7202 */ /* 0x000fe20000000f00 */
[----:B------:R-:W-:Y:S01]  /*14420*/  IMAD.MOV.U32 R12, RZ, RZ, R5 ;  /* 0x000000ffff0c7224 */ /* 0x000fe200078e0005 */
[----:B------:R-:W2:Y:S04]  /*14430*/  LDL.LU.64 R6, [R1+0x2548] ;  /* 0x0025480001067983 */ /* 0x000ea80000300a00 */
[----:B------:R-:W2:Y:S02]  /*14440*/  LDL.LU.64 R4, [R1+0x2540] ;  /* 0x0025400001047983 */ /* 0x000ea40000300a00 */
[----:B--2---:R-:W-:Y:S02]  /*14450*/  HMMA.16816.F32.BF16 R24, R24, R10, R4 ;  /* 0x0000000a1818723c */ /* 0x004fe40000041804 */
[----:B------:R-:W2:Y:S04]  /*14460*/  LDL.LU.64 R6, [R1+0x2538] ;  /* 0x0025380001067983 */ /* 0x000ea80000300a00 */
[----:B------:R-:W2:-:S13]  /*14470*/  LDL.LU.64 R4, [R1+0x2530] ;  /* 0x0025300001047983 */ /* 0x000e9a0000300a00 */
[----:B------:R-:W-:Y:S01]  /*14480*/  MOV R0, R25 ;  /* 0x0000001900007202 */ /* 0x000fe20000000f00 */
[----:B------:R0:W-:Y:S01]  /*14490*/  STL [R1+0x10], R24 ;  /* 0x0000101801007387 */ /* 0x0001e20000100800 */
[----:B------:R-:W-:Y:S01]  /*144a0*/  IMAD.MOV.U32 R25, RZ, RZ, R3 ;  /* 0x000000ffff197224 */ /* 0x000fe200078e0003 */
[----:B------:R-:W-:Y:S01]  /*144b0*/  MOV R28, R27 ;  /* 0x0000001b001c7202 */ /* 0x000fe20000000f00 */
[----:B------:R-:W-:Y:S01]  /*144c0*/  IMAD.MOV.U32 R2, RZ, RZ, R26 ;  /* 0x000000ffff027224 */ /* 0x000fe200078e001a */
[----:B0-----:R-:W2:Y:S04]  /*144d0*/  LDL.LU R24, [R1] ;  /* 0x0000000001187983 */ /* 0x001ea80000300800 */
[----:B------:R-:W3:Y:S04]  /*144e0*/  LDL.LU R3, [R1+0x2528] ;  /* 0x0025280001037983 */ /* 0x000ee80000300800 */
[----:B------:R-:W2:Y:S04]  /*144f0*/  LDL.LU R26, [R1+0x8] ;  /* 0x00000800011a7983 */ /* 0x000ea80000300800 */
[----:B------:R-:W2:Y:S02]  /*14500*/  LDL.LU R27, [R1+0xc] ;  /* 0x00000c00011b7983 */ /* 0x000ea40000300800 */
[----:B--2---:R-:W-:-:S15]  /*14510*/  HMMA.16816.F32.BF16 R24, R4, R14, R24 ;  /* 0x0000000e0418723c */ /* 0x004fde0000041818 */
[----:B------:R-:W-:-:S04]  /*14520*/  NOP ;  /* 0x0000000000007918 */ /* 0x000fc80000000000 */
[----:B------:R-:W-:Y:S04]  /*14530*/  STL.64 [R1+0x2508], R26 ;  /* 0x0025081a01007387 */ /* 0x000fe80000100a00 */
[----:B------:R0:W-:Y:S02]  /*14540*/  STL.64 [R1+0x2500], R24 ;  /* 0x0025001801007387 */ /* 0x0001e40000100a00 */
[----:B0-----:R-:W-:Y:S01]  /*14550*/  MOV R24, R13 ;  /* 0x0000000d00187202 */ /* 0x001fe20000000f00 */
[----:B------:R-:W-:Y:S02]  /*14560*/  IMAD.MOV.U32 R25, RZ, RZ, R12 ;  /* 0x000000ffff197224 */ /* 0x000fe400078e000c */
[----:B---3--:R-:W0:Y:S01]  /*14570*/  LDSM.16.MT88.4 R12, [R3+UR6+0x10c00] ;  /* 0x010c0006030c783b */ /* 0x008e220008004200 */
[----:B------:R-:W-:Y:S03]  /*14580*/  HMMA.16816.F32.BF16 R20, R4, R10, R20 ;  /* 0x0000000a0414723c */ /* 0x000fe60000041814 */
[----:B0-----:R0:W-:Y:S04]  /*14590*/  STL.64 [R1+0x24e8], R14 ;  /* 0x0024e80e01007387 */ /* 0x0011e80000100a00 */
[----:B------:R1:W-:Y:S01]  /*145a0*/  STL.64 [R1+0x24e0], R12 ;  /* 0x0024e00c01007387 */ /* 0x0003e20000100a00 */
[----:B0-----:R-:W-:Y:S01]  /*145b0*/  MOV R14, R17 ;  /* 0x00000011000e7202 */ /* 0x001fe20000000f00 */
[----:B------:R-:W-:Y:S01]  /*145c0*/  IMAD.MOV.U32 R15, RZ, RZ, R16 ;  /* 0x000000ffff0f7224 */ /* 0x000fe200078e0010 */
[----:B-1----:R-:W-:Y:S01]  /*145d0*/  MOV R12, R19 ;  /* 0x00000013000c7202 */ /* 0x002fe20000000f00 */
[----:B------:R-:W-:-:S02]  /*145e0*/  IMAD.MOV.U32 R13, RZ, RZ, R18 ;  /* 0x000000ffff0d7224 */ /* 0x000fc400078e0012 */
[----:B------:R-:W0:Y:S01]  /*145f0*/  LDSM.16.MT88.4 R16, [R29+UR6+0x10c00] ;  /* 0x010c00061d10783b */ /* 0x000e220008004200 */
[----:B------:R-:W-:Y:S01]  /*14600*/  MOV R26, R9 ;  /* 0x00000009001a7202 */ /* 0x000fe20000000f00 */
[----:B------:R-:W-:Y:S02]  /*14610*/  IMAD.MOV.U32 R27, RZ, RZ, R8 ;  /* 0x000000ffff1b7224 */ /* 0x000fe400078e0008 */
[----:B0-----:R-:W-:Y:S04]  /*14620*/  STL.64 [R1], R16 ;  /* 0x0000001001007387 */ /* 0x001fe80000100a00 */
[----:B------:R0:W-:Y:S04]  /*14630*/  STL.64 [R1+0x8], R18 ;  /* 0x0000081201007387 */ /* 0x0001e80000100a00 */
[----:B0-----:R-:W2:Y:S04]  /*14640*/  LDL.LU.64 R18, [R1+0x2520] ;  /* 0x0025200001127983 */ /* 0x001ea80000300a00 */
[----:B------:R-:W2:Y:S04]  /*14650*/  LDL.LU.64 R16, [R1+0x2518] ;  /* 0x0025180001107983 */ /* 0x000ea80000300a00 */
[----:B------:R-:W2:Y:S04]  /*14660*/  LDL R4, [R1+0x40] ;  /* 0x0000400001047983 */ /* 0x000ea80000100800 */
[----:B------:R-:W2:Y:S04]  /*14670*/  LDL R5, [R1+0x44] ;  /* 0x0000440001057983 */ /* 0x000ea80000100800 */
[----:B------:R-:W3:Y:S04]  /*14680*/  LDL.LU.64 R8, [R1+0x60] ;  /* 0x0000600001087983 */ /* 0x000ee80000300a00 */
[----:B------:R-:W-:Y:S04]  /*14690*/  STL.64 [R1+0x24f8], R22 ;  /* 0x0024f81601007387 */ /* 0x000fe80000100a00 */
[----:B------:R0:W-:Y:S04]  /*146a0*/  STL.64 [R1+0x24f0], R20 ;  /* 0x0024f01401007387 */ /* 0x0001e80000100a00 */
[----:B0-----:R-:W3:Y:S01]  /*146b0*/  LDL.LU R20, [R1+0x10] ;  /* 0x0000100001147983 */ /* 0x001ee20000300800 */
[----:B------:R-:W-:Y:S01]  /*146c0*/  MOV R21, R0 ;  /* 0x0000000000157202 */ /* 0x000fe20000000f00 */
[----:B------:R-:W-:Y:S01]  /*146d0*/  IMAD.MOV.U32 R22, RZ, RZ, R2 ;  /* 0x000000ffff167224 */ /* 0x000fe200078e0002 */
[----:B------:R-:W-:Y:S01]  /*146e0*/  MOV R23, R28 ;  /* 0x0000001c00177202 */ /* 0x000fe20000000f00 */
[----:B------:R-:W4:Y:S04]  /*146f0*/  LDL.LU R0, [R1+0x2514] ;  /* 0x0025140001007983 */ /* 0x000f280000300800 */
[----:B------:R-:W4:Y:S01]  /*14700*/  LDL.LU R2, [R1+0x2510] ;  /* 0x0025100001027983 */ /* 0x000f220000300800 */
[C---:B--2---:R-:W-:Y:S03]  /*14710*/  HMMA.16816.F32.BF16 R4, R16.reuse, R4, R24 ;  /* 0x000000041004723c */ /* 0x044fe60000041818 */
[----:B------:R-:W2:Y:S04]  /*14720*/  LDL.LU.64 R26, [R1+0x2508] ;  /* 0x00250800011a7983 */ /* 0x000ea80000300a00 */
[----:B------:R-:W2:Y:S01]  /*14730*/  LDL.LU.64 R24, [R1+0x2500] ;  /* 0x0025000001187983 */ /* 0x000ea20000300a00 */
[----:B---3--:R-:W-:-:S15]  /*14740*/  HMMA.16816.F32.BF16 R16, R16, R8, R20 ;  /* 0x000000081010723c */ /* 0x008fde0000041814 */
[----:B------:R-:W-:-:S04]  /*14750*/  NOP ;  /* 0x0000000000007918 */ /* 0x000fc80000000000 */
[----:B------:R-:W-:Y:S04]  /*14760*/  STL.64 [R1+0x24d8], R18 ;  /* 0x0024d81201007387 */ /* 0x000fe80000100a00 */
[----:B------:R0:W-:Y:S04]  /*14770*/  STL.64 [R1+0x24d0], R16 ;  /* 0x0024d01001007387 */ /* 0x0001e80000100a00 */
[----:B0-----:R-:W2:Y:S01]  /*14780*/  LDL.LU.64 R16, [R1+0x40] ;  /* 0x0000400001107983 */ /* 0x001ea20000300a00 */
[----:B------:R-:W-:Y:S01]  /*14790*/  IMAD.MOV.U32 R21, RZ, RZ, R8 ;  /* 0x000000ffff157224 */ /* 0x000fe200078e0008 */
[----:B------:R-:W-:-:S02]  /*147a0*/  MOV R20, R9 ;  /* 0x0000000900147202 */ /* 0x000fc40000000f00 */
[----:B------:R-:W0:Y:S04]  /*147b0*/  LDSM.16.MT88.4 R8, [R3+UR6+0x11000] ;  /* 0x011000060308783b */ /* 0x000e280008004200 */
[----:B------:R-:W3:Y:S01]  /*147c0*/  LDL.LU.64 R18, [R1+0x48] ;  /* 0x0000480001127983 */ /* 0x000ee20000300a00 */
[----:B--2---:R-:W-:-:S15]  /*147d0*/  HMMA.16816.F32.BF16 R24, R12, R16, R24 ;  /* 0x000000100c18723c */ /* 0x004fde0000041818 */
[----:B------:R-:W-:-:S04]  /*147e0*/  NOP ;  /* 0x0000000000007918 */ /* 0x000fc80000000000 */
[----:B------:R-:W-:Y:S04]  /*147f0*/  STL [R1+0x24cc], R27 ;  /* 0x0024cc1b01007387 */ /* 0x000fe80000100800 */
[----:B0-----:R0:W-:Y:S04]  /*14800*/  STL.64 [R1+0x24b0], R10 ;  /* 0x0024b00a01007387 */ /* 0x0011e80000100a00 */
[----:B------:R1:W-:Y:S04]  /*14810*/  STL.64 [R1+0x24a8], R8 ;  /* 0x0024a80801007387 */ /* 0x0003e80000100a00 */
[----:B0-----:R-:W2:Y:S01]  /*14820*/  LDL.LU R10, [R1+0x68] ;  /* 0x00006800010a7983 */ /* 0x001ea20000300800 */
[----:B-1----:R-:W-:Y:S01]  /*14830*/  IMAD.MOV.U32 R8, RZ, RZ, R21 ;  /* 0x000000ffff087224 */ /* 0x002fe200078e0015 */
[----:B------:R-:W-:-:S02]  /*14840*/  MOV R9, R20 ;  /* 0x0000001400097202 */ /* 0x000fc40000000f00 */
[----:B----4-:R-:W0:Y:S01]  /*14850*/  LDSM.16.M88.4 R20, [R2+UR6+0x80] ;  /* 0x000080060214783b */ /* 0x010e220008000200 */
[----:B------:R-:W-:-:S03]  /*14860*/  IMAD.MOV.U32 R11, RZ, RZ, R0 ;  /* 0x000000ffff0b7224 */ /* 0x000fc600078e0000 */
[----:B0-----:R-:W-:Y:S01]  /*14870*/  STL.64 [R1+0x50], R20 ;  /* 0x0000501401007387 */ /* 0x001fe20000100a00 */
[----:B------:R-:W-:Y:S01]  /*14880*/  MOV R28, R20 ;  /* 0x00000014001c7202 */ /* 0x000fe20000000f00 */
[----:B------:R-:W-:Y:S02]  /*14890*/  IMAD.MOV.U32 R0, RZ, RZ, R21 ;  /* 0x000000ffff007224 */ /* 0x000fe400078e0015 */
[----:B------:R-:W-:Y:S04]  /*148a0*/  STL.64 [R1+0x58], R22 ;  /* 0x0000581601007387 */ /* 0x000fe80000100a00 */
[----:B------:R-:W0:Y:S04]  /*148b0*/  LDSM.16.M88.4 R20, [R2+UR6+0x8080] ;  /* 0x008080060214783b */ /* 0x000e280008000200 */
[----:B------:R-:W-:Y:S04]  /*148c0*/  STL [R1+0x2430], R2 ;  /* 0x0024300201007387 */ /* 0x000fe80000100800 */
[----:B0-----:R-:W-:Y:S04]  /*148d0*/  STL.64 [R1+0x70], R20 ;  /* 0x0000701401007387 */ /* 0x001fe80000100a00 */
[----:B------:R-:W-:Y:S04]  /*148e0*/  STL.64 [R1+0x78], R22 ;  /* 0x0000781601007387 */ /* 0x000fe80000100a00 */
[----:B------:R-:W0:Y:S04]  /*148f0*/  LDSM.16.MT88.4 R20, [R29+UR6+0x11000] ;  /* 0x011000061d14783b */ /* 0x000e280008004200 */
[----:B0-----:R-:W-:Y:S04]  /*14900*/  STL.64 [R1+0x20], R20 ;  /* 0x0000201401007387 */ /* 0x001fe80000100a00 */
[----:B------:R0:W-:Y:S04]  /*14910*/  STL.64 [R1+0x28], R22 ;  /* 0x0000281601007387 */ /* 0x0001e80000100a00 */
[----:B0-----:R-:W4:Y:S04]  /*14920*/  LDL.LU.64 R22, [R1+0x24f8] ;  /* 0x0024f80001167983 */ /* 0x001f280000300a00 */
[----:B------:R-:W4:Y:S02]  /*14930*/  LDL.LU.64 R20, [R1+0x24f0] ;  /* 0x0024f00001147983 */ /* 0x000f240000300a00 */
[----:B----4-:R-:W-:Y:S02]  /*14940*/  HMMA.16816.F32.BF16 R20, R12, R8, R20 ;  /* 0x000000080c14723c */ /* 0x010fe40000041814 */
[----:B------:R-:W3:Y:S04]  /*14950*/  LDL.LU.64 R14, [R1+0x24e8] ;  /* 0x0024e800010e7983 */ /* 0x000ee80000300a00 */
[----:B------:R-:W3:-:S13]  /*14960*/  LDL.LU.64 R12, [R1+0x24e0] ;  /* 0x0024e000010c7983 */ /* 0x000eda0000300a00 */
[----:B------:R-:W-:Y:S01]  /*14970*/  MOV R27, R20 ;  /* 0x00000014001b7202 */ /* 0x000fe20000000f00 */
[----:B------:R-:W-:Y:S01]  /*14980*/  IMAD.MOV.U32 R9, RZ, RZ, R21 ;  /* 0x000000ffff097224 */ /* 0x000fe200078e0015 */
[----:B------:R-:W-:Y:S01]  /*14990*/  MOV R8, R22 ;  /* 0x0000001600087202 */ /* 0x000fe20000000f00 */
[----:B------:R-:W-:Y:S02]  /*149a0*/  IMAD.MOV.U32 R2, RZ, RZ, R23 ;  /* 0x000000ffff027224 */ /* 0x000fe400078e0017 */
[----:B---3--:R-:W-:Y:S01]  /*149b0*/  HMMA.16816.F32.BF16 R20, R12, R18, R4 ;  /* 0x000000120c14723c */ /* 0x008fe20000041804 */
[----:B------:R-:W-:Y:S01]  /*149c0*/  MOV R5, R18 ;  /* 0x0000001200057202 */ /* 0x000fe20000000f00 */
[----:B------:R-:W-:Y:S02]  /*149d0*/  IMAD.MOV.U32 R4, RZ, RZ, R19 ;  /* 0x000000ffff047224 */ /* 0x000fe400078e0013 */
[----:B------:R-:W2:Y:S04]  /*149e0*/  LDL.LU.64 R18, [R1+0x24d8] ;  /* 0x0024d80001127983 */ /* 0x000ea80000300a00 */
[----:B------:R-:W2:Y:S11]  /*149f0*/  LDL.LU.64 R16, [R1+0x24d0] ;  /* 0x0024d00001107983 */ /* 0x000eb60000300a00 */
[----:B------:R-:W-:Y:S04]  /*14a00*/  STL.64 [R1+0x24c0], R22 ;  /* 0x0024c01601007387 */ /* 0x000fe80000100a00 */
[----:B------:R0:W-:Y:S02]  /*14a10*/  STL.64 [R1+0x24b8], R20 ;  /* 0x0024b81401007387 */ /* 0x0001e40000100a00 */
[----:B0-----:R-:W-:-:S02]  /*14a20*/  MOV R20, R27 ;  /* 0x0000001b00147202 */ /* 0x001fc40000000f00 */
[----:B------:R-:W3:Y:S01]  /*14a30*/  LDL.LU R27, [R1+0x24cc] ;  /* 0x0024cc00011b7983 */ /* 0x000ee20000300800 */
[----:B--2---:R-:W-:Y:S03]  /*14a40*/  HMMA.16816.F32.BF16 R12, R12, R10, R16 ;  /* 0x0000000a0c0c723c */ /* 0x004fe60000041810 */
[----:B------:R-:W2:Y:S04]  /*14a50*/  LDL.LU.64 R16, [R1] ;  /* 0x0000000001107983 */ /* 0x000ea80000300a00 */
[----:B------:R-:W3:Y:S01]  /*14a60*/  LDL.LU.64 R18, [R1+0x8] ;  /* 0x0000080001127983 */ /* 0x000ee20000300a00 */
[----:B------:R-:W-:Y:S01]  /*14a70*/  MOV R6, R5 ;  /* 0x0000000500067202 */ /* 0x000fe20000000f00 */
[----:B------:R-:W-:Y:S01]  /*14a80*/  IMAD.MOV.U32 R7, RZ, RZ, R4 ;  /* 0x000000ffff077224 */ /* 0x000fe200078e0004 */
[----:B------:R-:W-:Y:S01]  /*14a90*/  MOV R22, R8 ;  /* 0x0000000800167202 */ /* 0x000fe20000000f00 */
[----:B------:R-:W-:-:S02]  /*14aa0*/  IMAD.MOV.U32 R21, RZ, RZ, R9 ;  /* 0x000000ffff157224 */ /* 0x000fc400078e0009 */
[----:B------:R-:W-:-:S06]  /*14ab0*/  IMAD.MOV.U32 R23, RZ, RZ, R2 ;  /* 0x000000ffff177224 */ /* 0x000fcc00078e0002 */
[----:B------:R-:W-:Y:S04]  /*14ac0*/  STL.64 [R1+0x24a0], R14 ;  /* 0x0024a00e01007387 */ /* 0x000fe80000100a00 */
[----:B------:R0:W-:Y:S02]  /*14ad0*/  STL.64 [R1+0x2498], R12 ;  /* 0x0024980c01007387 */ /* 0x0001e40000100a00 */
[----:B0-----:R-:W-:Y:S01]  /*14ae0*/  IMAD.MOV.U32 R13, RZ, RZ, R0 ;  /* 0x000000ffff0d7224 */ /* 0x001fe200078e0000 */
[----:B------:R-:W-:Y:S02]  /*14af0*/  MOV R12, R28 ;  /* 0x0000001c000c7202 */ /* 0x000fe40000000f00 */
[----:B------:R-:W4:Y:S01]  /*14b00*/  LDL.LU R28, [R1+0x24c8] ;  /* 0x0024c800011c7983 */ /* 0x000f220000300800 */
[----:B--2---:R-:W-:Y:S01]  /*14b10*/  MOV R9, R16 ;  /* 0x0000001000097202 */ /* 0x004fe20000000f00 */
[----:B------:R-:W-:Y:S01]  /*14b20*/  IMAD.MOV.U32 R8, RZ, RZ, R17 ;  /* 0x000000ffff087224 */ /* 0x000fe200078e0011 */
[----:B---3--:R-:W-:Y:S01]  /*14b30*/  HMMA.16816.F32.BF16 R4, R16, R6, R24 ;  /* 0x000000061004723c */ /* 0x008fe20000041818 */
[----:B------:R-:W-:Y:S01]  /*14b40*/  MOV R2, R18 ;  /* 0x0000001200027202 */ /* 0x000fe20000000f00 */
[----:B------:R-:W-:Y:S01]  /*14b50*/  IMAD.MOV.U32 R0, RZ, RZ, R19 ;  /* 0x000000ffff007224 */ /* 0x000fe200078e0013 */
[----:B------:R-:W-:Y:S04]  /*14b60*/  LDSM.16.MT88.4 R24, [R29+UR6+0x11400] ;  /* 0x011400061d18783b */ /* 0x000fe80008004200 */
[----:B------:R-:W0:Y:S04]  /*14b70*/  LDSM.16.MT88.4 R16, [R3+UR6+0x11400] ;  /* 0x011400060310783b */ /* 0x000e280008004200 */
[----:B0-----:R0:W-:Y:S04]  /*14b80*/  STL.64 [R1+0x2480], R18 ;  /* 0x0024801201007387 */ /* 0x0011e80000100a00 */
[----:B------:R1:W-:Y:S04]  /*14b90*/  STL.64 [R1+0x2478], R16 ;  /* 0x0024781001007387 */ /* 0x0003e80000100a00 */
[----:B------:R-:W-:Y:S01]  /*14ba0*/  STL.64 [R1+0x2460], R26 ;  /* 0x0024601a01007387 */ /* 0x000fe20000100a00 */
[----:B0-----:R-:W-:Y:S01]  /*14bb0*/  MOV R18, R2 ;  /* 0x0000000200127202 */ /* 0x001fe20000000f00 */
[----:B------:R-:W-:Y:S01]  /*14bc0*/  IMAD.MOV.U32 R19, RZ, RZ, R0 ;  /* 0x000000ffff137224 */ /* 0x000fe200078e0000 */
[----:B-1----:R-:W-:Y:S01]  /*14bd0*/  MOV R16, R9 ;  /* 0x0000000900107202 */ /* 0x002fe20000000f00 */
[----:B------:R-:W-:Y:S01]  /*14be0*/  IMAD.MOV.U32 R17, RZ, RZ, R8 ;  /* 0x000000ffff117224 */ /* 0x000fe200078e0008 */
[----:B------:R0:W-:Y:S06]  /*14bf0*/  STL.64 [R1+0x2458], R24 ;  /* 0x0024581801007387 */ /* 0x0001ec0000100a00 */
[----:B------:R-:W-:Y:S01]  /*14c00*/  HMMA.16816.F32.BF16 R16, R16, R10, R20 ;  /* 0x0000000a1010723c */ /* 0x000fe20000041814 */
[----:B0-----:R-:W2:Y:S04]  /*14c10*/  LDL.LU.64 R24, [R1+0x70] ;  /* 0x0000700001187983 */ /* 0x001ea80000300a00 */
[----:B------:R-:W3:Y:S04]  /*14c20*/  LDL.LU.64 R26, [R1+0x78] ;  /* 0x00007800011a7983 */ /* 0x000ee80000300a00 */
[----:B------:R-:W2:Y:S04]  /*14c30*/  LDL.LU.64 R22, [R1+0x24c0] ;  /* 0x0024c00001167983 */ /* 0x000ea80000300a00 */
[----:B------:R-:W2:Y:S04]  /*14c40*/  LDL.LU.64 R20, [R1+0x24b8] ;  /* 0x0024b80001147983 */ /* 0x000ea80000300a00 */
[----:B------:R-:W2:Y:S04]  /*14c50*/  LDL.LU.64 R10, [R1+0x24b0] ;  /* 0x0024b000010a7983 */ /* 0x000ea80000300a00 */
[----:B------:R-:W2:Y:S04]  /*14c60*/  LDL.LU.64 R8, [R1+0x24a8] ;  /* 0x0024a80001087983 */ /* 0x000ea80000300a00 */
[----:B------:R-:W-:Y:S04]  /*14c70*/  STL.64 [R1+0x2490], R18 ;  /* 0x0024901201007387 */ /* 0x000fe80000100a00 */
[----:B------:R0:W-:Y:S04]  /*14c80*/  STL.64 [R1+0x2488], R16 ;  /* 0x0024881001007387 */ /* 0x0001e80000100a00 */
[----:B0-----:R-:W3:Y:S04]  /*14c90*/  LDL.LU.64 R16, [R1+0x20] ;  /* 0x0000200001107983 */ /* 0x001ee80000300a00 */
[----:B------:R-:W3:Y:S04]  /*14ca0*/  LDL.LU.64 R18, [R1+0x28] ;  /* 0x0000280001127983 */ /* 0x000ee80000300a00 */
[----:B------:R-:W3:Y:S01]  /*14cb0*/  LDL.LU.64 R14, [R1+0x24a0] ;  /* 0x0024a000010e7983 */ /* 0x000ee20000300a00 */
[C---:B--2---:R-:W-:Y:S03]  /*14cc0*/  HMMA.16816.F32.BF16 R20, R8.reuse, R12, R20 ;  /* 0x0000000c0814723c */ /* 0x044fe60000041814 */
[----:B------:R-:W3:Y:S05]  /*14cd0*/  LDL.LU.64 R12, [R1+0x2498] ;  /* 0x00249800010c7983 */ /* 0x000eea0000300a00 */
[----:B---3--:R-:W-:Y:S01]  /*14ce0*/  HMMA.16816.F32.BF16 R12, R8, R24, R12 ;  /* 0x00000018080c723c */ /* 0x008fe2000004180c */
[----:B------:R-:W0:-:S15]  /*14cf0*/  LDSM.16.MT88.4 R8, [R3+UR6+0x11800] ;  /* 0x011800060308783b */ /* 0x000e1e0008004200 */
[----:B------:R-:W-:-:S03]  /*14d00*/  NOP ;  /* 0x0000000000007918 */ /* 0x000fc60000000000 */
[----:B------:R-:W-:Y:S04]  /*14d10*/  STL.64 [R1+0x2470], R14 ;  /* 0x0024700e01007387 */ /* 0x000fe80000100a00 */
[----:B------:R1:W-:Y:S04]  /*14d20*/  STL.64 [R1+0x2468], R12 ;  /* 0x0024680c01007387 */ /* 0x0003e80000100a00 */
[----:B-1----:R-:W2:Y:S01]  /*14d30*/  LDL.LU.64 R12, [R1+0x50] ;  /* 0x00005000010c7983 */ /* 0x002ea20000300a00 */
[----:B------:R-:W-:Y:S01]  /*14d40*/  MOV R2, R18 ;  /* 0x0000001200027202 */ /* 0x000fe20000000f00 */
[----:B------:R-:W-:-:S02]  /*14d50*/  IMAD.MOV.U32 R0, RZ, RZ, R19 ;  /* 0x000000ffff007224 */ /* 0x000fc400078e0013 */
[----:B------:R-:W3:Y:S04]  /*14d60*/  LDL.LU.64 R14, [R1+0x58] ;  /* 0x00005800010e7983 */ /* 0x000ee80000300a00 */
[----:B0-----:R0:W-:Y:S04]  /*14d70*/  STL.64 [R1+0x2440], R10 ;  /* 0x0024400a01007387 */ /* 0x0011e80000100a00 */
[----:B------:R-:W-:Y:S01]  /*14d80*/  STL.64 [R1+0x2438], R8 ;  /* 0x0024380801007387 */ /* 0x000fe20000100a00 */
[----:B0-----:R-:W-:Y:S01]  /*14d90*/  MOV R10, R2 ;  /* 0x00000002000a7202 */ /* 0x001fe20000000f00 */
[----:B------:R-:W-:Y:S01]  /*14da0*/  IMAD.MOV.U32 R11, RZ, RZ, R0 ;  /* 0x000000ffff0b7224 */ /* 0x000fe200078e0000 */
[----:B--2---:R-:W-:Y:S01]  /*14db0*/  HMMA.16816.F32.BF16 R4, R16, R12, R4 ;  /* 0x0000000c1004723c */ /* 0x004fe20000041804 */
[----:B------:R-:W-:Y:S01]  /*14dc0*/  MOV R13, R16 ;  /* 0x00000010000d7202 */ /* 0x000fe20000000f00 */
[----:B------:R-:W-:-:S02]  /*14dd0*/  IMAD.MOV.U32 R12, RZ, RZ, R17 ;  /* 0x000000ffff0c7224 */ /* 0x000fc400078e0011 */
[----:B----4-:R-:W0:Y:S04]  /*14de0*/  LDSM.16.M88.4 R16, [R28+UR6+0x80] ;  /* 0x000080061c10783b */ /* 0x010e280008000200 */
[----:B0-----:R-:W-:Y:S01]  /*14df0*/  STL [R1+0x30], R16 ;  /* 0x0000301001007387 */ /* 0x001fe20000100800 */
[----:B------:R-:W-:-:S03]  /*14e00*/  MOV R2, R17 ;  /* 0x0000001100027202 */ /* 0x000fc60000000f00 */
[----:B------:R-:W-:Y:S04]  /*14e10*/  STL.64 [R1+0x38], R18 ;  /* 0x0000381201007387 */ /* 0x000fe80000100a00 */
[----:B------:R-:W0:Y:S04]  /*14e20*/  LDSM.16.M88.4 R16, [R28+UR6+0x8080] ;  /* 0x008080061c10783b */ /* 0x000e280008000200 */
[----:B0-----:R-:W-:Y:S01]  /*14e30*/  STL.64 [R1+0x60], R16 ;  /* 0x0000601001007387 */ /* 0x001fe20000100a00 */
[----:B------:R-:W-:-:S03]  /*14e40*/  IMAD.MOV.U32 R0, RZ, RZ, R19 ;  /* 0x000000ffff007224 */ /* 0x000fc600078e0013 */
[----:B------:R-:W-:Y:S04]  /*14e50*/  STL [R1+0x68], R18 ;  /* 0x0000681201007387 */ /* 0x000fe80000100800 */
[----:B------:R-:W0:Y:S04]  /*14e60*/  LDSM.16.MT88.4 R16, [R29+UR6+0x11800] ;  /* 0x011800061d10783b */ /* 0x000e280008004200 */
[----:B------:R-:W-:Y:S04]  /*14e70*/  STL [R1+0x2408], R28 ;  /* 0x0024081c01007387 */ /* 0x000fe80000100800 */
[----:B0-----:R-:W-:Y:S04]  /*14e80*/  STL.64 [R1], R16 ;  /* 0x0000001001007387 */ /* 0x001fe80000100a00 */
[----:B------:R0:W-:Y:S04]  /*14e90*/  STL.64 [R1+0x8], R18 ;  /* 0x0000081201007387 */ /* 0x0001e80000100a00 */
[----:B0-----:R-:W2:Y:S04]  /*14ea0*/  LDL.LU.64 R18, [R1+0x2490] ;  /* 0x0024900001127983 */ /* 0x001ea80000300a00 */
[----:B------:R-:W2:Y:S01]  /*14eb0*/  LDL.LU.64 R16, [R1+0x2488] ;  /* 0x0024880001107983 */ /* 0x000ea20000300a00 */
[----:B------:R-:W-:Y:S01]  /*14ec0*/  MOV R8, R13 ;  /* 0x0000000d00087202 */ /* 0x000fe20000000f00 */
[----:B------:R-:W-:-:S07]  /*14ed0*/  IMAD.MOV.U32 R9, RZ, RZ, R12 ;  /* 0x000000ffff097224 */ /* 0x000fce00078e000c */
[----:B--2---:R-:W-:Y:S01]  /*14ee0*/  HMMA.16816.F32.BF16 R8, R8, R24, R16 ;  /* 0x000000180808723c */ /* 0x004fe20000041810 */
[----:B------:R-:W2:Y:S04]  /*14ef0*/  LDL.LU.64 R18, [R1+0x2480] ;  /* 0x0024800001127983 */ /* 0x000ea80000300a00 */
[----:B------:R-:W2:-:S14]  /*14f00*/  LDL.LU.64 R16, [R1+0x2478] ;  /* 0x0024780001107983 */ /* 0x000e9c0000300a00 */
[----:B------:R3:W-:Y:S04]  /*14f10*/  STL.64 [R1+0x2450], R10 ;  /* 0x0024500a01007387 */ /* 0x0007e80000100a00 */
[----:B------:R0:W-:Y:S01]  /*14f20*/  STL.64 [R1+0x2448], R8 ;  /* 0x0024480801007387 */ /* 0x0001e20000100a00 */
[----:B---3--:R-:W-:Y:S01]  /*14f30*/  MOV R11, R14 ;  /* 0x0000000e000b7202 */ /* 0x008fe20000000f00 */
[----:B------:R-:W-:Y:S01]  /*14f40*/  IMAD.MOV.U32 R10, RZ, RZ, R15 ;  /* 0x000000ffff0a7224 */ /* 0x000fe200078e000f */
[C---:B--2---:R-:W-:Y:S01]  /*14f50*/  HMMA.16816.F32.BF16 R20, R16.reuse, R14, R20 ;  /* 0x0000000e1014723c */ /* 0x044fe20000041814 */
[----:B------:R-:W2:Y:S04]  /*14f60*/  LDL.LU.64 R14, [R1+0x2470] ;  /* 0x00247000010e7983 */ /* 0x000ea80000300a00 */
[----:B------:R-:W2:Y:S01]  /*14f70*/  LDL.LU.64 R12, [R1+0x2468] ;  /* 0x00246800010c7983 */ /* 0x000ea20000300a00 */
[----:B0-----:R-:W-:Y:S01]  /*14f80*/  MOV R9, R26 ;  /* 0x0000001a00097202 */ /* 0x001fe20000000f00 */
[----:B------:R-:W-:Y:S01]  /*14f90*/  IMAD.MOV.U32 R8, RZ, RZ, R27 ;  /* 0x000000ffff087224 */ /* 0x000fe200078e001b */
[----:B--2---:R-:W-:Y:S01]  /*14fa0*/  HMMA.16816.F32.BF16 R16, R16, R26, R12 ;  /* 0x0000001a1010723c */ /* 0x004fe2000004180c */
[----:B------:R-:W2:Y:S04]  /*14fb0*/  LDL.LU.64 R26, [R1+0x2460] ;  /* 0x00246000011a7983 */ /* 0x000ea80000300a00 */
[----:B------:R-:W2:Y:S01]  /*14fc0*/  LDL.LU.64 R24, [R1+0x2458] ;  /* 0x0024580001187983 */ /* 0x000ea20000300a00 */
[----:B------:R-:W-:Y:S01]  /*14fd0*/  MOV R14, R11 ;  /* 0x0000000b000e7202 */ /* 0x000fe20000000f00 */
[----:B------:R-:W-:-:S07]  /*14fe0*/  IMAD.MOV.U32 R15, RZ, RZ, R10 ;  /* 0x000000ffff0f7224 */ /* 0x000fce00078e000a */
[----:B--2---:R-:W-:Y:S01]  /*14ff0*/  HMMA.16816.F32.BF16 R4, R24, R14, R4 ;  /* 0x0000000e1804723c */ /* 0x004fe20000041804 */
[----:B------:R-:W0:-:S15]  /*15000*/  LDSM.16.MT88.4 R12, [R3+UR6+0x11c00] ;  /* 0x011c0006030c783b */ /* 0x000e1e0008004200 */
[----:B------:R-:W-:-:S03]  /*15010*/  NOP ;  /* 0x0000000000007918 */ /* 0x000fc60000000000 */
[----:B------:R-:W-:Y:S04]  /*15020*/  STL.64 [R1+0x2428], R6 ;  /* 0x0024280601007387 */ /* 0x000fe80000100a00 */
[----:B------:R1:W-:Y:S04]  /*15030*/  STL.64 [R1+0x2420], R4 ;  /* 0x0024200401007387 */ /* 0x0003e80000100a00 */
[----:B-1----:R-:W2:Y:S04]  /*15040*/  LDL.LU.64 R4, [R1+0x60] ;  /* 0x0000600001047983 */ /* 0x002ea80000300a00 */
[----:B0-----:R0:W-:Y:S02]  /*15050*/  STL.64 [R1+0x2400], R14 ;  /* 0x0024000e01007387 */ /* 0x0011e40000100a00 */
[----:B0-----:R-:W-:Y:S01]  /*15060*/  MOV R14, R9 ;  /* 0x00000009000e7202 */ /* 0x001fe20000000f00 */
[----:B------:R-:W-:-:S02]  /*15070*/  IMAD.MOV.U32 R15, RZ, RZ, R8 ;  /* 0x000000ffff0f7224 */ /* 0x000fc400078e0008 */
[----:B------:R-:W0:Y:S04]  /*15080*/  LDSM.16.MT88.4 R8, [R29+UR6+0x11c00] ;  /* 0x011c00061d08783b */ /* 0x000e280008004200 */
[----:B------:R-:W-:Y:S04]  /*15090*/  STL.64 [R1+0x23f8], R12 ;  /* 0x0023f80c01007387 */ /* 0x000fe80000100a00 */
[----:B0-----:R-:W-:Y:S04]  /*150a0*/  STL.64 [R1+0x20], R8 ;  /* 0x0000200801007387 */ /* 0x001fe80000100a00 */
[----:B------:R0:W-:Y:S04]  /*150b0*/  STL.64 [R1+0x28], R10 ;  /* 0x0000280a01007387 */ /* 0x0001e80000100a00 */
[----:B0-----:R-:W3:Y:S04]  /*150c0*/  LDL.LU.64 R10, [R1+0x2450] ;  /* 0x00245000010a7983 */ /* 0x001ee80000300a00 */
[----:B------:R-:W3:Y:S02]  /*150d0*/  LDL.LU.64 R8, [R1+0x2448] ;  /* 0x0024480001087983 */ /* 0x000ee40000300a00 */
[----:B---3--:R-:W-:Y:S02]  /*150e0*/  HMMA.16816.F32.BF16 R12, R24, R14, R8 ;  /* 0x0000000e180c723c */ /* 0x008fe40000041808 */
[----:B------:R-:W3:Y:S04]  /*150f0*/  LDL.LU.64 R10, [R1+0x2440] ;  /* 0x00244000010a7983 */ /* 0x000ee80000300a00 */
[----:B------:R-:W3:Y:S04]  /*15100*/  LDL.LU.64 R8, [R1+0x2438] ;  /* 0x0024380001087983 */ /* 0x000ee80000300a00 */
[----:B------:R-:W3:Y:S01]  /*15110*/  LDL.LU R24, [R1+0x30] ;  /* 0x0000300001187983 */ /* 0x000ee20000300800 */
[----:B------:R-:W-:-:S03]  /*15120*/  MOV R25, R2 ;  /* 0x0000000200197202 */ /* 0x000fc60000000f00 */
[----:B------:R-:W4:Y:S05]  /*15130*/  LDL.LU R2, [R1+0x2430] ;  /* 0x0024300001027983 */ /* 0x000f2a0000300800 */
[----:B------:R-:W-:Y:S04]  /*15140*/  STL.64 [R1+0x2418], R14 ;  /* 0x0024180e01007387 */ /* 0x000fe80000100a00 */
[----:B------:R2:W-:Y:S04]  /*15150*/  STL.64 [R1+0x2410], R12 ;  /* 0x0024100c01007387 */ /* 0x0005e80000100a00 */
[----:B------:R-:W4:Y:S01]  /*15160*/  LDL.LU.64 R6, [R1+0x2428] ;  /* 0x0024280001067983 */ /* 0x000f220000300a00 */
[----:B--2---:R-:W-:Y:S01]  /*15170*/  IMAD.MOV.U32 R13, RZ, RZ, R4 ;  /* 0x000000ffff0d7224 */ /* 0x004fe200078e0004 */
[----:B------:R-:W-:Y:S01]  /*15180*/  MOV R12, R5 ;  /* 0x00000005000c7202 */ /* 0x000fe20000000f00 */
[C---:B---3--:R-:W-:Y:S08]  /*15190*/  HMMA.16816.F32.BF16 R20, R8.reuse, R24, R20 ;  /* 0x000000180814723c */ /* 0x048ff00000041814 */
[----:B------:R-:W-:Y:S01]  /*151a0*/  HMMA.16816.F32.BF16 R8, R8, R4, R16 ;  /* 0x000000040808723c */ /* 0x000fe20000041810 */
[----:B------:R-:W4:Y:S04]  /*151b0*/  LDL.LU.64 R4, [R1+0x2420] ;  /* 0x0024200001047983 */ /* 0x000f280000300a00 */
[----:B------:R-:W2:Y:S04]  /*151c0*/  LDL.64 R16, [R1] ;  /* 0x0000000001107983 */ /* 0x000ea80000100a00 */
[----:B------:R-:W4:Y:S01]  /*151d0*/  LDL.64 R18, [R1+0x8] ;  /* 0x0000080001127983 */ /* 0x000f220000100a00 */
[----:B--2---:R-:W-:Y:S01]  /*151e0*/  MOV R28, R16 ;  /* 0x00000010001c7202 */ /* 0x004fe20000000f00 */
[----:B----4-:R-:W-:Y:S01]  /*151f0*/  HMMA.16816.F32.BF16 R4, R16, R24, R4 ;  /* 0x000000181004723c */ /* 0x010fe20000041804 */
[----:B------:R-:W-:-:S02]  /*15200*/  IMAD.MOV.U32 R24, RZ, RZ, R19 ;  /* 0x000000ffff187224 */ /* 0x000fc400078e0013 */
[----:B------:R-:W0:Y:S04]  /*15210*/  LDSM.16.MT88.4 R16, [R3+UR6+0x12000] ;  /* 0x012000060310783b */ /* 0x000e280008004200 */
[----:B0-----:R0:W-:Y:S04]  /*15220*/  STL.64 [R1+0x23d8], R18 ;  /* 0x0023d81201007387 */ /* 0x0011e80000100a00 */
[----:B------:R1:W-:Y:S04]  /*15230*/  STL.64 [R1+0x23d0], R16 ;  /* 0x0023d01001007387 */ /* 0x0003e80000100a00 */
[----:B0-----:R-:W2:Y:S01]  /*15240*/  LDL.LU R18, [R1+0x68] ;  /* 0x0000680001127983 */ /* 0x001ea20000300800 */
[----:B-1----:R-:W-:Y:S01]  /*15250*/  IMAD.MOV.U32 R16, RZ, RZ, R13 ;  /* 0x000000ffff107224 */ /* 0x002fe200078e000d */
[----:B------:R-:W-:-:S02]  /*15260*/  MOV R17, R12 ;  /* 0x0000000c00117202 */ /* 0x000fc40000000f00 */
[----:B------:R-:W0:Y:S04]  /*15270*/  LDSM.16.M88.4 R12, [R2+UR6+0x100] ;  /* 0x00010006020c783b */ /* 0x000e280008000200 */
[----:B0-----:R-:W-:Y:S04]  /*15280*/  STL.64 [R1+0x40], R12 ;  /* 0x0000400c01007387 */ /* 0x001fe80000100a00 */
[----:B------:R-:W-:Y:S04]  /*15290*/  STL.64 [R1+0x48], R14 ;  /* 0x0000480e01007387 */ /* 0x000fe80000100a00 */
[----:B------:R-:W0:Y:S01]  /*152a0*/  LDSM.16.M88.4 R12, [R2+UR6+0x8100] ;  /* 0x00810006020c783b */ /* 0x000e220008000200 */
[----:B------:R-:W-:-:S03]  /*152b0*/  IMAD.MOV.U32 R19, RZ, RZ, R0 ;  /* 0x000000ffff137224 */ /* 0x000fc600078e0000 */
[----:B0-----:R-:W-:Y:S01]  /*152c0*/  STL.64 [R1+0x70], R12 ;  /* 0x0000700c01007387 */ /* 0x001fe20000100a00 */
[----:B------:R-:W-:-:S03]  /*152d0*/  MOV R0, R15 ;  /* 0x0000000f00007202 */ /* 0x000fc60000000f00 */
[----:B------:R0:W-:Y:S04]  /*152e0*/  STL [R1+0x78], R14 ;  /* 0x0000780e01007387 */ /* 0x0001e80000100800 */
[----:B0-----:R-:W3:Y:S04]  /*152f0*/  LDL.LU.64 R14, [R1+0x2418] ;  /* 0x00241800010e7983 */ /* 0x001ee80000300a00 */
[----:B------:R-:W3:Y:S04]  /*15300*/  LDL.LU.64 R12, [R1+0x2410] ;  /* 0x00241000010c7983 */ /* 0x000ee80000300a00 */
[----:B------:R0:W-:Y:S02]  /*15310*/  STL [R1+0x2370], R2 ;  /* 0x0023700201007387 */ /* 0x0001e40000100800 */
[----:B0-----:R-:W-:-:S02]  /*15320*/  IMAD.MOV.U32 R2, RZ, RZ, R24 ;  /* 0x000000ffff027224 */ /* 0x001fc400078e0018 */
[----:B------:R-:W0:Y:S04]  /*15330*/  LDSM.16.MT88.4 R24, [R29+UR6+0x12000] ;  /* 0x012000061d18783b */ /* 0x000e280008004200 */
[----:B0-----:R0:W-:Y:S04]  /*15340*/  STL.64 [R1+0x23c0], R26 ;  /* 0x0023c01a01007387 */ /* 0x0011e80000100a00 */
[----:B0-----:R-:W4:Y:S04]  /*15350*/  LDL.LU R26, [R1+0x4] ;  /* 0x00000400011a7983 */ /* 0x001f280000300800 */
[----:B------:R-:W2:Y:S04]  /*15360*/  LDL.LU R27, [R1+0x8] ;  /* 0x00000800011b7983 */ /* 0x000ea80000300800 */
[----:B------:R0:W-:Y:S04]  /*15370*/  STL.64 [R1+0x23b8], R24 ;  /* 0x0023b81801007387 */ /* 0x0001e80000100a00 */
[----:B0-----:R-:W2:Y:S04]  /*15380*/  LDL.LU.64 R24, [R1+0x70] ;  /* 0x0000700001187983 */ /* 0x001ea80000300a00 */
[----:B--2---:R0:W-:Y:S04]  /*15390*/  STL.64 [R1+0x23c8], R24 ;  /* 0x0023c81801007387 */ /* 0x0041e80000100a00 */
[----:B0-----:R-:W2:Y:S04]  /*153a0*/  LDL.LU.64 R24, [R1+0x40] ;  /* 0x0000400001187983 */ /* 0x001ea80000300a00 */
[----:B--2---:R4:W-:Y:S02]  /*153b0*/  STL.64 [R1+0x23e0], R24 ;  /* 0x0023e01801007387 */ /* 0x0049e40000100a00 */
[----:B----4-:R-:W-:Y:S01]  /*153c0*/  IMAD.MOV.U32 R25, RZ, RZ, R26 ;  /* 0x000000ffff197224 */ /* 0x010fe200078e001a */
[----:B------:R-:W-:Y:S01]  /*153d0*/  MOV R26, R27 ;  /* 0x0000001b001a7202 */ /* 0x000fe20000000f00 */
[----:B------:R-:W-:Y:S01]  /*153e0*/  IMAD.MOV.U32 R27, RZ, RZ, R2 ;  /* 0x000000ffff1b7224 */ /* 0x000fe200078e0002 */
[----:B------:R-:W-:-:S02]  /*153f0*/  MOV R24, R28 ;  /* 0x0000001c00187202 */ /* 0x000fc40000000f00 */
[----:B------:R-:W2:Y:S05]  /*15400*/  LDL.LU R28, [R1+0x2408] ;  /* 0x00240800011c7983 */ /* 0x000eaa0000300800 */
[----:B---3--:R-:W-:Y:S01]  /*15410*/  HMMA.16816.F32.BF16 R24, R24, R16, R12 ;  /* 0x000000101818723c */ /* 0x008fe2000004180c */
[----:B------:R-:W3:Y:S04]  /*15420*/  LDL.LU.64 R14, [R1+0x2400] ;  /* 0x00240000010e7983 */ /* 0x000ee80000300a00 */
[----:B------:R-:W3:-:S14]  /*15430*/  LDL.LU.64 R12, [R1+0x23f8] ;  /* 0x0023f800010c7983 */ /* 0x000edc0000300a00 */
[----:B------:R0:W-:Y:S04]  /*15440*/  STL.64 [R1+0x23f0], R26 ;  /* 0x0023f01a01007387 */ /* 0x0001e80000100a00 */
[----:B------:R1:W-:Y:S04]  /*15450*/  STL.64 [R1+0x23e8], R24 ;  /* 0x0023e81801007387 */ /* 0x0003e80000100a00 */
[----:B0-----:R-:W3:Y:S04]  /*15460*/  LDL.LU R26, [R1+0x38] ;  /* 0x00003800011a7983 */ /* 0x001ee80000300800 */
[----:B------:R-:W3:Y:S02]  /*15470*/  LDL.LU R27, [R1+0x3c] ;  /* 0x00003c00011b7983 */ /* 0x000ee40000300800 */
[C---:B---3--:R-:W-:Y:S08]  /*15480*/  HMMA.16816.F32.BF16 R20, R12.reuse, R26, R20 ;  /* 0x0000001a0c14723c */ /* 0x048ff00000041814 */
[----:B------:R-:W-:Y:S01]  /*15490*/  HMMA.16816.F32.BF16 R12, R12, R18, R8 ;  /* 0x000000120c0c723c */ /* 0x000fe20000041808 */
[----:B------:R-:W1:Y:S04]  /*154a0*/  LDL.LU.64 R8, [R1+0x20] ;  /* 0x0000200001087983 */ /* 0x000e680000300a00 */
[----:B------:R-:W3:Y:S01]  /*154b0*/  LDL.LU.64 R10, [R1+0x28] ;  /* 0x00002800010a7983 */ /* 0x000ee20000300a00 */
[----:B-1----:R-:W-:Y:S01]  /*154c0*/  MOV R24, R8 ;  /* 0x0000000800187202 */ /* 0x002fe20000000f00 */
[----:B------:R-:W-:Y:S01]  /*154d0*/  IMAD.MOV.U32 R17, RZ, RZ, R9 ;  /* 0x000000ffff117224 */ /* 0x000fe200078e0009 */
[----:B---3--:R-:W-:Y:S01]  /*154e0*/  HMMA.16816.F32.BF16 R4, R8, R26, R4 ;  /* 0x0000001a0804723c */ /* 0x008fe20000041804 */
[----:B------:R-:W-:Y:S01]  /*154f0*/  MOV R16, R10 ;  /* 0x0000000a00107202 */ /* 0x000fe20000000f00 */
[----:B------:R-:W-:-:S02]  /*15500*/  IMAD.MOV.U32 R2, RZ, RZ, R11 ;  /* 0x000000ffff027224 */ /* 0x000fc400078e000b */
[----:B------:R-:W0:Y:S04]  /*15510*/  LDSM.16.MT88.4 R8, [R3+UR6+0x12400] ;  /* 0x012400060308783b */ /* 0x000e280008004200 */
[----:B0-----:R-:W-:Y:S04]  /*15520*/  STL.64 [R1+0x23a0], R10 ;  /* 0x0023a00a01007387 */ /* 0x001fe80000100a00 */
[----:B------:R0:W-:Y:S02]  /*15530*/  STL.64 [R1+0x2398], R8 ;  /* 0x0023980801007387 */ /* 0x0001e40000100a00 */
[----:B0-----:R-:W-:-:S02]  /*15540*/  MOV R8, R24 ;  /* 0x0000001800087202 */ /* 0x001fc40000000f00 */
[----:B------:R-:W0:Y:S04]  /*15550*/  LDSM.16.MT88.4 R24, [R29+UR6+0x12400] ;  /* 0x012400061d18783b */ /* 0x000e280008004200 */
[----:B0-----:R-:W-:Y:S04]  /*15560*/  STL.64 [R1], R24 ;  /* 0x0000001801007387 */ /* 0x001fe80000100a00 */
[----:B------:R0:W-:Y:S04]  /*15570*/  STL.64 [R1+0x8], R26 ;  /* 0x0000081a01007387 */ /* 0x0001e80000100a00 */
[----:B0-----:R-:W3:Y:S04]  /*15580*/  LDL.LU.64 R26, [R1+0x23f0] ;  /* 0x0023f000011a7983 */ /* 0x001ee80000300a00 */
[----:B------:R-:W3:Y:S01]  /*15590*/  LDL.LU.64 R24, [R1+0x23e8] ;  /* 0x0023e80001187983 */ /* 0x000ee20000300a00 */
[----:B------:R-:W-:Y:S01]  /*155a0*/  IMAD.MOV.U32 R9, RZ, RZ, R17 ;  /* 0x000000ffff097224 */ /* 0x000fe200078e0011 */
[----:B------:R-:W-:Y:S01]  /*155b0*/  MOV R10, R16 ;  /* 0x00000010000a7202 */ /* 0x000fe20000000f00 */
[----:B------:R-:W-:-:S07]  /*155c0*/  IMAD.MOV.U32 R11, RZ, RZ, R2 ;  /* 0x000000ffff0b7224 */ /* 0x000fce00078e0002 */
[----:B---3--:R-:W-:Y:S01]  /*155d0*/  HMMA.16816.F32.BF16 R8, R8, R18, R24 ;  /* 0x000000120808723c */ /* 0x008fe20000041818 */
[----:B------:R-:W3:Y:S04]  /*155e0*/  LDL.LU.64 R24, [R1+0x23e0] ;  /* 0x0023e00001187983 */ /* 0x000ee80000300a00 */
[----:B------:R-:W4:Y:S04]  /*155f0*/  LDL.LU.64 R18, [R1+0x23d8] ;  /* 0x0023d80001127983 */ /* 0x000f280000300a00 */
[----:B------:R-:W4:Y:S10]  /*15600*/  LDL.LU.64 R16, [R1+0x23d0] ;  /* 0x0023d00001107983 */ /* 0x000f340000300a00 */
[----:B------:R3:W-:Y:S04]  /*15610*/  STL.64 [R1+0x23b0], R10 ;  /* 0x0023b00a01007387 */ /* 0x0007e80000100a00 */
[----:B------:R0:W-:Y:S01]  /*15620*/  STL.64 [R1+0x23a8], R8 ;  /* 0x0023a80801007387 */ /* 0x0001e20000100a00 */
[----:B---3--:R-:W-:Y:S01]  /*15630*/  MOV R10, R24 ;  /* 0x00000018000a7202 */ /* 0x008fe20000000f00 */
[----:B0-----:R-:W-:Y:S01]  /*15640*/  IMAD.MOV.U32 R9, RZ, RZ, R25 ;  /* 0x000000ffff097224 */ /* 0x001fe200078e0019 */
[C---:B----4-:R-:W-:Y:S01]  /*15650*/  HMMA.16816.F32.BF16 R20, R16.reuse, R24, R20 ;  /* 0x000000181014723c */ /* 0x050fe20000041814 */
[----:B------:R-:W3:Y:S04]  /*15660*/  LDL.LU.64 R24, [R1+0x23c8] ;  /* 0x0023c80001187983 */ /* 0x000ee80000300a00 */
[----:B------:R-:W4:Y:S03]  /*15670*/  LDL.LU.64 R26, [R1+0x23c0] ;  /* 0x0023c000011a7983 */ /* 0x000f260000300a00 */
[----:B---3--:R-:W-:Y:S01]  /*15680*/  HMMA.16816.F32.BF16 R16, R16, R24, R12 ;  /* 0x000000181010723c */ /* 0x008fe2000004180c */
[----:B------:R-:W-:Y:S01]  /*15690*/  MOV R8, R24 ;  /* 0x0000001800087202 */ /* 0x000fe20000000f00 */
[----:B------:R-:W-:-:S02]  /*156a0*/  IMAD.MOV.U32 R2, RZ, RZ, R25 ;  /* 0x000000ffff027224 */ /* 0x000fc400078e0019 */
[----:B------:R-:W4:Y:S01]  /*156b0*/  LDL.LU.64 R24, [R1+0x23b8] ;  /* 0x0023b80001187983 */ /* 0x000f220000300a00 */
[----:B------:R-:W-:Y:S01]  /*156c0*/  MOV R12, R10 ;  /* 0x0000000a000c7202 */ /* 0x000fe20000000f00 */
[----:B------:R-:W-:-:S07]  /*156d0*/  IMAD.MOV.U32 R13, RZ, RZ, R9 ;  /* 0x000000ffff0d7224 */ /* 0x000fce00078e0009 */
[----:B----4-:R-:W-:Y:S01]  /*156e0*/  HMMA.16816.F32.BF16 R4, R24, R12, R4 ;  /* 0x0000000c1804723c */ /* 0x010fe20000041804 */
[----:B------:R-:W0:Y:S04]  /*156f0*/  LDSM.16.MT88.4 R12, [R3+UR6+0x12800] ;  /* 0x01280006030c783b */ /* 0x000e280008004200 */
[----:B0-----:R0:W-:Y:S04]  /*15700*/  STL.64 [R1+0x2380], R14 ;  /* 0x0023800e01007387 */ /* 0x0011e80000100a00 */
[----:B------:R1:W-:Y:S04]  /*15710*/  STL.64 [R1+0x2378], R12 ;  /* 0x0023780c01007387 */ /* 0x0003e80000100a00 */
[----:B0-----:R-:W3:Y:S01]  /*15720*/  LDL.LU R14, [R1+0x78] ;  /* 0x00007800010e7983 */ /* 0x001ee20000300800 */
[----:B-1----:R-:W-:-:S03]  /*15730*/  MOV R12, R8 ;  /* 0x00000008000c7202 */ /* 0x002fc60000000f00 */
[----:B--2---:R-:W0:Y:S01]  /*15740*/  LDSM.16.M88.4 R8, [R28+UR6+0x100] ;  /* 0x000100061c08783b */ /* 0x004e220008000200 */
[----:B------:R-:W-:Y:S01]  /*15750*/  IMAD.MOV.U32 R13, RZ, RZ, R2 ;  /* 0x000000ffff0d7224 */ /* 0x000fe200078e0002 */
[----:B------:R-:W-:Y:S02]  /*15760*/  MOV R15, R0 ;  /* 0x00000000000f7202 */ /* 0x000fe40000000f00 */
[----:B0-----:R-:W-:Y:S01]  /*15770*/  STL.64 [R1+0x30], R8 ;  /* 0x0000300801007387 */ /* 0x001fe20000100a00 */
[----:B------:R-:W-:Y:S01]  /*15780*/  IMAD.MOV.U32 R2, RZ, RZ, R8 ;  /* 0x000000ffff027224 */ /* 0x000fe200078e0008 */
[----:B------:R-:W-:Y:S02]  /*15790*/  MOV R0, R9 ;  /* 0x0000000900007202 */ /* 0x000fe40000000f00 */
[----:B------:R-:W-:Y:S04]  /*157a0*/  STL.64 [R1+0x38], R10 ;  /* 0x0000380a01007387 */ /* 0x000fe80000100a00 */
[----:B------:R-:W0:Y:S04]  /*157b0*/  LDSM.16.M88.4 R8, [R28+UR6+0x8100] ;  /* 0x008100061c08783b */ /* 0x000e280008000200 */
[----:B0-----:R-:W-:Y:S04]  /*157c0*/  STL.64 [R1+0x50], R8 ;  /* 0x0000500801007387 */ /* 0x001fe80000100a00 */
[----:B------:R-:W-:Y:S04]  /*157d0*/  STL.64 [R1+0x58], R10 ;  /* 0x0000580a01007387 */ /* 0x000fe80000100a00 */
[----:B------:R-:W0:Y:S04]  /*157e0*/  LDSM.16.MT88.4 R8, [R29+UR6+0x12800] ;  /* 0x012800061d08783b */ /* 0x000e280008004200 */
[----:B0-----:R-:W-:Y:S04]  /*157f0*/  STL.64 [R1+0x20], R8 ;  /* 0x0000200801007387 */ /* 0x001fe80000100a00 */
[----:B------:R0:W-:Y:S04]  /*15800*/  STL.64 [R1+0x28], R10 ;  /* 0x0000280a01007387 */ /* 0x0001e80000100a00 */
[----:B0-----:R-:W2:Y:S04]  /*15810*/  LDL.LU.64 R10, [R1+0x23b0] ;  /* 0x0023b000010a7983 */ /* 0x001ea80000300a00 */
[----:B------:R-:W2:Y:S02]  /*15820*/  LDL.LU.64 R8, [R1+0x23a8] ;  /* 0x0023a80001087983 */ /* 0x000ea40000300a00 */
[----:B--2---:R-:W-:-:S15]  /*15830*/  HMMA.16816.F32.BF16 R8, R24, R12, R8 ;  /* 0x0000000c1808723c */ /* 0x004fde0000041808 */
[----:B------:R-:W-:-:S04]  /*15840*/  NOP ;  /* 0x0000000000007918 */ /* 0x000fc80000000000 */
[----:B------:R-:W-:Y:S01]  /*15850*/  IMAD.MOV.U32 R13, RZ, RZ, R10 ;  /* 0x000000ffff0d7224 */ /* 0x000fe200078e000a */
[----:B------:R-:W-:Y:S01]  /*15860*/  MOV R12, R11 ;  /* 0x0000000b000c7202 */ /* 0x000fe20000000f00 */
[----:B------:R-:W-:Y:S01]  /*15870*/  IMAD.MOV.U32 R25, RZ, RZ, R8 ;  /* 0x000000ffff197224 */ /* 0x000fe200078e0008 */
[----:B------:R-:W-:Y:S01]  /*15880*/  MOV R24, R9 ;  /* 0x0000000900187202 */ /* 0x000fe20000000f00 */
[----:B------:R-:W2:Y:S04]  /*15890*/  LDL.LU.64 R10, [R1+0x23a0] ;  /* 0x0023a000010a7983 */ /* 0x000ea80000300a00 */
[----:B------:R-:W2:Y:S04]  /*158a0*/  LDL.LU.64 R8, [R1+0x2398] ;  /* 0x0023980001087983 */ /* 0x000ea80000300a00 */
[----:B------:R-:W2:Y:S04]  /*158b0*/  LDL.LU R26, [R1+0x48] ;  /* 0x00004800011a7983 */ /* 0x000ea80000300800 */
[----:B------:R-:W2:Y:S02]  /*158c0*/  LDL.LU R27, [R1+0x4c] ;  /* 0x00004c00011b7983 */ /* 0x000ea40000300800 */
[C---:B--2---:R-:W-:Y:S08]  /*158d0*/  HMMA.16816.F32.BF16 R20, R8.reuse, R26, R20 ;  /* 0x0000001a0814723c */ /* 0x044ff00000041814 */
[----:B---3--:R-:W-:Y:S11]  /*158e0*/  HMMA.16816.F32.BF16 R8, R8, R14, R16 ;  /* 0x0000000e0808723c */ /* 0x008ff60000041810 */
[----:B------:R0:W-:Y:S04]  /*158f0*/  STL.64 [R1+0x2390], R22 ;  /* 0x0023901601007387 */ /* 0x0001e80000100a00 */
[----:B------:R1:W-:Y:S04]  /*15900*/  STL.64 [R1+0x2388], R20 ;  /* 0x0023881401007387 */ /* 0x0003e80000100a00 */
[----:B------:R-:W2:Y:S04]  /*15910*/  LDL.LU.64 R16, [R1] ;  /* 0x0000000001107983 */ /* 0x000ea80000300a00 */
[----:B------:R-:W3:Y:S01]  /*15920*/  LDL.LU.64 R18, [R1+0x8] ;  /* 0x0000080001127983 */ /* 0x000ee20000300a00 */
[----:B0-----:R-:W-:Y:S01]  /*15930*/  IMAD.MOV.U32 R22, RZ, RZ, R13 ;  /* 0x000000ffff167224 */ /* 0x001fe200078e000d */
[----:B------:R-:W-:Y:S01]  /*15940*/  MOV R23, R12 ;  /* 0x0000000c00177202 */ /* 0x000fe20000000f00 */
[----:B-1----:R-:W-:Y:S01]  /*15950*/  IMAD.MOV.U32 R20, RZ, RZ, R25 ;  /* 0x000000ffff147224 */ /* 0x002fe200078e0019 */
[----:B------:R-:W-:Y:S01]  /*15960*/  MOV R21, R24 ;  /* 0x0000001800157202 */ /* 0x000fe20000000f00 */
[----:B--2---:R-:W-:Y:S01]  /*15970*/  IMAD.MOV.U32 R25, RZ, RZ, R16 ;  /* 0x000000ffff197224 */ /* 0x004fe200078e0010 */
[----:B------:R-:W-:Y:S01]  /*15980*/  MOV R24, R17 ;  /* 0x0000001100187202 */ /* 0x000fe20000000f00 */
[----:B---3--:R-:W-:Y:S01]  /*15990*/  HMMA.16816.F32.BF16 R4, R16, R26, R4 ;  /* 0x0000001a1004723c */ /* 0x008fe20000041804 */
[----:B------:R-:W-:Y:S01]  /*159a0*/  IMAD.MOV.U32 R13, RZ, RZ, R18 ;  /* 0x000000ffff0d7224 */ /* 0x000fe200078e0012 */
[----:B------:R-:W-:-:S02]  /*159b0*/  MOV R12, R19 ;  /* 0x00000013000c7202 */ /* 0x000fc40000000f00 */
[----:B------:R-:W0:Y:S04]  /*159c0*/  LDSM.16.MT88.4 R16, [R3+UR6+0x12c00] ;  /* 0x012c00060310783b */ /* 0x000e280008004200 */
[----:B0-----:R-:W-:Y:S04]  /*159d0*/  STL.64 [R1+0x2358], R18 ;  /* 0x0023581201007387 */ /* 0x001fe80000100a00 */
[----:B------:R0:W-:Y:S02]  /*159e0*/  STL.64 [R1+0x2350], R16 ;  /* 0x0023501001007387 */ /* 0x0001e40000100a00 */
[----:B0-----:R-:W-:Y:S01]  /*159f0*/  IMAD.MOV.U32 R16, RZ, RZ, R25 ;  /* 0x000000ffff107224 */ /* 0x001fe200078e0019 */
[----:B------:R-:W-:-:S02]  /*15a00*/  MOV R17, R24 ;  /* 0x0000001800117202 */ /* 0x000fc40000000f00 */
[----:B------:R-:W0:Y:S01]  /*15a10*/  LDSM.16.MT88.4 R24, [R29+UR6+0x12c00] ;  /* 0x012c00061d18783b */ /* 0x000e220008004200 */
[----:B------:R-:W-:Y:S01]  /*15a20*/  IMAD.MOV.U32 R18, RZ, RZ, R13 ;  /* 0x000000ffff127224 */ /* 0x000fe200078e000d */
[----:B------:R-:W-:-:S07]  /*15a30*/  MOV R19, R12 ;  /* 0x0000000c00137202 */ /* 0x000fce0000000f00 */
[----:B------:R-:W-:Y:S01]  /*15a40*/  HMMA.16816.F32.BF16 R16, R16, R14, R20 ;  /* 0x0000000e1010723c */ /* 0x000fe20000041814 */
[----:B0-----:R-:W-:Y:S04]  /*15a50*/  STL.64 [R1+0x2338], R26 ;  /* 0x0023381a01007387 */ /* 0x001fe80000100a00 */
[----:B------:R0:W-:Y:S04]  /*15a60*/  STL.64 [R1+0x2330], R24 ;  /* 0x0023301801007387 */ /* 0x0001e80000100a00 */
[----:B0-----:R-:W2:Y:S04]  /*15a70*/  LDL.LU.64 R24, [R1+0x50] ;  /* 0x0000500001187983 */ /* 0x001ea80000300a00 */
[----:B------:R-:W3:Y:S04]  /*15a80*/  LDL.LU.64 R26, [R1+0x58] ;  /* 0x00005800011a7983 */ /* 0x000ee80000300a00 */
[----:B------:R-:W4:Y:S04]  /*15a90*/  LDL.LU.64 R22, [R1+0x2390] ;  /* 0x0023900001167983 */ /* 0x000f280000300a00 */
[----:B------:R-:W4:Y:S04]  /*15aa0*/  LDL.LU.64 R20, [R1+0x2388] ;  /* 0x0023880001147983 */ /* 0x000f280000300a00 */
[----:B------:R-:W4:Y:S04]  /*15ab0*/  LDL.LU.64 R14, [R1+0x2380] ;  /* 0x00238000010e7983 */ /* 0x000f280000300a00 */
[----:B------:R-:W4:Y:S04]  /*15ac0*/  LDL.LU.64 R12, [R1+0x2378] ;  /* 0x00237800010c7983 */ /* 0x000f280000300a00 */
[----:B------:R-:W-:Y:S04]  /*15ad0*/  STL.64 [R1+0x2368], R18 ;  /* 0x0023681201007387 */ /* 0x000fe80000100a00 */
[----:B------:R0:W-:Y:S02]  /*15ae0*/  STL.64 [R1+0x2360], R16 ;  /* 0x0023601001007387 */ /* 0x0001e40000100a00 */
[----:B0-----:R-:W-:Y:S01]  /*15af0*/  IMAD.MOV.U32 R16, RZ, RZ, R2 ;  /* 0x000000ffff107224 */ /* 0x001fe200078e0002 */
[----:B------:R-:W-:Y:S01]  /*15b00*/  MOV R17, R0 ;  /* 0x0000000000117202 */ /* 0x000fe20000000f00 */
[----:B------:R-:W3:Y:S06]  /*15b10*/  LDL.LU R2, [R1+0x2370] ;  /* 0x0023700001027983 */ /* 0x000eec0000300800 */
[C---:B----4-:R-:W-:Y:S08]  /*15b20*/  HMMA.16816.F32.BF16 R20, R12.reuse, R16, R20 ;  /* 0x000000100c14723c */ /* 0x050ff00000041814 */
[----:B--2---:R-:W-:Y:S01]  /*15b30*/  HMMA.16816.F32.BF16 R12, R12, R24, R8 ;  /* 0x000000180c0c723c */ /* 0x004fe20000041808 */
[----:B------:R-:W2:Y:S04]  /*15b40*/  LDL.LU.64 R8, [R1+0x20] ;  /* 0x0000200001087983 */ /* 0x000ea80000300a00 */
[----:B------:R-:W4:-:S14]  /*15b50*/  LDL.LU.64 R10, [R1+0x28] ;  /* 0x00002800010a7983 */ /* 0x000f1c0000300a00 */
[----:B------:R-:W-:Y:S04]  /*15b60*/  STL.64 [R1+0x2348], R14 ;  /* 0x0023480e01007387 */ /* 0x000fe80000100a00 */
[----:B------:R0:W-:Y:S04]  /*15b70*/  STL.64 [R1+0x2340], R12 ;  /* 0x0023400c01007387 */ /* 0x0001e80000100a00 */
[----:B0-----:R-:W3:Y:S04]  /*15b80*/  LDL.LU.64 R12, [R1+0x30] ;  /* 0x00003000010c7983 */ /* 0x001ee80000300a00 */
[----:B------:R-:W3:Y:S01]  /*15b90*/  LDL.LU.64 R14, [R1+0x38] ;  /* 0x00003800010e7983 */ /* 0x000ee20000300a00 */
[----:B--2---:R-:W-:Y:S01]  /*15ba0*/  IMAD.MOV.U32 R16, RZ, RZ, R8 ;  /* 0x000000ffff107224 */ /* 0x004fe200078e0008 */
[----:B----4-:R-:W-:Y:S01]  /*15bb0*/  MOV R0, R11 ;  /* 0x0000000b00007202 */ /* 0x010fe20000000f00 */
[----:B---3--:R-:W-:Y:S01]  /*15bc0*/  HMMA.16816.F32.BF16 R4, R8, R12, R4 ;  /* 0x0000000c0804723c */ /* 0x008fe20000041804 */
[----:B------:R-:W-:Y:S01]  /*15bd0*/  MOV R13, R9 ;  /* 0x00000009000d7202 */ /* 0x000fe20000000f00 */
[----:B------:R-:W-:-:S02]  /*15be0*/  IMAD.MOV.U32 R12, RZ, RZ, R10 ;  /* 0x000000ffff0c7224 */ /* 0x000fc400078e000a */
[----:B------:R-:W0:Y:S04]  /*15bf0*/  LDSM.16.MT88.4 R8, [R3+UR6+0x13000] ;  /* 0x013000060308783b */ /* 0x000e280008004200 */
[----:B0-----:R-:W-:Y:S04]  /*15c00*/  STL.64 [R1+0x2318], R10 ;  /* 0x0023180a01007387 */ /* 0x001fe80000100a00 */
[----:B------:R0:W-:Y:S02]  /*15c10*/  STL.64 [R1+0x2310], R8 ;  /* 0x0023100801007387 */ /* 0x0001e40000100a00 */
[----:B0-----:R-:W-:-:S02]  /*15c20*/  IMAD.MOV.U32 R8, RZ, RZ, R16 ;  /* 0x000000ffff087224 */ /* 0x001fc400078e0010 */
[----:B------:R-:W0:Y:S04]  /*15c30*/  LDSM.16.M88.4 R16, [R2+UR6+0x180] ;  /* 0x000180060210783b */ /* 0x000e280008000200 */
[----:B0-----:R-:W-:Y:S04]  /*15c40*/  STL.64 [R1+0x40], R16 ;  /* 0x0000401001007387 */ /* 0x001fe80000100a00 */
[----:B------:R-:W-:Y:S04]  /*15c50*/  STL.64 [R1+0x48], R18 ;  /* 0x0000481201007387 */ /* 0x000fe80000100a00 */
[----:B------:R-:W0:Y:S01]  /*15c60*/  LDSM.16.M88.4 R16, [R2+UR6+0x8180] ;  /* 0x008180060210783b */ /* 0x000e220008000200 */
[----:B------:R-:W-:-:S03]  /*15c70*/  MOV R11, R0 ;  /* 0x00000000000b7202 */ /* 0x000fc60000000f00 */
        /* <DEDUP_REMOVED lines=16> */
[----:B0-----:R-:W-:Y:S01]  /*15d80*/  MOV R10, R14 ;  /* 0x0000000e000a7202 */ /* 0x001fe20000000f00 */
[----:B-1----:R-:W-:Y:S01]  /*15d90*/  IMAD.MOV.U32 R9, RZ, RZ, R15 ;  /* 0x000000ffff097224 */ /* 0x002fe200078e000f */
[C---:B--2---:R-:W-:Y:S01]  /*15da0*/  HMMA.16816.F32.BF16 R20, R16.reuse, R14, R20 ;  /* 0x0000000e1014723c */ /* 0x044fe20000041814 */
[----:B------:R-:W2:Y:S04]  /*15db0*/  LDL.LU.64 R14, [R1+0x2348] ;  /* 0x00234800010e7983 */ /* 0x000ea80000300a00 */
[----:B------:R-:W2:Y:S01]  /*15dc0*/  LDL.LU.64 R12, [R1+0x2340] ;  /* 0x00234000010c7983 */ /* 0x000ea20000300a00 */
[----:B------:R-:W-:Y:S01]  /*15dd0*/  MOV R8, R26 ;  /* 0x0000001a00087202 */ /* 0x000fe20000000f00 */
[----:B------:R-:W-:Y:S01]  /*15de0*/  IMAD.MOV.U32 R2, RZ, RZ, R27 ;  /* 0x000000ffff027224 */ /* 0x000fe200078e001b */
[----:B--2---:R-:W-:Y:S01]  /*15df0*/  HMMA.16816.F32.BF16 R16, R16, R26, R12 ;  /* 0x0000001a1010723c */ /* 0x004fe2000004180c */
[----:B------:R-:W2:Y:S04]  /*15e00*/  LDL.LU.64 R26, [R1+0x2338] ;  /* 0x00233800011a7983 */ /* 0x000ea80000300a00 */
[----:B------:R-:W2:Y:S01]  /*15e10*/  LDL.LU.64 R24, [R1+0x2330] ;  /* 0x0023300001187983 */ /* 0x000ea20000300a00 */
[----:B------:R-:W-:Y:S01]  /*15e20*/  MOV R14, R10 ;  /* 0x0000000a000e7202 */ /* 0x000fe20000000f00 */
[----:B------:R-:W-:-:S12]  /*15e30*/  IMAD.MOV.U32 R15, RZ, RZ, R9 ;  /* 0x000000ffff0f7224 */ /* 0x000fd800078e0009 */
[----:B------:R-:W-:Y:S04]  /*15e40*/  STL.64 [R1+0x2308], R18 ;  /* 0x0023081201007387 */ /* 0x000fe80000100a00 */
[----:B------:R0:W-:Y:S04]  /*15e50*/  STL.64 [R1+0x2300], R16 ;  /* 0x0023001001007387 */ /* 0x0001e80000100a00 */
[----:B0-----:R-:W3:Y:S01]  /*15e60*/  LDL.LU.64 R16, [R1+0x40] ;  /* 0x0000400001107983 */ /* 0x001ee20000300a00 */
[----:B--2---:R-:W-:Y:S03]  /*15e70*/  HMMA.16816.F32.BF16 R4, R24, R14, R4 ;  /* 0x0000000e1804723c */ /* 0x004fe60000041804 */
[----:B------:R-:W0:-:S15]  /*15e80*/  LDSM.16.MT88.4 R12, [R3+UR6+0x13400] ;  /* 0x01340006030c783b */ /* 0x000e1e0008004200 */
[----:B------:R-:W-:Y:S01]  /*15e90*/  NOP ;  /* 0x0000000000007918 */ /* 0x000fe20000000000 */
[----:B------:R-:W-:Y:S04]  /*15ea0*/  STL.64 [R1+0x22f8], R6 ;  /* 0x0022f80601007387 */ /* 0x000fe80000100a00 */
[----:B------:R1:W-:Y:S04]  /*15eb0*/  STL.64 [R1+0x22f0], R4 ;  /* 0x0022f00401007387 */ /* 0x0003e80000100a00 */
[----:B-1----:R-:W2:Y:S04]  /*15ec0*/  LDL.LU.64 R4, [R1+0x60] ;  /* 0x0000600001047983 */ /* 0x002ea80000300a00 */
[----:B0-----:R0:W-:Y:S02]  /*15ed0*/  STL.64 [R1+0x22d8], R14 ;  /* 0x0022d80e01007387 */ /* 0x0011e40000100a00 */
[----:B0-----:R-:W-:-:S02]  /*15ee0*/  MOV R14, R8 ;  /* 0x00000008000e7202 */ /* 0x001fc40000000f00 */
[----:B------:R-:W0:Y:S04]  /*15ef0*/  LDSM.16.MT88.4 R8, [R29+UR6+0x13400] ;  /* 0x013400061d08783b */ /* 0x000e280008004200 */
[----:B------:R-:W-:Y:S04]  /*15f00*/  STL.64 [R1+0x22d0], R12 ;  /* 0x0022d00c01007387 */ /* 0x000fe80000100a00 */
[----:B0-----:R-:W-:Y:S04]  /*15f10*/  STL.64 [R1+0x20], R8 ;  /* 0x0000200801007387 */ /* 0x001fe80000100a00 */
[----:B------:R0:W-:Y:S04]  /*15f20*/  STL.64 [R1+0x28], R10 ;  /* 0x0000280a01007387 */ /* 0x0001e80000100a00 */
[----:B0-----:R-:W4:Y:S04]  /*15f30*/  LDL.LU.64 R10, [R1+0x2328] ;  /* 0x00232800010a7983 */ /* 0x001f280000300a00 */
[----:B------:R-:W4:Y:S01]  /*15f40*/  LDL.LU.64 R8, [R1+0x2320] ;  /* 0x0023200001087983 */ /* 0x000f220000300a00 */
[----:B------:R-:W-:-:S07]  /*15f50*/  IMAD.MOV.U32 R15, RZ, RZ, R2 ;  /* 0x000000ffff0f7224 */ /* 0x000fce00078e0002 */
[----:B----4-:R-:W-:Y:S01]  /*15f60*/  HMMA.16816.F32.BF16 R12, R24, R14, R8 ;  /* 0x0000000e180c723c */ /* 0x010fe20000041808 */
[----:B------:R-:W4:Y:S04]  /*15f70*/  LDL.LU.64 R10, [R1+0x2318] ;  /* 0x00231800010a7983 */ /* 0x000f280000300a00 */
[----:B------:R-:W4:Y:S04]  /*15f80*/  LDL.LU.64 R8, [R1+0x2310] ;  /* 0x0023100001087983 */ /* 0x000f280000300a00 */
[----:B------:R-:W2:Y:S04]  /*15f90*/  LDL.64 R24, [R1] ;  /* 0x0000000001187983 */ /* 0x000ea80000100a00 */
[----:B------:R-:W2:Y:S06]  /*15fa0*/  LDL.64 R26, [R1+0x8] ;  /* 0x00000800011a7983 */ /* 0x000eac0000100a00 */
[----:B------:R3:W-:Y:S04]  /*15fb0*/  STL.64 [R1+0x22e8], R14 ;  /* 0x0022e80e01007387 */ /* 0x0007e80000100a00 */
[----:B------:R0:W-:Y:S04]  /*15fc0*/  STL.64 [R1+0x22e0], R12 ;  /* 0x0022e00c01007387 */ /* 0x0001e80000100a00 */
[----:B------:R-:W2:Y:S01]  /*15fd0*/  LDL.LU.64 R18, [R1+0x2308] ;  /* 0x0023080001127983 */ /* 0x000ea20000300a00 */
[----:B---3--:R-:W-:Y:S01]  /*15fe0*/  MOV R14, R16 ;  /* 0x00000010000e7202 */ /* 0x008fe20000000f00 */
[----:B0-----:R-:W-:Y:S01]  /*15ff0*/  IMAD.MOV.U32 R13, RZ, RZ, R17 ;  /* 0x000000ffff0d7224 */ /* 0x001fe200078e0011 */
[----:B----4-:R-:W-:Y:S01]  /*16000*/  HMMA.16816.F32.BF16 R20, R8, R16, R20 ;  /* 0x000000100814723c */ /* 0x010fe20000041814 */
[----:B------:R-:W3:Y:S01]  /*16010*/  LDL.LU.64 R16, [R1+0x2300] ;  /* 0x0023000001107983 */ /* 0x000ee20000300a00 */
[----:B--2---:R-:W-:Y:S01]  /*16020*/  MOV R12, R4 ;  /* 0x00000004000c7202 */ /* 0x004fe20000000f00 */
[----:B------:R-:W-:-:S02]  /*16030*/  IMAD.MOV.U32 R2, RZ, RZ, R5 ;  /* 0x000000ffff027224 */ /* 0x000fc400078e0005 */
[----:B------:R-:W2:Y:S03]  /*16040*/  LDL.LU.64 R6, [R1+0x22f8] ;  /* 0x0022f80001067983 */ /* 0x000ea60000300a00 */
[----:B---3--:R-:W-:Y:S01]  /*16050*/  HMMA.16816.F32.BF16 R8, R8, R4, R16 ;  /* 0x000000040808723c */ /* 0x008fe20000041810 */
[----:B------:R-:W2:Y:S01]  /*16060*/  LDL.LU.64 R4, [R1+0x22f0] ;  /* 0x0022f00001047983 */ /* 0x000ea20000300a00 */
[----:B------:R-:W-:Y:S01]  /*16070*/  MOV R16, R14 ;  /* 0x0000000e00107202 */ /* 0x000fe20000000f00 */
[----:B------:R-:W-:-:S07]  /*16080*/  IMAD.MOV.U32 R17, RZ, RZ, R13 ;  /* 0x000000ffff117224 */ /* 0x000fce00078e000d */
[----:B--2---:R-:W-:Y:S01]  /*16090*/  HMMA.16816.F32.BF16 R4, R24, R16, R4 ;  /* 0x000000101804723c */ /* 0x004fe20000041804 */
[----:B------:R-:W0:Y:S04]  /*160a0*/  LDSM.16.MT88.4 R16, [R3+UR6+0x13800] ;  /* 0x013800060310783b */ /* 0x000e280008004200 */
[----:B0-----:R0:W-:Y:S04]  /*160b0*/  STL.64 [R1+0x22b0], R18 ;  /* 0x0022b01201007387 */ /* 0x0011e80000100a00 */
[----:B------:R1:W-:Y:S04]  /*160c0*/  STL.64 [R1+0x22a8], R16 ;  /* 0x0022a81001007387 */ /* 0x0003e80000100a00 */
[----:B0-----:R-:W2:Y:S01]  /*160d0*/  LDL.LU R18, [R1+0x68] ;  /* 0x0000680001127983 */ /* 0x001ea20000300800 */
[----:B-1----:R-:W-:-:S03]  /*160e0*/  IMAD.MOV.U32 R16, RZ, RZ, R12 ;  /* 0x000000ffff107224 */ /* 0x002fc600078e000c */
[----:B------:R-:W0:Y:S01]  /*160f0*/  LDSM.16.M88.4 R12, [R28+UR6+0x180] ;  /* 0x000180061c0c783b */ /* 0x000e220008000200 */
[----:B------:R-:W-:-:S03]  /*16100*/  MOV R17, R2 ;  /* 0x0000000200117202 */ /* 0x000fc60000000f00 */
[----:B0-----:R-:W-:Y:S01]  /*16110*/  STL.64 [R1+0x30], R12 ;  /* 0x0000300c01007387 */ /* 0x001fe20000100a00 */
[----:B------:R-:W-:-:S03]  /*16120*/  MOV R2, R13 ;  /* 0x0000000d00027202 */ /* 0x000fc60000000f00 */
[----:B------:R-:W-:Y:S04]  /*16130*/  STL.64 [R1+0x38], R14 ;  /* 0x0000380e01007387 */ /* 0x000fe80000100a00 */
[----:B------:R-:W0:Y:S01]  /*16140*/  LDSM.16.M88.4 R12, [R28+UR6+0x8180] ;  /* 0x008180061c0c783b */ /* 0x000e220008000200 */
[----:B------:R-:W-:Y:S01]  /*16150*/  MOV R24, R27 ;  /* 0x0000001b00187202 */ /* 0x000fe20000000f00 */
[----:B------:R-:W-:Y:S02]  /*16160*/  IMAD.MOV.U32 R19, RZ, RZ, R0 ;  /* 0x000000ffff137224 */ /* 0x000fe400078e0000 */
[----:B0-----:R-:W-:Y:S01]  /*16170*/  STL.64 [R1+0x50], R12 ;  /* 0x0000500c01007387 */ /* 0x001fe20000100a00 */
[----:B------:R-:W-:-:S03]  /*16180*/  IMAD.MOV.U32 R0, RZ, RZ, R15 ;  /* 0x000000ffff007224 */ /* 0x000fc600078e000f */
[----:B------:R0:W-:Y:S04]  /*16190*/  STL [R1+0x58], R14 ;  /* 0x0000580e01007387 */ /* 0x0001e80000100800 */
[----:B0-----:R-:W3:Y:S04]  /*161a0*/  LDL.LU.64 R14, [R1+0x22e8] ;  /* 0x0022e800010e7983 */ /* 0x001ee80000300a00 */
[----:B------:R-:W3:Y:S04]  /*161b0*/  LDL.LU.64 R12, [R1+0x22e0] ;  /* 0x0022e000010c7983 */ /* 0x000ee80000300a00 */
[----:B------:R0:W-:Y:S02]  /*161c0*/  STL [R1+0x2250], R28 ;  /* 0x0022501c01007387 */ /* 0x0001e40000100800 */
[----:B0-----:R-:W-:-:S02]  /*161d0*/  MOV R28, R24 ;  /* 0x00000018001c7202 */ /* 0x001fc40000000f00 */
[----:B------:R-:W0:Y:S04]  /*161e0*/  LDSM.16.MT88.4 R24, [R29+UR6+0x13800] ;  /* 0x013800061d18783b */ /* 0x000e280008004200 */
[----:B0-----:R0:W-:Y:S04]  /*161f0*/  STL.64 [R1+0x2298], R26 ;  /* 0x0022981a01007387 */ /* 0x0011e80000100a00 */
[----:B0-----:R-:W4:Y:S04]  /*16200*/  LDL.LU R26, [R1+0x4] ;  /* 0x00000400011a7983 */ /* 0x001f280000300800 */
[----:B------:R-:W2:Y:S04]  /*16210*/  LDL.LU R27, [R1+0x8] ;  /* 0x00000800011b7983 */ /* 0x000ea80000300800 */
[----:B------:R0:W-:Y:S04]  /*16220*/  STL.64 [R1+0x2290], R24 ;  /* 0x0022901801007387 */ /* 0x0001e80000100a00 */
[----:B0-----:R-:W2:Y:S04]  /*16230*/  LDL.LU.64 R24, [R1+0x50] ;  /* 0x0000500001187983 */ /* 0x001ea80000300a00 */
[----:B--2---:R0:W-:Y:S04]  /*16240*/  STL.64 [R1+0x22b8], R24 ;  /* 0x0022b81801007387 */ /* 0x0041e80000100a00 */
[----:B0-----:R-:W3:Y:S01]  /*16250*/  LDL.LU R24, [R1] ;  /* 0x0000000001187983 */ /* 0x001ee20000300800 */
[----:B----4-:R-:W-:Y:S01]  /*16260*/  IMAD.MOV.U32 R25, RZ, RZ, R26 ;  /* 0x000000ffff197224 */ /* 0x010fe200078e001a */
[----:B------:R-:W-:Y:S01]  /*16270*/  MOV R26, R27 ;  /* 0x0000001b001a7202 */ /* 0x000fe20000000f00 */
[----:B------:R-:W-:-:S07]  /*16280*/  IMAD.MOV.U32 R27, RZ, RZ, R28 ;  /* 0x000000ffff1b7224 */ /* 0x000fce00078e001c */
[----:B---3--:R-:W-:Y:S01]  /*16290*/  HMMA.16816.F32.BF16 R24, R24, R16, R12 ;  /* 0x000000101818723c */ /* 0x008fe2000004180c */
[----:B------:R-:W2:Y:S04]  /*162a0*/  LDL.LU.64 R14, [R1+0x22d8] ;  /* 0x0022d800010e7983 */ /* 0x000ea80000300a00 */
[----:B------:R-:W2:-:S14]  /*162b0*/  LDL.LU.64 R12, [R1+0x22d0] ;  /* 0x0022d000010c7983 */ /* 0x000e9c0000300a00 */
[----:B------:R0:W-:Y:S04]  /*162c0*/  STL.64 [R1+0x22c8], R26 ;  /* 0x0022c81a01007387 */ /* 0x0001e80000100a00 */
[----:B------:R1:W-:Y:S04]  /*162d0*/  STL.64 [R1+0x22c0], R24 ;  /* 0x0022c01801007387 */ /* 0x0003e80000100a00 */
[----:B0-----:R-:W2:Y:S04]  /*162e0*/  LDL.LU R26, [R1+0x48] ;  /* 0x00004800011a7983 */ /* 0x001ea80000300800 */
[----:B------:R-:W2:Y:S02]  /*162f0*/  LDL.LU R27, [R1+0x4c] ;  /* 0x00004c00011b7983 */ /* 0x000ea40000300800 */
[C---:B--2---:R-:W-:Y:S08]  /*16300*/  HMMA.16816.F32.BF16 R20, R12.reuse, R26, R20 ;  /* 0x0000001a0c14723c */ /* 0x044ff00000041814 */
[----:B------:R-:W-:Y:S01]  /*16310*/  HMMA.16816.F32.BF16 R12, R12, R18, R8 ;  /* 0x000000120c0c723c */ /* 0x000fe20000041808 */
[----:B------:R-:W1:Y:S04]  /*16320*/  LDL.LU.64 R8, [R1+0x20] ;  /* 0x0000200001087983 */ /* 0x000e680000300a00 */
[----:B------:R-:W2:Y:S01]  /*16330*/  LDL.LU.64 R10, [R1+0x28] ;  /* 0x00002800010a7983 */ /* 0x000ea20000300a00 */
[----:B-1----:R-:W-:Y:S01]  /*16340*/  MOV R25, R8 ;  /* 0x0000000800197202 */ /* 0x002fe20000000f00 */
[----:B------:R-:W-:Y:S01]  /*16350*/  IMAD.MOV.U32 R24, RZ, RZ, R9 ;  /* 0x000000ffff187224 */ /* 0x000fe200078e0009 */
[----:B--2---:R-:W-:Y:S01]  /*16360*/  HMMA.16816.F32.BF16 R4, R8, R26, R4 ;  /* 0x0000001a0804723c */ /* 0x004fe20000041804 */
[----:B------:R-:W-:Y:S01]  /*16370*/  MOV R17, R10 ;  /* 0x0000000a00117202 */ /* 0x000fe20000000f00 */
[----:B------:R-:W-:-:S02]  /*16380*/  IMAD.MOV.U32 R16, RZ, RZ, R11 ;  /* 0x000000ffff107224 */ /* 0x000fc400078e000b */
[----:B------:R-:W0:Y:S04]  /*16390*/  LDSM.16.MT88.4 R8, [R3+UR6+0x13c00] ;  /* 0x013c00060308783b */ /* 0x000e280008004200 */
[----:B0-----:R-:W-:Y:S04]  /*163a0*/  STL.64 [R1+0x2278], R10 ;  /* 0x0022780a01007387 */ /* 0x001fe80000100a00 */
[----:B------:R0:W-:Y:S02]  /*163b0*/  STL.64 [R1+0x2270], R8 ;  /* 0x0022700801007387 */ /* 0x0001e40000100a00 */
[----:B0-----:R-:W-:Y:S01]  /*163c0*/  MOV R8, R25 ;  /* 0x0000001900087202 */ /* 0x001fe20000000f00 */
[----:B------:R-:W-:-:S02]  /*163d0*/  IMAD.MOV.U32 R9, RZ, RZ, R24 ;  /* 0x000000ffff097224 */ /* 0x000fc400078e0018 */
[----:B------:R-:W0:Y:S04]  /*163e0*/  LDSM.16.MT88.4 R24, [R29+UR6+0x13c00] ;  /* 0x013c00061d18783b */ /* 0x000e280008004200 */
        /* <DEDUP_REMOVED lines=8> */
[----:B------:R-:W3:Y:S04]  /*16470*/  LDL.LU.64 R18, [R1+0x22b0] ;  /* 0x0022b00001127983 */ /* 0x000ee80000300a00 */
[----:B------:R-:W3:Y:S10]  /*16480*/  LDL.LU.64 R16, [R1+0x22a8] ;  /* 0x0022a80001107983 */ /* 0x000ef40000300a00 */
[----:B------:R-:W-:Y:S04]  /*16490*/  STL.64 [R1+0x2288], R10 ;  /* 0x0022880a01007387 */ /* 0x000fe80000100a00 */
[----:B------:R0:W-:Y:S04]  /*164a0*/  STL.64 [R1+0x2280], R8 ;  /* 0x0022800801007387 */ /* 0x0001e80000100a00 */
[----:B0-----:R-:W3:Y:S01]  /*164b0*/  LDL R8, [R1+0x30] ;  /* 0x0000300001087983 */ /* 0x001ee20000100800 */
[----:B------:R-:W-:-:S03]  /*164c0*/  MOV R9, R2 ;  /* 0x0000000200097202 */ /* 0x000fc60000000f00 */
[----:B------:R-:W4:Y:S04]  /*164d0*/  LDL.LU R2, [R1+0x22a0] ;  /* 0x0022a00001027983 */ /* 0x000f280000300800 */
[----:B------:R-:W2:Y:S01]  /*164e0*/  LDL.LU.64 R26, [R1+0x2298] ;  /* 0x00229800011a7983 */ /* 0x000ea20000300a00 */
[C---:B---3--:R-:W-:Y:S08]  /*164f0*/  HMMA.16816.F32.BF16 R20, R16.reuse, R8, R20 ;  /* 0x000000081014723c */ /* 0x048ff00000041814 */
[----:B--2---:R-:W-:Y:S01]  /*16500*/  HMMA.16816.F32.BF16 R16, R16, R24, R12 ;  /* 0x000000181010723c */ /* 0x004fe2000004180c */
[----:B------:R-:W-:Y:S01]  /*16510*/  IMAD.MOV.U32 R9, RZ, RZ, R24 ;  /* 0x000000ffff097224 */ /* 0x000fe200078e0018 */
[----:B------:R-:W-:Y:S01]  /*16520*/  MOV R8, R25 ;  /* 0x0000001900087202 */ /* 0x000fe20000000f00 */
[----:B------:R-:W0:Y:S04]  /*16530*/  LDSM.16.MT88.4 R12, [R3+UR6+0x14000] ;  /* 0x01400006030c783b */ /* 0x000e280008004200 */
[----:B------:R-:W2:-:S12]  /*16540*/  LDL.LU.64 R24, [R1+0x2290] ;  /* 0x0022900001187983 */ /* 0x000e980000300a00 */
[----:B------:R-:W-:Y:S04]  /*16550*/  STL.64 [R1+0x2268], R18 ;  /* 0x0022681201007387 */ /* 0x000fe80000100a00 */
[----:B------:R1:W-:Y:S04]  /*16560*/  STL.64 [R1+0x2260], R16 ;  /* 0x0022601001007387 */ /* 0x0003e80000100a00 */
[----:B-1----:R-:W2:Y:S04]  /*16570*/  LDL.LU.64 R16, [R1+0x30] ;  /* 0x0000300001107983 */ /* 0x002ea80000300a00 */
[----:B------:R-:W3:Y:S01]  /*16580*/  LDL.LU.64 R18, [R1+0x38] ;  /* 0x0000380001127983 */ /* 0x000ee20000300a00 */
[----:B--2---:R-:W-:-:S15]  /*16590*/  HMMA.16816.F32.BF16 R4, R24, R16, R4 ;  /* 0x000000101804723c */ /* 0x004fde0000041804 */
[----:B------:R-:W-:-:S04]  /*165a0*/  NOP ;  /* 0x0000000000007918 */ /* 0x000fc80000000000 */
[----:B------:R-:W-:Y:S04]  /*165b0*/  STL [R1+0x225c], R6 ;  /* 0x00225c0601007387 */ /* 0x000fe80000100800 */
[----:B------:R-:W-:Y:S04]  /*165c0*/  STL [R1+0x2258], R7 ;  /* 0x0022580701007387 */ /* 0x000fe80000100800 */
        /* <DEDUP_REMOVED lines=22> */
[----:B------:R-:W4:Y:S04]  /*16730*/  LDL.LU.64 R10, [R1+0x2278] ;  /* 0x00227800010a7983 */ /* 0x000f280000300a00 */
[----:B------:R-:W4:Y:S01]  /*16740*/  LDL.LU.64 R8, [R1+0x2270] ;  /* 0x0022700001087983 */ /* 0x000f220000300a00 */
[----:B---3--:R-:W-:Y:S01]  /*16750*/  MOV R12, R18 ;  /* 0x00000012000c7202 */ /* 0x008fe20000000f00 */
[----:B------:R-:W-:-:S11]  /*16760*/  IMAD.MOV.U32 R2, RZ, RZ, R19 ;  /* 0x000000ffff027224 */ /* 0x000fd600078e0013 */
[----:B------:R-:W-:Y:S01]  /*16770*/  MOV R6, R24 ;  /* 0x0000001800067202 */ /* 0x000fe20000000f00 */
[----:B------:R-:W-:Y:S01]  /*16780*/  IMAD.MOV.U32 R7, RZ, RZ, R25 ;  /* 0x000000ffff077224 */ /* 0x000fe200078e0019 */
[----:B------:R-:W-:Y:S01]  /*16790*/  MOV R3, R26 ;  /* 0x0000001a00037202 */ /* 0x000fe20000000f00 */
[----:B------:R-:W-:Y:S01]  /*167a0*/  IMAD.MOV.U32 R13, RZ, RZ, R27 ;  /* 0x000000ffff0d7224 */ /* 0x000fe200078e001b */
[----:B------:R-:W3:Y:S04]  /*167b0*/  LDL.LU.64 R24, [R1] ;  /* 0x0000000001187983 */ /* 0x000ee80000300a00 */
[----:B------:R-:W2:Y:S01]  /*167c0*/  LDL.LU.64 R26, [R1+0x8] ;  /* 0x00000800011a7983 */ /* 0x000ea20000300a00 */
[----:B----4-:R-:W-:Y:S03]  /*167d0*/  HMMA.16816.F32.BF16 R20, R8, R18, R20 ;  /* 0x000000120814723c */ /* 0x010fe60000041814 */
[----:B------:R-:W2:Y:S04]  /*167e0*/  LDL.LU.64 R18, [R1+0x2268] ;  /* 0x0022680001127983 */ /* 0x000ea80000300a00 */
[----:B------:R-:W2:-:S12]  /*167f0*/  LDL.LU.64 R16, [R1+0x2260] ;  /* 0x0022600001107983 */ /* 0x000e980000300a00 */
[----:B------:R0:W-:Y:S04]  /*16800*/  STL.64 [R1+0x2248], R22 ;  /* 0x0022481601007387 */ /* 0x0001e80000100a00 */
[----:B------:R1:W-:Y:S01]  /*16810*/  STL.64 [R1+0x2240], R20 ;  /* 0x0022401401007387 */ /* 0x0003e20000100a00 */
[----:B0-----:R-:W-:Y:S02]  /*16820*/  MOV R22, R3 ;  /* 0x0000000300167202 */ /* 0x001fe40000000f00 */
[----:B-1----:R-:W-:Y:S01]  /*16830*/  MOV R20, R6 ;  /* 0x0000000600147202 */ /* 0x002fe20000000f00 */
[----:B------:R-:W-:Y:S01]  /*16840*/  IMAD.MOV.U32 R21, RZ, RZ, R7 ;  /* 0x000000ffff157224 */ /* 0x000fe200078e0007 */
[----:B------:R-:W3:Y:S04]  /*16850*/  LDL.LU R6, [R1+0x225c] ;  /* 0x00225c0001067983 */ /* 0x000ee80000300800 */
[----:B------:R-:W3:Y:S04]  /*16860*/  LDL.LU R7, [R1+0x2258] ;  /* 0x0022580001077983 */ /* 0x000ee80000300800 */
[----:B------:R-:W4:Y:S01]  /*16870*/  LDL.LU R3, [R1+0x2254] ;  /* 0x0022540001037983 */ /* 0x000f220000300800 */
[----:B------:R-:W-:Y:S01]  /*16880*/  IMAD.MOV.U32 R23, RZ, RZ, R13 ;  /* 0x000000ffff177224 */ /* 0x000fe200078e000d */
[----:B--2---:R-:W-:Y:S01]  /*16890*/  HMMA.16816.F32.BF16 R8, R8, R14, R16 ;  /* 0x0000000e0808723c */ /* 0x004fe20000041810 */
[----:B------:R-:W-:Y:S01]  /*168a0*/  MOV R18, R12 ;  /* 0x0000000c00127202 */ /* 0x000fe20000000f00 */
[----:B------:R-:W-:Y:S01]  /*168b0*/  IMAD.MOV.U32 R19, RZ, RZ, R2 ;  /* 0x000000ffff137224 */ /* 0x000fe200078e0002 */
[----:B------:R-:W-:-:S15]  /*168c0*/  MOV R2, R26 ;  /* 0x0000001a00027202 */ /* 0x000fde0000000f00 */
[----:B------:R-:W-:Y:S01]  /*168d0*/  NOP ;  /* 0x0000000000007918 */ /* 0x000fe20000000000 */
[----:B------:R-:W-:Y:S04]  /*168e0*/  STL.64 [R1+0x2228], R10 ;  /* 0x0022280a01007387 */ /* 0x000fe80000100a00 */
[----:B------:R0:W-:Y:S01]  /*168f0*/  STL.64 [R1+0x2220], R8 ;  /* 0x0022200801007387 */ /* 0x0001e20000100a00 */
[----:B---3--:R-:W-:Y:S03]  /*16900*/  HMMA.16816.F32.BF16 R4, R24, R18, R4 ;  /* 0x000000121804723c */ /* 0x008fe60000041804 */
[----:B----4-:R-:W1:Y:S01]  /*16910*/  LDSM.16.MT88.4 R16, [R3+UR6+0x14400] ;  /* 0x014400060310783b */ /* 0x010e620008004200 */
[----:B0-----:R-:W-:Y:S01]  /*16920*/  IMAD.MOV.U32 R9, RZ, RZ, R0 ;  /* 0x000000ffff097224 */ /* 0x001fe200078e0000 */
[----:B------:R-:W-:Y:S01]  /*16930*/  MOV R11, R24 ;  /* 0x00000018000b7202 */ /* 0x000fe20000000f00 */
[----:B------:R-:W-:-:S02]  /*16940*/  IMAD.MOV.U32 R10, RZ, RZ, R25 ;  /* 0x000000ffff0a7224 */ /* 0x000fc400078e0019 */
[----:B------:R-:W-:Y:S02]  /*16950*/  IMAD.MOV.U32 R0, RZ, RZ, R27 ;  /* 0x000000ffff007224 */ /* 0x000fe400078e001b */
[----:B------:R-:W0:Y:S01]  /*16960*/  LDSM.16.MT88.4 R24, [R29+UR6+0x14400] ;  /* 0x014400061d18783b */ /* 0x000e220008004200 */
[----:B------:R-:W-:-:S03]  /*16970*/  MOV R8, R28 ;  /* 0x0000001c00087202 */ /* 0x000fc60000000f00 */
[----:B------:R-:W2:Y:S04]  /*16980*/  LDL.LU R28, [R1+0x2250] ;  /* 0x00225000011c7983 */ /* 0x000ea80000300800 */
[----:B-1----:R1:W-:Y:S04]  /*16990*/  STL.64 [R1+0x2208], R18 ;  /* 0x0022081201007387 */ /* 0x0023e80000100a00 */
[----:B------:R3:W-:Y:S04]  /*169a0*/  STL.64 [R1+0x2200], R16 ;  /* 0x0022001001007387 */ /* 0x0007e80000100a00 */
[----:B0-----:R-:W-:Y:S01]  /*169b0*/  STL.64 [R1+0x21e8], R26 ;  /* 0x0021e81a01007387 */ /* 0x001fe20000100a00 */
[----:B-1----:R-:W-:Y:S01]  /*169c0*/  MOV R18, R2 ;  /* 0x0000000200127202 */ /* 0x002fe20000000f00 */
[----:B------:R-:W-:Y:S01]  /*169d0*/  IMAD.MOV.U32 R19, RZ, RZ, R0 ;  /* 0x000000ffff137224 */ /* 0x000fe200078e0000 */
[----:B---3--:R-:W-:Y:S01]  /*169e0*/  MOV R16, R11 ;  /* 0x0000000b00107202 */ /* 0x008fe20000000f00 */
[----:B------:R-:W-:Y:S01]  /*169f0*/  IMAD.MOV.U32 R17, RZ, RZ, R10 ;  /* 0x000000ffff117224 */ /* 0x000fe200078e000a */
[----:B------:R0:W-:Y:S06]  /*16a00*/  STL.64 [R1+0x21e0], R24 ;  /* 0x0021e01801007387 */ /* 0x0001ec0000100a00 */
[----:B------:R-:W-:Y:S01]  /*16a10*/  HMMA.16816.F32.BF16 R16, R16, R14, R20 ;  /* 0x0000000e1010723c */ /* 0x000fe20000041814 */
[----:B0-----:R-:W3:Y:S04]  /*16a20*/  LDL.LU.64 R24, [R1+0x60] ;  /* 0x0000600001187983 */ /* 0x001ee80000300a00 */
[----:B------:R-:W4:Y:S04]  /*16a30*/  LDL.LU.64 R26, [R1+0x68] ;  /* 0x00006800011a7983 */ /* 0x000f280000300a00 */
        /* <DEDUP_REMOVED lines=27> */
[----:B------:R-:W0:Y:S04]  /*16bf0*/  LDSM.16.M88.4 R16, [R28+UR6+0x200] ;  /* 0x000200061c10783b */ /* 0x000e280008000200 */
        /* <DEDUP_REMOVED lines=25> */
[----:B----4-:R-:W-:Y:S01]  /*16d90*/  MOV R9, R26 ;  /* 0x0000001a00097202 */ /* 0x010fe20000000f00 */
        /* <DEDUP_REMOVED lines=126> */
[----:B0-----:R-:W-:Y:S01]  /*17580*/  STL [R1+0x30], R8 ;  /* 0x0000300801007387 */ /* 0x001fe20000100800 */
[----:B------:R-:W-:Y:S01]  /*17590*/  IMAD.MOV.U32 R2, RZ, RZ, R9 ;  /* 0x000000ffff027224 */ /* 0x000fe200078e0009 */
[----:B------:R-:W-:Y:S02]  /*175a0*/  MOV R0, R11 ;  /* 0x0000000b00007202 */ /* 0x000fe40000000f00 */
[----:B------:R-:W-:Y:S04]  /*175b0*/  STL [R1+0x38], R10 ;  /* 0x0000380a01007387 */ /* 0x000fe80000100800 */
[----:B------:R-:W0:Y:S04]  /*175c0*/  LDSM.16.M88.4 R8, [R28+UR6+0x8280] ;  /* 0x008280061c08783b */ /* 0x000e280008000200 */
[----:B------:R-:W-:Y:S04]  /*175d0*/  STL [R1+0x2080], R28 ;  /* 0x0020801c01007387 */ /* 0x000fe80000100800 */
        /* <DEDUP_REMOVED lines=50> */
[----:B------:R0:W-:Y:S04]  /*17900*/  STL.64 [R1+0x20e8], R16 ;  /* 0x0020e81001007387 */ /* 0x0001e80000100a00 */
[----:B0-----:R-:W4:Y:S01]  /*17910*/  LDL.LU R16, [R1+0x30] ;  /* 0x0000300001107983 */ /* 0x001f220000300800 */
[----:B------:R-:W-:-:S03]  /*17920*/  IMAD.MOV.U32 R17, RZ, RZ, R2 ;  /* 0x000000ffff117224 */ /* 0x000fc600078e0002 */
[----:B------:R-:W2:Y:S04]  /*17930*/  LDL.LU R2, [R1+0x20f8] ;  /* 0x0020f80001027983 */ /* 0x000ea80000300800 */
[C---:B----4-:R-:W-:Y:S08]  /*17940*/  HMMA.16816.F32.BF16 R20, R12.reuse, R16, R20 ;  /* 0x000000100c14723c */ /* 0x050ff00000041814 */
[----:B--2---:R-:W-:Y:S01]  /*17950*/  HMMA.16816.F32.BF16 R12, R12, R24, R8 ;  /* 0x000000180c0c723c */ /* 0x004fe20000041808 */
[----:B------:R-:W2:Y:S04]  /*17960*/  LDL.LU.64 R8, [R1+0x20] ;  /* 0x0000200001087983 */ /* 0x000ea80000300a00 */
[----:B------:R-:W4:Y:S01]  /*17970*/  LDL.LU.64 R10, [R1+0x28] ;  /* 0x00002800010a7983 */ /* 0x000f220000300a00 */
[----:B--2---:R-:W-:Y:S01]  /*17980*/  MOV R19, R8 ;  /* 0x0000000800137202 */ /* 0x004fe20000000f00 */
[----:B------:R-:W-:Y:S01]  /*17990*/  IMAD.MOV.U32 R18, RZ, RZ, R9 ;  /* 0x000000ffff127224 */ /* 0x000fe200078e0009 */
[----:B----4-:R-:W-:Y:S01]  /*179a0*/  HMMA.16816.F32.BF16 R4, R8, R16, R4 ;  /* 0x000000100804723c */ /* 0x010fe20000041804 */
[----:B------:R-:W-:Y:S01]  /*179b0*/  MOV R17, R10 ;  /* 0x0000000a00117202 */ /* 0x000fe20000000f00 */
[----:B------:R-:W-:-:S02]  /*179c0*/  IMAD.MOV.U32 R16, RZ, RZ, R11 ;  /* 0x000000ffff107224 */ /* 0x000fc400078e000b */
[----:B------:R-:W0:Y:S04]  /*179d0*/  LDSM.16.MT88.4 R8, [R3+UR6+0x16000] ;  /* 0x016000060308783b */ /* 0x000e280008004200 */
[----:B0-----:R0:W-:Y:S04]  /*179e0*/  STL.64 [R1+0x20b0], R10 ;  /* 0x0020b00a01007387 */ /* 0x0011e80000100a00 */
[----:B------:R1:W-:Y:S01]  /*179f0*/  STL.64 [R1+0x20a8], R8 ;  /* 0x0020a80801007387 */ /* 0x0003e20000100a00 */
[----:B0-----:R-:W-:Y:S01]  /*17a00*/  MOV R10, R17 ;  /* 0x00000011000a7202 */ /* 0x001fe20000000f00 */
[----:B------:R-:W-:Y:S01]  /*17a10*/  IMAD.MOV.U32 R11, RZ, RZ, R16 ;  /* 0x000000ffff0b7224 */ /* 0x000fe200078e0010 */
[----:B-1----:R-:W-:Y:S01]  /*17a20*/  MOV R8, R19 ;  /* 0x0000001300087202 */ /* 0x002fe20000000f00 */
[----:B------:R-:W-:-:S02]  /*17a30*/  IMAD.MOV.U32 R9, RZ, RZ, R18 ;  /* 0x000000ffff097224 */ /* 0x000fc400078e0012 */
[----:B------:R-:W0:Y:S04]  /*17a40*/  LDSM.16.M88.4 R16, [R2+UR6+0x300] ;  /* 0x000300060210783b */ /* 0x000e280008000200 */
[----:B0-----:R-:W-:Y:S01]  /*17a50*/  STL.64 [R1+0x50], R16 ;  /* 0x0000501001007387 */ /* 0x001fe20000100a00 */
[----:B------:R-:W-:-:S03]  /*17a60*/  MOV R28, R19 ;  /* 0x00000013001c7202 */ /* 0x000fc60000000f00 */
[----:B------:R-:W-:Y:S04]  /*17a70*/  STL.64 [R1+0x58], R18 ;  /* 0x0000581201007387 */ /* 0x000fe80000100a00 */
[----:B------:R-:W0:Y:S04]  /*17a80*/  LDSM.16.M88.4 R16, [R2+UR6+0x8300] ;  /* 0x008300060210783b */ /* 0x000e280008000200 */
[----:B------:R-:W-:Y:S04]  /*17a90*/  STL [R1+0x2000], R2 ;  /* 0x0020000201007387 */ /* 0x000fe80000100800 */
[----:B0-----:R-:W-:Y:S04]  /*17aa0*/  STL.64 [R1+0x80], R16 ;  /* 0x0000801001007387 */ /* 0x001fe80000100a00 */
[----:B------:R-:W-:Y:S04]  /*17ab0*/  STL.64 [R1+0x88], R18 ;  /* 0x0000881201007387 */ /* 0x000fe80000100a00 */
[----:B------:R-:W0:Y:S04]  /*17ac0*/  LDSM.16.MT88.4 R16, [R29+UR6+0x16000] ;  /* 0x016000061d10783b */ /* 0x000e280008004200 */
[----:B0-----:R-:W-:Y:S04]  /*17ad0*/  STL.64 [R1], R16 ;  /* 0x0000001001007387 */ /* 0x001fe80000100a00 */
[----:B------:R0:W-:Y:S04]  /*17ae0*/  STL.64 [R1+0x8], R18 ;  /* 0x0000081201007387 */ /* 0x0001e80000100a00 */
[----:B0-----:R-:W2:Y:S04]  /*17af0*/  LDL.LU.64 R18, [R1+0x20f0] ;  /* 0x0020f00001127983 */ /* 0x001ea80000300a00 */
[----:B------:R-:W2:Y:S02]  /*17b00*/  LDL.LU.64 R16, [R1+0x20e8] ;  /* 0x0020e80001107983 */ /* 0x000ea40000300a00 */
[----:B--2---:R-:W-:Y:S02]  /*17b10*/  HMMA.16816.F32.BF16 R8, R8, R24, R16 ;  /* 0x000000180808723c */ /* 0x004fe40000041810 */
[----:B------:R-:W2:Y:S04]  /*17b20*/  LDL.LU.64 R18, [R1+0x20e0] ;  /* 0x0020e00001127983 */ /* 0x000ea80000300a00 */
[----:B------:R-:W2:-:S13]  /*17b30*/  LDL.LU.64 R16, [R1+0x20d8] ;  /* 0x0020d80001107983 */ /* 0x000e9a0000300a00 */
[----:B------:R0:W-:Y:S04]  /*17b40*/  STL.64 [R1+0x20c0], R10 ;  /* 0x0020c00a01007387 */ /* 0x0001e80000100a00 */
[----:B------:R-:W-:Y:S04]  /*17b50*/  STL.64 [R1+0x20b8], R8 ;  /* 0x0020b80801007387 */ /* 0x000fe80000100a00 */
[----:B0-----:R-:W2:Y:S01]  /*17b60*/  LDL.LU R10, [R1+0x38] ;  /* 0x00003800010a7983 */ /* 0x001ea20000300800 */
[----:B------:R-:W-:Y:S01]  /*17b70*/  IMAD.MOV.U32 R11, RZ, RZ, R0 ;  /* 0x000000ffff0b7224 */ /* 0x000fe200078e0000 */
[----:B---3--:R-:W-:Y:S01]  /*17b80*/  MOV R2, R26 ;  /* 0x0000001a00027202 */ /* 0x008fe20000000f00 */
[----:B------:R-:W-:-:S05]  /*17b90*/  IMAD.MOV.U32 R0, RZ, RZ, R27 ;  /* 0x000000ffff007224 */ /* 0x000fca00078e001b */
[C---:B--2---:R-:W-:Y:S08]  /*17ba0*/  HMMA.16816.F32.BF16 R20, R16.reuse, R10, R20 ;  /* 0x0000000a1014723c */ /* 0x044ff00000041814 */
[----:B------:R-:W-:Y:S01]  /*17bb0*/  HMMA.16816.F32.BF16 R16, R16, R26, R12 ;  /* 0x0000001a1010723c */ /* 0x000fe2000004180c */
[----:B------:R-:W2:Y:S04]  /*17bc0*/  LDL.LU.64 R26, [R1+0x20d0] ;  /* 0x0020d000011a7983 */ /* 0x000ea80000300a00 */
[----:B------:R-:W2:Y:S04]  /*17bd0*/  LDL.LU.64 R24, [R1+0x20c8] ;  /* 0x0020c80001187983 */ /* 0x000ea80000300a00 */
[----:B------:R-:W0:Y:S10]  /*17be0*/  LDSM.16.MT88.4 R12, [R3+UR6+0x16400] ;  /* 0x01640006030c783b */ /* 0x000e340008004200 */
[----:B------:R-:W-:Y:S04]  /*17bf0*/  STL.64 [R1+0x20a0], R18 ;  /* 0x0020a01201007387 */ /* 0x000fe80000100a00 */
[----:B------:R1:W-:Y:S04]  /*17c00*/  STL.64 [R1+0x2098], R16 ;  /* 0x0020981001007387 */ /* 0x0003e80000100a00 */
[----:B-1----:R-:W3:Y:S01]  /*17c10*/  LDL.LU.64 R16, [R1+0x50] ;  /* 0x0000500001107983 */ /* 0x002ee20000300a00 */
[----:B--2---:R-:W-:Y:S03]  /*17c20*/  HMMA.16816.F32.BF16 R4, R24, R10, R4 ;  /* 0x0000000a1804723c */ /* 0x004fe60000041804 */
[----:B------:R-:W1:-:S15]  /*17c30*/  LDSM.16.MT88.4 R8, [R29+UR6+0x16400] ;  /* 0x016400061d08783b */ /* 0x000e5e0008004200 */
[----:B------:R-:W-:Y:S01]  /*17c40*/  NOP ;  /* 0x0000000000007918 */ /* 0x000fe20000000000 */
[----:B------:R-:W-:Y:S04]  /*17c50*/  STL.64 [R1+0x2090], R6 ;  /* 0x0020900601007387 */ /* 0x000fe80000100a00 */
[----:B------:R2:W-:Y:S04]  /*17c60*/  STL.64 [R1+0x2088], R4 ;  /* 0x0020880401007387 */ /* 0x0005e80000100a00 */
[----:B--2---:R-:W2:Y:S04]  /*17c70*/  LDL R4, [R1+0x80] ;  /* 0x0000800001047983 */ /* 0x004ea80000100800 */
[----:B------:R-:W2:Y:S04]  /*17c80*/  LDL R5, [R1+0x84] ;  /* 0x0000840001057983 */ /* 0x000ea80000100800 */
[----:B0-----:R0:W-:Y:S04]  /*17c90*/  STL.64 [R1+0x2068], R14 ;  /* 0x0020680e01007387 */ /* 0x0011e80000100a00 */
[----:B------:R-:W-:Y:S04]  /*17ca0*/  STL.64 [R1+0x2060], R12 ;  /* 0x0020600c01007387 */ /* 0x000fe80000100a00 */
[----:B-1----:R-:W-:Y:S01]  /*17cb0*/  STL.64 [R1+0x20], R8 ;  /* 0x0000200801007387 */ /* 0x002fe20000100a00 */
[----:B0-----:R-:W-:-:S03]  /*17cc0*/  IMAD.MOV.U32 R15, RZ, RZ, R0 ;  /* 0x000000ffff0f7224 */ /* 0x001fc600078e0000 */
[----:B------:R0:W-:Y:S01]  /*17cd0*/  STL [R1+0x28], R10 ;  /* 0x0000280a01007387 */ /* 0x0001e20000100800 */
[----:B------:R-:W-:-:S03]  /*17ce0*/  MOV R0, R11 ;  /* 0x0000000b00007202 */ /* 0x000fc60000000f00 */
[----:B0-----:R-:W4:Y:S04]  /*17cf0*/  LDL.LU.64 R10, [R1+0x20c0] ;  /* 0x0020c000010a7983 */ /* 0x001f280000300a00 */
[----:B------:R-:W4:Y:S01]  /*17d00*/  LDL.LU.64 R8, [R1+0x20b8] ;  /* 0x0020b80001087983 */ /* 0x000f220000300a00 */
[----:B------:R-:W-:-:S07]  /*17d10*/  MOV R14, R2 ;  /* 0x00000002000e7202 */ /* 0x000fce0000000f00 */
[----:B----4-:R-:W-:Y:S01]  /*17d20*/  HMMA.16816.F32.BF16 R12, R24, R14, R8 ;  /* 0x0000000e180c723c */ /* 0x010fe20000041808 */
[----:B------:R-:W4:Y:S04]  /*17d30*/  LDL.LU.64 R10, [R1+0x20b0] ;  /* 0x0020b000010a7983 */ /* 0x000f280000300a00 */
[----:B------:R-:W4:Y:S01]  /*17d40*/  LDL.LU.64 R8, [R1+0x20a8] ;  /* 0x0020a80001087983 */ /* 0x000f220000300a00 */
[----:B---3--:R-:W-:-:S13]  /*17d50*/  MOV R2, R17 ;  /* 0x0000001100027202 */ /* 0x008fda0000000f00 */
[----:B------:R-:W-:Y:S04]  /*17d60*/  STL.64 [R1+0x2078], R14 ;  /* 0x0020780e01007387 */ /* 0x000fe80000100a00 */
[----:B------:R0:W-:Y:S04]  /*17d70*/  STL.64 [R1+0x2070], R12 ;  /* 0x0020700c01007387 */ /* 0x0001e80000100a00 */
[----:B0-----:R-:W3:Y:S04]  /*17d80*/  LDL.LU.64 R12, [R1] ;  /* 0x00000000010c7983 */ /* 0x001ee80000300a00 */
[----:B------:R-:W2:Y:S04]  /*17d90*/  LDL.LU.64 R14, [R1+0x8] ;  /* 0x00000800010e7983 */ /* 0x000ea80000300a00 */
[----:B------:R-:W2:Y:S01]  /*17da0*/  LDL.LU.64 R18, [R1+0x20a0] ;  /* 0x0020a00001127983 */ /* 0x000ea20000300a00 */
[----:B----4-:R-:W-:Y:S01]  /*17db0*/  HMMA.16816.F32.BF16 R24, R8, R16, R20 ;  /* 0x000000100818723c */ /* 0x010fe20000041814 */
[----:B------:R-:W-:-:S02]  /*17dc0*/  IMAD.MOV.U32 R20, RZ, RZ, R16 ;  /* 0x000000ffff147224 */ /* 0x000fc400078e0010 */
[----:B------:R-:W2:Y:S04]  /*17dd0*/  LDL.LU.64 R16, [R1+0x2098] ;  /* 0x0020980001107983 */ /* 0x000ea80000300a00 */
[----:B------:R-:W4:Y:S01]  /*17de0*/  LDL.LU.64 R6, [R1+0x2090] ;  /* 0x0020900001067983 */ /* 0x000f220000300a00 */
[----:B--2---:R-:W-:Y:S03]  /*17df0*/  HMMA.16816.F32.BF16 R8, R8, R4, R16 ;  /* 0x000000040808723c */ /* 0x004fe60000041810 */
[----:B------:R-:W4:Y:S04]  /*17e00*/  LDL.LU.64 R4, [R1+0x2088] ;  /* 0x0020880001047983 */ /* 0x000f280000300a00 */
[----:B------:R-:W0:-:S12]  /*17e10*/  LDSM.16.MT88.4 R16, [R3+UR6+0x16800] ;  /* 0x016800060310783b */ /* 0x000e180008004200 */
[----:B------:R1:W-:Y:S04]  /*17e20*/  STL.64 [R1+0x2058], R10 ;  /* 0x0020580a01007387 */ /* 0x0003e80000100a00 */
[----:B------:R2:W-:Y:S04]  /*17e30*/  STL.64 [R1+0x2050], R8 ;  /* 0x0020500801007387 */ /* 0x0005e80000100a00 */
[----:B-1----:R-:W4:Y:S01]  /*17e40*/  LDL R10, [R1+0x58] ;  /* 0x00005800010a7983 */ /* 0x002f220000100800 */
[----:B------:R-:W-:-:S03]  /*17e50*/  IMAD.MOV.U32 R11, RZ, RZ, R28 ;  /* 0x000000ffff0b7224 */ /* 0x000fc600078e001c */
[----:B------:R-:W4:Y:S01]  /*17e60*/  LDL.LU R28, [R1+0x2080] ;  /* 0x00208000011c7983 */ /* 0x000f220000300800 */
[----:B--2---:R-:W-:Y:S01]  /*17e70*/  IMAD.MOV.U32 R8, RZ, RZ, R20 ;  /* 0x000000ffff087224 */ /* 0x004fe200078e0014 */
[----:B------:R-:W-:Y:S01]  /*17e80*/  MOV R9, R2 ;  /* 0x0000000200097202 */ /* 0x000fe20000000f00 */
[----:B------:R-:W-:Y:S01]  /*17e90*/  IMAD.MOV.U32 R2, RZ, RZ, R15 ;  /* 0x000000ffff027224 */ /* 0x000fe200078e000f */
[----:B---3--:R-:W-:-:S05]  /*17ea0*/  MOV R20, R12 ;  /* 0x0000000c00147202 */ /* 0x008fca0000000f00 */
[----:B----4-:R-:W-:Y:S01]  /*17eb0*/  HMMA.16816.F32.BF16 R4, R12, R8, R4 ;  /* 0x000000080c04723c */ /* 0x010fe20000041804 */
[----:B------:R-:W-:Y:S01]  /*17ec0*/  IMAD.MOV.U32 R9, RZ, RZ, R13 ;  /* 0x000000ffff097224 */ /* 0x000fe200078e000d */
[----:B------:R-:W-:Y:S02]  /*17ed0*/  MOV R8, R14 ;  /* 0x0000000e00087202 */ /* 0x000fe40000000f00 */
[----:B------:R-:W1:-:S15]  /*17ee0*/  LDSM.16.M88.4 R12, [R28+UR6+0x300] ;  /* 0x000300061c0c783b */ /* 0x000e5e0008000200 */
[----:B------:R-:W-:Y:S04]  /*17ef0*/  STL.64 [R1+0x2048], R6 ;  /* 0x0020480601007387 */ /* 0x000fe80000100a00 */
[----:B------:R2:W-:Y:S04]  /*17f00*/  STL.64 [R1+0x2040], R4 ;  /* 0x0020400401007387 */ /* 0x0005e80000100a00 */
[----:B--2---:R-:W2:Y:S04]  /*17f10*/  LDL.LU.64 R4, [R1+0x80] ;  /* 0x0000800001047983 */ /* 0x004ea80000300a00 */
[----:B------:R-:W3:Y:S04]  /*17f20*/  LDL.LU.64 R6, [R1+0x88] ;  /* 0x0000880001067983 */ /* 0x000ee80000300a00 */
[----:B0-----:R-:W-:Y:S04]  /*17f30*/  STL.64 [R1+0x2028], R18 ;  /* 0x0020281201007387 */ /* 0x001fe80000100a00 */
[----:B------:R0:W-:Y:S04]  /*17f40*/  STL.64 [R1+0x2020], R16 ;  /* 0x0020201001007387 */ /* 0x0001e80000100a00 */
[----:B0-----:R-:W4:Y:S04]  /*17f50*/  LDL.LU R16, [R1+0x20] ;  /* 0x0000200001107983 */ /* 0x001f280000300800 */
[----:B------:R-:W4:Y:S04]  /*17f60*/  LDL.LU R17, [R1+0x24] ;  /* 0x0000240001117983 */ /* 0x000f280000300800 */
[----:B------:R-:W4:Y:S04]  /*17f70*/  LDL.LU R18, [R1+0x28] ;  /* 0x0000280001127983 */ /* 0x000f280000300800 */
[----:B-1----:R-:W-:Y:S04]  /*17f80*/  STL.64 [R1+0x40], R12 ;  /* 0x0000400c01007387 */ /* 0x002fe80000100a00 */
[----:B------:R-:W-:Y:S04]  /*17f90*/  STL.64 [R1+0x48], R14 ;  /* 0x0000480e01007387 */ /* 0x000fe80000100a00 */
[----:B------:R-:W0:Y:S01]  /*17fa0*/  LDSM.16.M88.4 R12, [R28+UR6+0x8300] ;  /* 0x008300061c0c783b */ /* 0x000e220008000200 */
[----:B------:R-:W-:Y:S01]  /*17fb0*/  MOV R19, R0 ;  /* 0x0000000000137202 */ /* 0x000fe20000000f00 */
[----:B0-----:R-:W-:-:S02]  /*17fc0*/  IMAD.MOV.U32 R0, RZ, RZ, R14 ;  /* 0x000000ffff007224 */ /* 0x001fc400078e000e */
[----:B------:R-:W-:Y:S04]  /*17fd0*/  STL.64 [R1+0x70], R12 ;  /* 0x0000700c01007387 */ /* 0x000fe80000100a00 */
[----:B------:R0:W-:Y:S04]  /*17fe0*/  STL [R1+0x7c], R15 ;  /* 0x00007c0f01007387 */ /* 0x0001e80000100800 */
[----:B0-----:R-:W2:Y:S04]  /*17ff0*/  LDL.LU.64 R14, [R1+0x2078] ;  /* 0x00207800010e7983 */ /* 0x001ea80000300a00 */
[----:B------:R-:W2:Y:S04]  /*18000*/  LDL.LU.64 R12, [R1+0x2070] ;  /* 0x00207000010c7983 */ /* 0x000ea80000300a00 */
[----:B------:R0:W-:Y:S02]  /*18010*/  STL [R1+0x2038], R0 ;  /* 0x0020380001007387 */ /* 0x0001e40000100800 */
[----:B0-----:R-:W-:-:S02]  /*18020*/  MOV R0, R20 ;  /* 0x0000001400007202 */ /* 0x001fc40000000f00 */
[----:B------:R-:W0:Y:S04]  /*18030*/  LDSM.16.MT88.4 R20, [R29+UR6+0x16800] ;  /* 0x016800061d14783b */ /* 0x000e280008004200 */
[----:B------:R-:W-:Y:S04]  /*18040*/  STL [R1+0x1fa0], R28 ;  /* 0x001fa01c01007387 */ /* 0x000fe80000100800 */
[----:B0-----:R-:W-:Y:S04]  /*18050*/  STL.64 [R1+0x2010], R22 ;  /* 0x0020101601007387 */ /* 0x001fe80000100a00 */
[----:B------:R0:W-:Y:S04]  /*18060*/  STL.64 [R1+0x2008], R20 ;  /* 0x0020081401007387 */ /* 0x0001e80000100a00 */
[----:B0-----:R-:W2:Y:S04]  /*18070*/  LDL.LU.64 R20, [R1+0x70] ;  /* 0x0000700001147983 */ /* 0x001ea80000300a00 */
[----:B--2---:R0:W-:Y:S04]  /*18080*/  STL.64 [R1+0x2018], R20 ;  /* 0x0020181401007387 */ /* 0x0041e80000100a00 */
[----:B0-----:R-:W2:Y:S01]  /*18090*/  LDL.LU.64 R20, [R1+0x40] ;  /* 0x0000400001147983 */ /* 0x001ea20000300a00 */
[----:B------:R-:W-:Y:S01]  /*180a0*/  IMAD.MOV.U32 R22, RZ, RZ, R8 ;  /* 0x000000ffff167224 */ /* 0x000fe200078e0008 */
[----:B------:R-:W-:-:S02]  /*180b0*/  MOV R23, R2 ;  /* 0x0000000200177202 */ /* 0x000fc40000000f00 */
[----:B--2---:R0:W-:Y:S02]  /*180c0*/  STL.64 [R1+0x2030], R20 ;  /* 0x0020301401007387 */ /* 0x0041e40000100a00 */
[----:B0-----:R-:W-:Y:S01]  /*180d0*/  IMAD.MOV.U32 R20, RZ, RZ, R0 ;  /* 0x000000ffff147224 */ /* 0x001fe200078e0000 */
[----:B------:R-:W-:-:S07]  /*180e0*/  MOV R21, R9 ;  /* 0x0000000900157202 */ /* 0x000fce0000000f00 */
[----:B------:R-:W-:Y:S01]  /*180f0*/  HMMA.16816.F32.BF16 R20, R20, R4, R12 ;  /* 0x000000041414723c */ /* 0x000fe2000004180c */
[----:B------:R-:W2:Y:S04]  /*18100*/  LDL.LU.64 R14, [R1+0x2068] ;  /* 0x00206800010e7983 */ /* 0x000ea80000300a00 */
[----:B------:R-:W2:-:S14]  /*18110*/  LDL.LU.64 R12, [R1+0x2060] ;  /* 0x00206000010c7983 */ /* 0x000e9c0000300a00 */
[----:B------:R3:W-:Y:S01]  /*18120*/  STL [R1+0x203c], R23 ;  /* 0x00203c1701007387 */ /* 0x0007e20000100800 */
[----:B--2---:R-:W-:Y:S03]  /*18130*/  HMMA.16816.F32.BF16 R24, R12, R10, R24 ;  /* 0x0000000a0c18723c */ /* 0x004fe60000041818 */
[----:B------:R-:W2:Y:S04]  /*18140*/  LDL.LU.64 R10, [R1+0x2058] ;  /* 0x00205800010a7983 */ /* 0x000ea80000300a00 */
[----:B------:R-:W2:Y:S01]  /*18150*/  LDL.LU.64 R8, [R1+0x2050] ;  /* 0x0020500001087983 */ /* 0x000ea20000300a00 */
[----:B---3--:R-:W-:Y:S01]  /*18160*/  IMAD.MOV.U32 R23, RZ, RZ, R6 ;  /* 0x000000ffff177224 */ /* 0x008fe200078e0006 */
[----:B------:R-:W-:-:S10]  /*18170*/  MOV R0, R7 ;  /* 0x0000000700007202 */ /* 0x000fd40000000f00 */
[----:B------:R-:W-:Y:S01]  /*18180*/  IMAD.MOV.U32 R28, RZ, RZ, R26 ;  /* 0x000000ffff1c7224 */ /* 0x000fe200078e001a */
[----:B------:R2:W-:Y:S01]  /*18190*/  STL.64 [R1], R24 ;  /* 0x0000001801007387 */ /* 0x0005e20000100a00 */
[----:B------:R-:W-:Y:S02]  /*181a0*/  MOV R2, R27 ;  /* 0x0000001b00027202 */ /* 0x000fe40000000f00 */
[----:B--2---:R-:W-:Y:S01]  /*181b0*/  HMMA.16816.F32.BF16 R24, R12, R6, R8 ;  /* 0x000000060c18723c */ /* 0x004fe20000041808 */
[----:B------:R-:W4:Y:S04]  /*181c0*/  LDL.LU.64 R6, [R1+0x2048] ;  /* 0x0020480001067983 */ /* 0x000f280000300a00 */
[----:B------:R-:W4:Y:S04]  /*181d0*/  LDL.LU.64 R4, [R1+0x2040] ;  /* 0x0020400001047983 */ /* 0x000f280000300a00 */
[----:B------:R-:W4:Y:S04]  /*181e0*/  LDL.LU R10, [R1+0x58] ;  /* 0x00005800010a7983 */ /* 0x000f280000300800 */
[----:B------:R-:W4:Y:S04]  /*181f0*/  LDL.LU R11, [R1+0x5c] ;  /* 0x00005c00010b7983 */ /* 0x000f280000300800 */
[----:B------:R-:W-:Y:S01]  /*18200*/  LDSM.16.MT88.4 R12, [R29+UR6+0x16c00] ;  /* 0x016c00061d0c783b */ /* 0x000fe20008004200 */
[----:B----4-:R-:W-:Y:S03]  /*18210*/  HMMA.16816.F32.BF16 R4, R16, R10, R4 ;  /* 0x0000000a1004723c */ /* 0x010fe60000041804 */
[----:B------:R-:W0:Y:S04]  /*18220*/  LDSM.16.MT88.4 R8, [R3+UR6+0x16c00] ;  /* 0x016c00060308783b */ /* 0x000e280008004200 */
[----:B0-----:R0:W-:Y:S04]  /*18230*/  STL.64 [R1+0x1fe0], R10 ;  /* 0x001fe00a01007387 */ /* 0x0011e80000100a00 */
[----:B------:R-:W-:Y:S01]  /*18240*/  STL.64 [R1+0x1fd8], R8 ;  /* 0x001fd80801007387 */ /* 0x000fe20000100a00 */
[----:B0-----:R-:W-:-:S03]  /*18250*/  IMAD.MOV.U32 R10, RZ, RZ, R23 ;  /* 0x000000ffff0a7224 */ /* 0x001fc600078e0017 */
[----:B------:R-:W2:Y:S01]  /*18260*/  LDL.LU R23, [R1+0x203c] ;  /* 0x00203c0001177983 */ /* 0x000ea20000300800 */
[----:B------:R-:W-:-:S03]  /*18270*/  MOV R11, R0 ;  /* 0x00000000000b7202 */ /* 0x000fc60000000f00 */
[----:B------:R-:W3:Y:S04]  /*18280*/  LDL.LU R0, [R1+0x2038] ;  /* 0x0020380001007983 */ /* 0x000ee80000300800 */
[----:B------:R0:W-:Y:S04]  /*18290*/  STL.64 [R1+0x1fd0], R14 ;  /* 0x001fd00e01007387 */ /* 0x0001e80000100a00 */
[----:B------:R1:W-:Y:S01]  /*182a0*/  STL.64 [R1+0x1fc8], R12 ;  /* 0x001fc80c01007387 */ /* 0x0003e20000100a00 */
[----:B0-----:R-:W-:Y:S01]  /*182b0*/  IMAD.MOV.U32 R14, RZ, RZ, R28 ;  /* 0x000000ffff0e7224 */ /* 0x001fe200078e001c */
[----:B------:R-:W-:-:S02]  /*182c0*/  MOV R15, R2 ;  /* 0x00000002000f7202 */ /* 0x000fc40000000f00 */
[----:B-1----:R-:W4:Y:S04]  /*182d0*/  LDL.LU R12, [R1] ;  /* 0x00000000010c7983 */ /* 0x002f280000300800 */
[----:B------:R-:W4:Y:S01]  /*182e0*/  LDL.LU R13, [R1+0x4] ;  /* 0x00000400010d7983 */ /* 0x000f220000300800 */
[----:B--2---:R-:W-:Y:S03]  /*182f0*/  HMMA.16816.F32.BF16 R16, R16, R10, R20 ;  /* 0x0000000a1010723c */ /* 0x004fe60000041814 */
[----:B------:R-:W2:-:S15]  /*18300*/  LDL.LU.64 R20, [R1+0x2030] ;  /* 0x0020300001147983 */ /* 0x000e9e0000300a00 */
[----:B------:R-:W-:Y:S01]  /*18310*/  NOP ;  /* 0x0000000000007918 */ /* 0x000fe20000000000 */
[----:B------:R-:W-:Y:S01]  /*18320*/  IMAD.MOV.U32 R11, RZ, RZ, R18 ;  /* 0x000000ffff0b7224 */ /* 0x000fe200078e0012 */
[----:B------:R-:W-:Y:S01]  /*18330*/  MOV R10, R19 ;  /* 0x00000013000a7202 */ /* 0x000fe20000000f00 */
[----:B------:R-:W-:Y:S01]  /*18340*/  IMAD.MOV.U32 R2, RZ, RZ, R16 ;  /* 0x000000ffff027224 */ /* 0x000fe200078e0010 */
[----:B------:R-:W-:Y:S01]  /*18350*/  MOV R28, R17 ;  /* 0x00000011001c7202 */ /* 0x000fe20000000f00 */
[----:B------:R-:W4:Y:S04]  /*18360*/  LDL.LU.64 R18, [R1+0x2028] ;  /* 0x0020280001127983 */ /* 0x000f280000300a00 */
[----:B------:R-:W4:Y:S01]  /*18370*/  LDL.LU.64 R16, [R1+0x2020] ;  /* 0x0020200001107983 */ /* 0x000f220000300a00 */
[----:B--2---:R-:W-:Y:S01]  /*18380*/  IMAD.MOV.U32 R9, RZ, RZ, R20 ;  /* 0x000000ffff097224 */ /* 0x004fe200078e0014 */
[----:B------:R-:W-:Y:S01]  /*18390*/  MOV R8, R21 ;  /* 0x0000001500087202 */ /* 0x000fe20000000f00 */
[----:B----4-:R-:W-:Y:S01]  /*183a0*/  HMMA.16816.F32.BF16 R12, R16, R20, R12 ;  /* 0x00000014100c723c */ /* 0x010fe2000004180c */
[----:B------:R-:W2:-:S15]  /*183b0*/  LDL.LU.64 R20, [R1+0x2018] ;  /* 0x0020180001147983 */ /* 0x000e9e0000300a00 */
[----:B------:R-:W-:-:S03]  /*183c0*/  NOP ;  /* 0x0000000000007918 */ /* 0x000fc60000000000 */
[----:B------:R-:W-:Y:S04]  /*183d0*/  STL.64 [R1+0x1ff8], R14 ;  /* 0x001ff80e01007387 */ /* 0x000fe80000100a00 */
[----:B------:R0:W-:Y:S04]  /*183e0*/  STL.64 [R1+0x1ff0], R12 ;  /* 0x001ff00c01007387 */ /* 0x0001e80000100a00 */
[----:B------:R-:W4:Y:S01]  /*183f0*/  LDL.LU.64 R22, [R1+0x2010] ;  /* 0x0020100001167983 */ /* 0x000f220000300a00 */
[----:B0-----:R-:W-:Y:S01]  /*18400*/  IMAD.MOV.U32 R12, RZ, RZ, R9 ;  /* 0x000000ffff0c7224 */ /* 0x001fe200078e0009 */
[----:B------:R-:W-:Y:S01]  /*18410*/  MOV R13, R8 ;  /* 0x00000008000d7202 */ /* 0x000fe20000000f00 */
[----:B--2---:R-:W-:Y:S01]  /*18420*/  HMMA.16816.F32.BF16 R16, R16, R20, R24 ;  /* 0x000000141010723c */ /* 0x004fe20000041818 */
[----:B------:R-:W-:Y:S01]  /*18430*/  IMAD.MOV.U32 R9, RZ, RZ, R20 ;  /* 0x000000ffff097224 */ /* 0x000fe200078e0014 */
[----:B------:R-:W-:-:S02]  /*18440*/  MOV R8, R21 ;  /* 0x0000001500087202 */ /* 0x000fc40000000f00 */
[----:B------:R-:W4:Y:S01]  /*18450*/  LDL.LU.64 R20, [R1+0x2008] ;  /* 0x0020080001147983 */ /* 0x000f220000300a00 */
[----:B------:R-:W-:-:S03]  /*18460*/  IMAD.MOV.U32 R24, RZ, RZ, R2 ;  /* 0x000000ffff187224 */ /* 0x000fc600078e0002 */
[----:B------:R-:W2:Y:S04]  /*18470*/  LDL.LU R2, [R1+0x2000] ;  /* 0x0020000001027983 */ /* 0x000ea80000300800 */
[----:B------:R-:W2:Y:S01]  /*18480*/  LDL.LU.64 R14, [R1+0x1ff8] ;  /* 0x001ff800010e7983 */ /* 0x000ea20000300a00 */
[----:B------:R-:W-:Y:S01]  /*18490*/  IMAD.MOV.U32 R26, RZ, RZ, R11 ;  /* 0x000000ffff1a7224 */ /* 0x000fe200078e000b */
[----:B------:R-:W-:Y:S02]  /*184a0*/  MOV R27, R10 ;  /* 0x0000000a001b7202 */ /* 0x000fe40000000f00 */
[----:B------:R-:W-:Y:S01]  /*184b0*/  MOV R25, R28 ;  /* 0x0000001c00197202 */ /* 0x000fe20000000f00 */
[----:B----4-:R-:W-:Y:S01]  /*184c0*/  HMMA.16816.F32.BF16 R4, R20, R12, R4 ;  /* 0x0000000c1404723c */ /* 0x010fe20000041804 */
[----:B------:R-:W4:-:S15]  /*184d0*/  LDL.LU.64 R12, [R1+0x1ff0] ;  /* 0x001ff000010c7983 */ /* 0x000f1e0000300a00 */
[----:B------:R-:W-:-:S03]  /*184e0*/  NOP ;  /* 0x0000000000007918 */ /* 0x000fc60000000000 */
[----:B------:R-:W-:Y:S04]  /*184f0*/  STL.64 [R1], R4 ;  /* 0x0000000401007387 */ /* 0x000fe80000100a00 */
[----:B------:R-:W-:Y:S04]  /*18500*/  STL.64 [R1+0x8], R6 ;  /* 0x0000080601007387 */ /* 0x000fe80000100a00 */
[----:B------:R-:W0:Y:S04]  /*18510*/  LDSM.16.MT88.4 R4, [R3+UR6+0x17000] ;  /* 0x017000060304783b */ /* 0x000e280008004200 */
[----:B0-----:R3:W-:Y:S04]  /*18520*/  STL.64 [R1+0x1fb0], R6 ;  /* 0x001fb00601007387 */ /* 0x0017e80000100a00 */
[----:B------:R0:W-:Y:S01]  /*18530*/  STL.64 [R1+0x1fa8], R4 ;  /* 0x001fa80401007387 */ /* 0x0001e20000100a00 */
[----:B---3--:R-:W-:-:S03]  /*18540*/  IMAD.MOV.U32 R6, RZ, RZ, R0 ;  /* 0x000000ffff067224 */ /* 0x008fc600078e0000 */
[----:B------:R-:W3:Y:S01]  /*18550*/  LDL.LU R0, [R1+0x1fe8] ;  /* 0x001fe80001007983 */ /* 0x000ee20000300800 */
[----:B0-----:R-:W-:Y:S01]  /*18560*/  IMAD.MOV.U32 R4, RZ, RZ, R9 ;  /* 0x000000ffff047224 */ /* 0x001fe200078e0009 */
[----:B------:R-:W-:Y:S02]  /*18570*/  MOV R5, R8 ;  /* 0x0000000800057202 */ /* 0x000fe40000000f00 */
[----:B------:R-:W4:Y:S04]  /*18580*/  LDL.LU R7, [R1+0x7c] ;  /* 0x00007c0001077983 */ /* 0x000f280000300800 */
[----:B--2---:R-:W0:Y:S04]  /*18590*/  LDSM.16.M88.4 R8, [R2+UR6+0x380] ;  /* 0x000380060208783b */ /* 0x004e280008000200 */
[----:B0-----:R-:W-:Y:S01]  /*185a0*/  STL.64 [R1+0x60], R8 ;  /* 0x0000600801007387 */ /* 0x001fe20000100a00 */
[----:B------:R-:W-:-:S03]  /*185b0*/  MOV R28, R9 ;  /* 0x00000009001c7202 */ /* 0x000fc60000000f00 */
[----:B------:R-:W-:Y:S04]  /*185c0*/  STL.64 [R1+0x68], R10 ;  /* 0x0000680a01007387 */ /* 0x000fe80000100a00 */
[----:B------:R-:W0:Y:S04]  /*185d0*/  LDSM.16.M88.4 R8, [R2+UR6+0x8380] ;  /* 0x008380060208783b */ /* 0x000e280008000200 */
[----:B0-----:R-:W-:Y:S01]  /*185e0*/  STL [R1+0x80], R8 ;  /* 0x0000800801007387 */ /* 0x001fe20000100800 */
[----:B------:R-:W-:-:S03]  /*185f0*/  IMAD.MOV.U32 R2, RZ, RZ, R9 ;  /* 0x000000ffff027224 */ /* 0x000fc600078e0009 */
[----:B------:R-:W-:Y:S04]  /*18600*/  STL.64 [R1+0x88], R10 ;  /* 0x0000880a01007387 */ /* 0x000fe80000100a00 */
[----:B------:R-:W0:Y:S01]  /*18610*/  LDSM.16.MT88.4 R8, [R29+UR6+0x17000] ;  /* 0x017000061d08783b */ /* 0x000e220008004200 */
[----:B------:R-:W-:Y:S03]  /*18620*/  HMMA.16816.F32.BF16 R24, R20, R4, R24 ;  /* 0x000000041418723c */ /* 0x000fe60000041818 */
[----:B---3--:R-:W-:Y:S04]  /*18630*/  STL [R1+0x1f00], R0 ;  /* 0x001f000001007387 */ /* 0x008fe80000100800 */
[----:B0-----:R-:W-:Y:S04]  /*18640*/  STL.64 [R1+0x30], R8 ;  /* 0x0000300801007387 */ /* 0x001fe80000100a00 */
[----:B------:R0:W-:Y:S04]  /*18650*/  STL.64 [R1+0x38], R10 ;  /* 0x0000380a01007387 */ /* 0x0001e80000100a00 */
[----:B0-----:R-:W4:Y:S04]  /*18660*/  LDL.LU.64 R10, [R1+0x1fe0] ;  /* 0x001fe000010a7983 */ /* 0x001f280000300a00 */
[----:B------:R-:W4:Y:S04]  /*18670*/  LDL.LU.64 R8, [R1+0x1fd8] ;  /* 0x001fd80001087983 */ /* 0x000f280000300a00 */
[----:B------:R-:W4:Y:S04]  /*18680*/  LDL.LU R22, [R1+0x48] ;  /* 0x0000480001167983 */ /* 0x000f280000300800 */
[----:B------:R-:W4:Y:S04]  /*18690*/  LDL.LU R23, [R1+0x4c] ;  /* 0x00004c0001177983 */ /* 0x000f280000300800 */
[----:B------:R-:W-:Y:S04]  /*186a0*/  STL.64 [R1+0x1fc0], R26 ;  /* 0x001fc01a01007387 */ /* 0x000fe80000100a00 */
[----:B------:R0:W-:Y:S04]  /*186b0*/  STL.64 [R1+0x1fb8], R24 ;  /* 0x001fb81801007387 */ /* 0x0001e80000100a00 */
[----:B0-----:R-:W2:Y:S04]  /*186c0*/  LDL.LU R24, [R1] ;  /* 0x0000000001187983 */ /* 0x001ea80000300800 */
[----:B------:R-:W2:Y:S04]  /*186d0*/  LDL.LU R25, [R1+0x4] ;  /* 0x0000040001197983 */ /* 0x000ea80000300800 */
[----:B------:R-:W2:Y:S04]  /*186e0*/  LDL.LU R26, [R1+0x8] ;  /* 0x00000800011a7983 */ /* 0x000ea80000300800 */
[----:B------:R-:W2:Y:S01]  /*186f0*/  LDL.LU R27, [R1+0xc] ;  /* 0x00000c00011b7983 */ /* 0x000ea20000300800 */
[----:B----4-:R-:W-:-:S15]  /*18700*/  HMMA.16816.F32.BF16 R12, R8, R22, R12 ;  /* 0x00000016080c723c */ /* 0x010fde000004180c */
[----:B------:R-:W-:-:S04]  /*18710*/  NOP ;  /* 0x0000000000007918 */ /* 0x000fc80000000000 */
[----:B------:R-:W-:Y:S01]  /*18720*/  MOV R4, R14 ;  /* 0x0000000e00047202 */ /* 0x000fe20000000f00 */
[----:B------:R-:W-:Y:S01]  /*18730*/  IMAD.MOV.U32 R0, RZ, RZ, R15 ;  /* 0x000000ffff007224 */ /* 0x000fe200078e000f */
[----:B------:R-:W-:Y:S01]  /*18740*/  MOV R20, R12 ;  /* 0x0000000c00147202 */ /* 0x000fe20000000f00 */
[----:B------:R-:W-:Y:S01]  /*18750*/  IMAD.MOV.U32 R5, RZ, RZ, R13 ;  /* 0x000000ffff057224 */ /* 0x000fe200078e000d */
[----:B------:R-:W2:Y:S04]  /*18760*/  LDL.LU.64 R14, [R1+0x1fd0] ;  /* 0x001fd000010e7983 */ /* 0x000ea80000300a00 */
[----:B------:R-:W2:Y:S01]  /*18770*/  LDL.LU.64 R12, [R1+0x1fc8] ;  /* 0x001fc800010c7983 */ /* 0x000ea20000300a00 */
[----:B------:R-:W-:Y:S03]  /*18780*/  HMMA.16816.F32.BF16 R8, R8, R6, R16 ;  /* 0x000000060808723c */ /* 0x000fe60000041810 */
[----:B------:R-:W0:-:S15]  /*18790*/  LDSM.16.MT88.4 R16, [R3+UR6+0x17400] ;  /* 0x017400060310783b */ /* 0x000e1e0008004200 */
[----:B------:R-:W-:Y:S01]  /*187a0*/  NOP ;  /* 0x0000000000007918 */ /* 0x000fe20000000000 */
[----:B------:R-:W-:Y:S04]  /*187b0*/  STL.64 [R1+0x1f98], R10 ;  /* 0x001f980a01007387 */ /* 0x000fe80000100a00 */
[----:B------:R1:W-:Y:S02]  /*187c0*/  STL.64 [R1+0x1f90], R8 ;  /* 0x001f900801007387 */ /* 0x0003e40000100a00 */
[----:B-1----:R-:W-:Y:S01]  /*187d0*/  MOV R8, R20 ;  /* 0x0000001400087202 */ /* 0x002fe20000000f00 */
[----:B------:R-:W-:Y:S01]  /*187e0*/  IMAD.MOV.U32 R11, RZ, RZ, R0 ;  /* 0x000000ffff0b7224 */ /* 0x000fe200078e0000 */
[----:B0-----:R-:W-:Y:S04]  /*187f0*/  STL.64 [R1+0x1f78], R18 ;  /* 0x001f781201007387 */ /* 0x001fe80000100a00 */
[----:B------:R0:W-:Y:S04]  /*18800*/  STL.64 [R1+0x1f70], R16 ;  /* 0x001f701001007387 */ /* 0x0001e80000100a00 */
[----:B0-----:R-:W3:Y:S01]  /*18810*/  LDL.LU R16, [R1+0x80] ;  /* 0x0000800001107983 */ /* 0x001ee20000300800 */
[----:B------:R-:W-:Y:S01]  /*18820*/  MOV R17, R2 ;  /* 0x0000000200117202 */ /* 0x000fe20000000f00 */
[----:B--2---:R-:W-:Y:S02]  /*18830*/  HMMA.16816.F32.BF16 R20, R12, R22, R24 ;  /* 0x000000160c14723c */ /* 0x004fe40000041818 */
[----:B------:R-:W0:Y:S02]  /*18840*/  LDSM.16.MT88.4 R24, [R29+UR6+0x17400] ;  /* 0x017400061d18783b */ /* 0x000e240008004200 */
[----:B0-----:R-:W-:-:S02]  /*18850*/  IMAD.MOV.U32 R2, RZ, RZ, R26 ;  /* 0x000000ffff027224 */ /* 0x001fc400078e001a */
[----:B------:R0:W-:Y:S01]  /*18860*/  STL.64 [R1+0x20], R24 ;  /* 0x0000201801007387 */ /* 0x0001e20000100a00 */
[----:B------:R-:W-:-:S03]  /*18870*/  MOV R0, R27 ;  /* 0x0000001b00007202 */ /* 0x000fc60000000f00 */
[----:B------:R-:W2:Y:S04]  /*18880*/  LDL.LU.64 R26, [R1+0x1fc0] ;  /* 0x001fc000011a7983 */ /* 0x000ea80000300a00 */
[----:B0-----:R-:W2:Y:S01]  /*18890*/  LDL.LU.64 R24, [R1+0x1fb8] ;  /* 0x001fb80001187983 */ /* 0x001ea20000300a00 */
[----:B------:R-:W-:Y:S01]  /*188a0*/  IMAD.MOV.U32 R9, RZ, RZ, R5 ;  /* 0x000000ffff097224 */ /* 0x000fe200078e0005 */
[----:B------:R-:W-:Y:S01]  /*188b0*/  MOV R10, R4 ;  /* 0x00000004000a7202 */ /* 0x000fe20000000f00 */
[----:B--2---:R-:W-:Y:S01]  /*188c0*/  HMMA.16816.F32.BF16 R24, R12, R6, R24 ;  /* 0x000000060c18723c */ /* 0x004fe20000041818 */
[----:B------:R-:W2:Y:S04]  /*188d0*/  LDL.LU.64 R6, [R1+0x1fb0] ;  /* 0x001fb00001067983 */ /* 0x000ea80000300a00 */
[----:B------:R-:W2:-:S14]  /*188e0*/  LDL.LU.64 R4, [R1+0x1fa8] ;  /* 0x001fa80001047983 */ /* 0x000e9c0000300a00 */
[----:B------:R-:W-:Y:S02]  /*188f0*/  IMAD.MOV.U32 R15, RZ, RZ, R24 ;  /* 0x000000ffff0f7224 */ /* 0x000fe400078e0018 */
[----:B------:R-:W2:Y:S01]  /*18900*/  LDL R24, [R1+0x60] ;  /* 0x0000600001187983 */ /* 0x000ea20000100800 */
[----:B------:R-:W-:Y:S01]  /*18910*/  MOV R14, R25 ;  /* 0x00000019000e7202 */ /* 0x000fe20000000f00 */
[----:B------:R-:W-:Y:S01]  /*18920*/  IMAD.MOV.U32 R25, RZ, RZ, R28 ;  /* 0x000000ffff197224 */ /* 0x000fe200078e001c */
[----:B------:R-:W-:Y:S01]  /*18930*/  MOV R12, R27 ;  /* 0x0000001b000c7202 */ /* 0x000fe20000000f00 */
[----:B------:R-:W-:Y:S01]  /*18940*/  IMAD.MOV.U32 R13, RZ, RZ, R26 ;  /* 0x000000ffff0d7224 */ /* 0x000fe200078e001a */
[----:B------:R-:W4:Y:S04]  /*18950*/  LDL.LU R28, [R1+0x1fa0] ;  /* 0x001fa000011c7983 */ /* 0x000f280000300800 */
[----:B--2---:R-:W-:Y:S01]  /*18960*/  HMMA.16816.F32.BF16 R24, R4, R24, R8 ;  /* 0x000000180418723c */ /* 0x004fe20000041808 */
[----:B------:R-:W3:Y:S04]  /*18970*/  LDL.LU.64 R10, [R1+0x1f98] ;  /* 0x001f9800010a7983 */ /* 0x000ee80000300a00 */
[----:B------:R-:W3:-:S14]  /*18980*/  LDL.LU.64 R8, [R1+0x1f90] ;  /* 0x001f900001087983 */ /* 0x000edc0000300a00 */
[----:B------:R-:W-:Y:S04]  /*18990*/  STL.64 [R1+0x1f88], R26 ;  /* 0x001f881a01007387 */ /* 0x000fe80000100a00 */
[----:B------:R-:W-:Y:S01]  /*189a0*/  STL.64 [R1+0x1f80], R24 ;  /* 0x001f801801007387 */ /* 0x000fe20000100a00 */
[----:B---3--:R-:W-:Y:S03]  /*189b0*/  HMMA.16816.F32.BF16 R8, R4, R16, R8 ;  /* 0x000000100408723c */ /* 0x008fe60000041808 */
[----:B------:R-:W2:Y:S04]  /*189c0*/  LDL.LU.64 R4, [R1+0x30] ;  /* 0x0000300001047983 */ /* 0x000ea80000300a00 */
[----:B------:R-:W3:-:S12]  /*189d0*/  LDL.LU.64 R6, [R1+0x38] ;  /* 0x0000380001067983 */ /* 0x000ed80000300a00 */
[----:B------:R-:W-:Y:S04]  /*189e0*/  STL.64 [R1+0x1f68], R10 ;  /* 0x001f680a01007387 */ /* 0x000fe80000100a00 */
[----:B------:R0:W-:Y:S04]  /*189f0*/  STL.64 [R1+0x1f60], R8 ;  /* 0x001f600801007387 */ /* 0x0001e80000100a00 */
[----:B0-----:R-:W3:Y:S01]  /*18a00*/  LDL.LU.64 R8, [R1+0x60] ;  /* 0x0000600001087983 */ /* 0x001ee20000300a00 */
[----:B------:R-:W-:Y:S01]  /*18a10*/  MOV R24, R15 ;  /* 0x0000000f00187202 */ /* 0x000fe20000000f00 */
[----:B------:R-:W-:Y:S01]  /*18a20*/  IMAD.MOV.U32 R25, RZ, RZ, R14 ;  /* 0x000000ffff197224 */ /* 0x000fe200078e000e */
[----:B------:R-:W-:Y:S01]  /*18a30*/  MOV R26, R13 ;  /* 0x0000000d001a7202 */ /* 0x000fe20000000f00 */
[----:B------:R-:W-:Y:S01]  /*18a40*/  IMAD.MOV.U32 R27, RZ, RZ, R12 ;  /* 0x000000ffff1b7224 */ /* 0x000fe200078e000c */
[----:B------:R-:W4:Y:S01]  /*18a50*/  LDL.LU.64 R10, [R1+0x68] ;  /* 0x00006800010a7983 */ /* 0x000f220000300a00 */
[----:B--2---:R-:W-:Y:S01]  /*18a60*/  MOV R19, R4 ;  /* 0x0000000400137202 */ /* 0x004fe20000000f00 */
[----:B------:R-:W-:Y:S01]  /*18a70*/  IMAD.MOV.U32 R18, RZ, RZ, R5 ;  /* 0x000000ffff127224 */ /* 0x000fe200078e0005 */
[----:B---3--:R-:W-:Y:S01]  /*18a80*/  HMMA.16816.F32.BF16 R12, R4, R8, R20 ;  /* 0x00000008040c723c */ /* 0x008fe20000041814 */
[----:B------:R-:W0:Y:S01]  /*18a90*/  LDSM.16.MT88.4 R20, [R3+UR6+0x17800] ;  /* 0x017800060314783b */ /* 0x000e220008004200 */
[----:B------:R-:W-:Y:S01]  /*18aa0*/  MOV R9, R6 ;  /* 0x0000000600097202 */ /* 0x000fe20000000f00 */
[----:B------:R-:W-:-:S02]  /*18ab0*/  IMAD.MOV.U32 R8, RZ, RZ, R7 ;  /* 0x000000ffff087224 */ /* 0x000fc400078e0007 */
[----:B----4-:R-:W1:Y:S04]  /*18ac0*/  LDSM.16.M88.4 R4, [R28+UR6+0x380] ;  /* 0x000380061c04783b */ /* 0x010e680008000200 */
[----:B0-----:R0:W-:Y:S04]  /*18ad0*/  STL.64 [R1+0x1f38], R22 ;  /* 0x001f381601007387 */ /* 0x0011e80000100a00 */
[----:B------:R2:W-:Y:S01]  /*18ae0*/  STL.64 [R1+0x1f30], R20 ;  /* 0x001f301401007387 */ /* 0x0005e20000100a00 */
[----:B0-----:R-:W-:Y:S01]  /*18af0*/  MOV R22, R2 ;  /* 0x0000000200167202 */ /* 0x001fe20000000f00 */
[----:B------:R-:W-:Y:S01]  /*18b00*/  IMAD.MOV.U32 R23, RZ, RZ, R0 ;  /* 0x000000ffff177224 */ /* 0x000fe200078e0000 */
[----:B-1----:R-:W-:Y:S01]  /*18b10*/  MOV R0, R6 ;  /* 0x0000000600007202 */ /* 0x002fe20000000f00 */
[----:B--2---:R-:W2:Y:S01]  /*18b20*/  LDL.LU R20, [R1+0x20] ;  /* 0x0000200001147983 */ /* 0x004ea20000300800 */
[----:B------:R-:W-:-:S03]  /*18b30*/  IMAD.MOV.U32 R2, RZ, RZ, R7 ;  /* 0x000000ffff027224 */ /* 0x000fc600078e0007 */
[----:B------:R-:W2:Y:S04]  /*18b40*/  LDL.LU R21, [R1+0x24] ;  /* 0x0000240001157983 */ /* 0x000ea80000300800 */
[----:B------:R-:W-:Y:S04]  /*18b50*/  STL.64 [R1+0x40], R4 ;  /* 0x0000400401007387 */ /* 0x000fe80000100a00 */
[----:B------:R-:W0:Y:S04]  /*18b60*/  LDSM.16.M88.4 R4, [R28+UR6+0x8380] ;  /* 0x008380061c04783b */ /* 0x000e280008000200 */
[----:B------:R-:W-:Y:S04]  /*18b70*/  STL [R1+0x1f1c], R2 ;  /* 0x001f1c0201007387 */ /* 0x000fe80000100800 */
[----:B------:R-:W-:Y:S04]  /*18b80*/  STL [R1+0x1f18], R0 ;  /* 0x001f180001007387 */ /* 0x000fe80000100800 */
[----:B0-----:R-:W-:Y:S04]  /*18b90*/  STL.64 [R1+0x50], R4 ;  /* 0x0000500401007387 */ /* 0x001fe80000100a00 */
[----:B------:R-:W-:Y:S04]  /*18ba0*/  STL.64 [R1+0x58], R6 ;  /* 0x0000580601007387 */ /* 0x000fe80000100a00 */
[----:B------:R-:W0:Y:S04]  /*18bb0*/  LDSM.16.MT88.4 R4, [R29+UR6+0x17800] ;  /* 0x017800061d04783b */ /* 0x000e280008004200 */
[----:B0-----:R0:W-:Y:S04]  /*18bc0*/  STL.64 [R1+0x1f28], R6 ;  /* 0x001f280601007387 */ /* 0x0011e80000100a00 */
[----:B------:R1:W-:Y:S01]  /*18bd0*/  STL.64 [R1+0x1f20], R4 ;  /* 0x001f200401007387 */ /* 0x0003e20000100a00 */
[----:B0-----:R-:W-:Y:S01]  /*18be0*/  MOV R6, R9 ;  /* 0x0000000900067202 */ /* 0x001fe20000000f00 */
[----:B------:R-:W-:Y:S01]  /*18bf0*/  IMAD.MOV.U32 R7, RZ, RZ, R8 ;  /* 0x000000ffff077224 */ /* 0x000fe200078e0008 */
[----:B-1----:R-:W-:Y:S01]  /*18c00*/  MOV R4, R19 ;  /* 0x0000001300047202 */ /* 0x002fe20000000f00 */
[----:B------:R-:W-:-:S07]  /*18c10*/  IMAD.MOV.U32 R5, RZ, RZ, R18 ;  /* 0x000000ffff057224 */ /* 0x000fce00078e0012 */
[----:B------:R-:W-:Y:S01]  /*18c20*/  HMMA.16816.F32.BF16 R4, R4, R16, R24 ;  /* 0x000000100404723c */ /* 0x000fe20000041818 */
[----:B------:R-:W3:Y:S04]  /*18c30*/  LDL.LU.64 R26, [R1+0x1f88] ;  /* 0x001f8800011a7983 */ /* 0x000ee80000300a00 */
[----:B------:R-:W3:Y:S04]  /*18c40*/  LDL.LU.64 R24, [R1+0x1f80] ;  /* 0x001f800001187983 */ /* 0x000ee80000300a00 */
[----:B------:R-:W3:Y:S04]  /*18c50*/  LDL.LU.64 R18, [R1+0x1f78] ;  /* 0x001f780001127983 */ /* 0x000ee80000300a00 */
[----:B------:R-:W3:Y:S06]  /*18c60*/  LDL.LU.64 R16, [R1+0x1f70] ;  /* 0x001f700001107983 */ /* 0x000eec0000300a00 */
[----:B------:R-:W-:Y:S01]  /*18c70*/  MOV R28, R5 ;  /* 0x00000005001c7202 */ /* 0x000fe20000000f00 */
[----:B------:R-:W-:Y:S01]  /*18c80*/  IMAD.MOV.U32 R2, RZ, RZ, R6 ;  /* 0x000000ffff027224 */ /* 0x000fe200078e0006 */
[----:B------:R3:W-:Y:S01]  /*18c90*/  STL [R1], R4 ;  /* 0x0000000401007387 */ /* 0x0007e20000100800 */
[----:B------:R-:W-:-:S02]  /*18ca0*/  MOV R0, R7 ;  /* 0x0000000700007202 */ /* 0x000fc40000000f00 */
[----:B---3--:R-:W-:Y:S01]  /*18cb0*/  HMMA.16816.F32.BF16 R4, R16, R10, R24 ;  /* 0x0000000a1004723c */ /* 0x008fe20000041818 */
[----:B------:R-:W-:Y:S01]  /*18cc0*/  IMAD.MOV.U32 R25, RZ, RZ, R10 ;  /* 0x000000ffff197224 */ /* 0x000fe200078e000a */
[----:B------:R-:W-:Y:S02]  /*18cd0*/  MOV R24, R11 ;  /* 0x0000000b00187202 */ /* 0x000fe40000000f00 */
[----:B------:R-:W3:Y:S04]  /*18ce0*/  LDL.LU.64 R10, [R1+0x1f68] ;  /* 0x001f6800010a7983 */ /* 0x000ee80000300a00 */
[----:B------:R-:W3:Y:S11]  /*18cf0*/  LDL.LU.64 R8, [R1+0x1f60] ;  /* 0x001f600001087983 */ /* 0x000ef60000300a00 */
[----:B------:R0:W-:Y:S04]  /*18d00*/  STL.64 [R1+0x1f48], R6 ;  /* 0x001f480601007387 */ /* 0x0001e80000100a00 */
[----:B------:R1:W-:Y:S04]  /*18d10*/  STL.64 [R1+0x1f40], R4 ;  /* 0x001f400401007387 */ /* 0x0003e80000100a00 */
[----:B0-----:R-:W3:Y:S04]  /*18d20*/  LDL.LU R6, [R1+0x88] ;  /* 0x0000880001067983 */ /* 0x001ee80000300800 */
[----:B------:R-:W3:Y:S01]  /*18d30*/  LDL.LU R7, [R1+0x8c] ;  /* 0x00008c0001077983 */ /* 0x000ee20000300800 */
[----:B-1----:R-:W-:Y:S01]  /*18d40*/  IMAD.MOV.U32 R4, RZ, RZ, R25 ;  /* 0x000000ffff047224 */ /* 0x002fe200078e0019 */
[----:B------:R-:W-:-:S02]  /*18d50*/  MOV R5, R24 ;  /* 0x0000001800057202 */ /* 0x000fc40000000f00 */
[----:B---3--:R-:W-:Y:S01]  /*18d60*/  HMMA.16816.F32.BF16 R24, R16, R6, R8 ;  /* 0x000000061018723c */ /* 0x008fe20000041808 */
[----:B------:R-:W-:-:S15]  /*18d70*/  LDSM.16.MT88.4 R16, [R29+UR6+0x17c00] ;  /* 0x017c00061d10783b */ /* 0x000fde0008004200 */
[----:B------:R-:W-:-:S03]  /*18d80*/  NOP ;  /* 0x0000000000007918 */ /* 0x000fc60000000000 */
[----:B------:R-:W-:Y:S04]  /*18d90*/  STL.64 [R1+0x1f58], R26 ;  /* 0x001f581a01007387 */ /* 0x000fe80000100a00 */
[----:B------:R0:W-:Y:S04]  /*18da0*/  STL.64 [R1+0x1f50], R24 ;  /* 0x001f501801007387 */ /* 0x0001e80000100a00 */
[----:B0-----:R-:W3:Y:S01]  /*18db0*/  LDL.LU R24, [R1] ;  /* 0x0000000001187983 */ /* 0x001ee20000300800 */
[----:B------:R-:W-:Y:S01]  /*18dc0*/  IMAD.MOV.U32 R10, RZ, RZ, R4 ;  /* 0x000000ffff0a7224 */ /* 0x000fe200078e0004 */
[----:B------:R-:W-:-:S07]  /*18dd0*/  MOV R11, R5 ;  /* 0x00000005000b7202 */ /* 0x000fce0000000f00 */
[C---:B--2---:R-:W-:Y:S01]  /*18de0*/  HMMA.16816.F32.BF16 R12, R20.reuse, R10, R12 ;  /* 0x0000000a140c723c */ /* 0x044fe2000004180c */
[----:B------:R-:W0:Y:S01]  /*18df0*/  LDSM.16.MT88.4 R8, [R3+UR6+0x17c00] ;  /* 0x017c00060308783b */ /* 0x000e220008004200 */
[----:B------:R-:W-:Y:S01]  /*18e00*/  IMAD.MOV.U32 R25, RZ, RZ, R28 ;  /* 0x000000ffff197224 */ /* 0x000fe200078e001c */
[----:B------:R-:W-:Y:S01]  /*18e10*/  MOV R26, R2 ;  /* 0x00000002001a7202 */ /* 0x000fe20000000f00 */
[----:B------:R-:W-:Y:S01]  /*18e20*/  IMAD.MOV.U32 R27, RZ, RZ, R0 ;  /* 0x000000ffff1b7224 */ /* 0x000fe200078e0000 */
[----:B0-----:R-:W-:Y:S04]  /*18e30*/  STL.64 [R1+0x1f10], R10 ;  /* 0x001f100a01007387 */ /* 0x001fe80000100a00 */
[----:B------:R0:W-:Y:S04]  /*18e40*/  STL.64 [R1+0x1f08], R8 ;  /* 0x001f080801007387 */ /* 0x0001e80000100a00 */
[----:B0-----:R-:W2:Y:S04]  /*18e50*/  LDL.LU R8, [R1+0x40] ;  /* 0x0000400001087983 */ /* 0x001ea80000300800 */
[----:B------:R-:W2:Y:S04]  /*18e60*/  LDL.LU R9, [R1+0x44] ;  /* 0x0000440001097983 */ /* 0x000ea80000300800 */
[----:B------:R-:W-:Y:S04]  /*18e70*/  STL.64 [R1+0x1ef8], R18 ;  /* 0x001ef81201007387 */ /* 0x000fe80000100a00 */
[----:B------:R0:W-:Y:S04]  /*18e80*/  STL.64 [R1+0x1ef0], R16 ;  /* 0x001ef01001007387 */ /* 0x0001e80000100a00 */
[----:B0-----:R-:W4:Y:S04]  /*18e90*/  LDL.LU.64 R16, [R1+0x50] ;  /* 0x0000500001107983 */ /* 0x001f280000300a00 */
[----:B------:R-:W2:Y:S01]  /*18ea0*/  LDL.LU.64 R18, [R1+0x58] ;  /* 0x0000580001127983 */ /* 0x000ea20000300a00 */
[----:B------:R-:W-:Y:S01]  /*18eb0*/  BAR.SYNC.DEFER_BLOCKING 0x0 ;  /* 0x0000000000007b1d */ /* 0x000fe20000010000 */
[----:B---3--:R-:W-:Y:S05]  /*18ec0*/  HMMA.16816.F32.BF16 R20, R20, R6, R24 ;  /* 0x000000061414723c */ /* 0x008fea0000041818 */
[----:B------:R-:W4:Y:S04]  /*18ed0*/  LDL.LU.64 R26, [R1+0x1f58] ;  /* 0x001f5800011a7983 */ /* 0x000f280000300a00 */
[----:B------:R-:W4:Y:S04]  /*18ee0*/  LDL.LU.64 R24, [R1+0x1f50] ;  /* 0x001f500001187983 */ /* 0x000f280000300a00 */
[----:B------:R-:W2:Y:S04]  /*18ef0*/  LDL.LU.64 R6, [R1+0x1f48] ;  /* 0x001f480001067983 */ /* 0x000ea80000300a00 */
[----:B------:R-:W2:Y:S02]  /*18f00*/  LDL.LU.64 R4, [R1+0x1f40] ;  /* 0x001f400001047983 */ /* 0x000ea40000300a00 */
[----:B------:R-:W-:Y:S01]  /*18f10*/  MOV R11, R22 ;  /* 0x00000016000b7202 */ /* 0x000fe20000000f00 */
[----:B------:R-:W-:Y:S01]  /*18f20*/  IMAD.MOV.U32 R10, RZ, RZ, R23 ;  /* 0x000000ffff0a7224 */ /* 0x000fe200078e0017 */
[----:B------:R-:W-:Y:S01]  /*18f30*/  MOV R2, R20 ;  /* 0x0000001400027202 */ /* 0x000fe20000000f00 */
[----:B------:R-:W-:Y:S01]  /*18f40*/  IMAD.MOV.U32 R0, RZ, RZ, R21 ;  /* 0x000000ffff007224 */ /* 0x000fe200078e0015 */
[----:B------:R-:W2:Y:S04]  /*18f50*/  LDL.LU.64 R22, [R1+0x1f38] ;  /* 0x001f380001167983 */ /* 0x000ea80000300a00 */
[----:B------:R-:W2:Y:S02]  /*18f60*/  LDL.LU.64 R20, [R1+0x1f30] ;  /* 0x001f300001147983 */ /* 0x000ea40000300a00 */
[----:B--2---:R-:W-:-:S15]  /*18f70*/  HMMA.16816.F32.BF16 R4, R20, R8, R4 ;  /* 0x000000081404723c */ /* 0x004fde0000041804 */
[----:B------:R-:W-:-:S04]  /*18f80*/  NOP ;  /* 0x0000000000007918 */ /* 0x000fc80000000000 */
[----:B------:R-:W-:Y:S01]  /*18f90*/  IMAD.MOV.U32 R28, RZ, RZ, R6 ;  /* 0x000000ffff1c7224 */ /* 0x000fe200078e0006 */
[----:B------:R0:W-:Y:S01]  /*18fa0*/  STL [R1+0x10], R4 ;  /* 0x0000100401007387 */ /* 0x0001e20000100800 */
[----:B------:R-:W-:Y:S02]  /*18fb0*/  MOV R3, R7 ;  /* 0x0000000700037202 */ /* 0x000fe40000000f00 */
[----:B------:R-:W-:Y:S01]  /*18fc0*/  MOV R29, R5 ;  /* 0x00000005001d7202 */ /* 0x000fe20000000f00 */
[----:B------:R-:W2:Y:S04]  /*18fd0*/  LDL.LU.64 R6, [R1+0x1f28] ;  /* 0x001f280001067983 */ /* 0x000ea80000300a00 */
[----:B0-----:R-:W2:Y:S01]  /*18fe0*/  LDL.LU.64 R4, [R1+0x1f20] ;  /* 0x001f200001047983 */ /* 0x001ea20000300a00 */
[----:B----4-:R-:W-:Y:S01]  /*18ff0*/  HMMA.16816.F32.BF16 R24, R20, R16, R24 ;  /* 0x000000101418723c */ /* 0x010fe20000041818 */
[----:B------:R-:W-:Y:S01]  /*19000*/  IMAD.MOV.U32 R20, RZ, RZ, R2 ;  /* 0x000000ffff147224 */ /* 0x000fe200078e0002 */
[----:B------:R-:W-:Y:S01]  /*19010*/  MOV R21, R0 ;  /* 0x0000000000157202 */ /* 0x000fe20000000f00 */
[----:B------:R-:W3:Y:S01]  /*19020*/  LDL.LU R2, [R1+0x1f1c] ;  /* 0x001f1c0001027983 */ /* 0x000ee20000300800 */
[----:B------:R-:W-:Y:S01]  /*19030*/  IMAD.MOV.U32 R22, RZ, RZ, R11 ;  /* 0x000000ffff167224 */ /* 0x000fe200078e000b */
[----:B------:R-:W-:-:S02]  /*19040*/  MOV R23, R10 ;  /* 0x0000000a00177202 */ /* 0x000fc40000000f00 */
[----:B------:R-:W4:Y:S04]  /*19050*/  LDL.LU R0, [R1+0x1f18] ;  /* 0x001f180001007983 */ /* 0x000f280000300800 */
[----:B------:R-:W3:Y:S01]  /*19060*/  LDL.LU.64 R10, [R1+0x1f10] ;  /* 0x001f1000010a7983 */ /* 0x000ee20000300a00 */
[C---:B--2---:R-:W-:Y:S03]  /*19070*/  HMMA.16816.F32.BF16 R12, R4.reuse, R8, R12 ;  /* 0x00000008040c723c */ /* 0x044fe6000004180c */
[----:B------:R-:W2:Y:S05]  /*19080*/  LDL.LU.64 R8, [R1+0x1f08] ;  /* 0x001f080001087983 */ /* 0x000eaa0000300a00 */
[----:B------:R-:W-:Y:S01]  /*19090*/  HMMA.16816.F32.BF16 R20, R4, R16, R20 ;  /* 0x000000100414723c */ /* 0x000fe20000041814 */
[----:B------:R-:W2:Y:S01]  /*190a0*/  LDL.LU R4, [R1+0x10] ;  /* 0x0000100001047983 */ /* 0x000ea20000300800 */
[----:B------:R-:W-:Y:S01]  /*190b0*/  IMAD.MOV.U32 R5, RZ, RZ, R29 ;  /* 0x000000ffff057224 */ /* 0x000fe200078e001d */
[----:B------:R-:W-:Y:S01]  /*190c0*/  MOV R6, R28 ;  /* 0x0000001c00067202 */ /* 0x000fe20000000f00 */
[----:B------:R-:W-:Y:S01]  /*190d0*/  IMAD.MOV.U32 R7, RZ, RZ, R3 ;  /* 0x000000ffff077224 */ /* 0x000fe200078e0003 */
[----:B------:R-:W-:-:S14]  /*190e0*/  MOV R3, R18 ;  /* 0x0000001200037202 */ /* 0x000fdc0000000f00 */
[----:B------:R4:W-:Y:S04]  /*190f0*/  STL.64 [R1+0x1ee8], R22 ;  /* 0x001ee81601007387 */ /* 0x0009e80000100a00 */
[----:B------:R0:W-:Y:S01]  /*19100*/  STL.64 [R1+0x1ee0], R20 ;  /* 0x001ee01401007387 */ /* 0x0001e20000100a00 */
[----:B----4-:R-:W-:Y:S01]  /*19110*/  MOV R22, R0 ;  /* 0x0000000000167202 */ /* 0x010fe20000000f00 */
[----:B---3--:R-:W-:Y:S02]  /*19120*/  IMAD.MOV.U32 R23, RZ, RZ, R2 ;  /* 0x000000ffff177224 */ /* 0x008fe400078e0002 */
[----:B------:R-:W3:Y:S01]  /*19130*/  LDL.LU R0, [R1+0x1f00] ;  /* 0x001f000001007983 */ /* 0x000ee20000300800 */
[----:B------:R-:W-:-:S04]  /*19140*/  IMAD.MOV.U32 R2, RZ, RZ, R19 ;  /* 0x000000ffff027224 */ /* 0x000fc800078e0013 */
[C---:B--2---:R-:W-:Y:S08]  /*19150*/  HMMA.16816.F32.BF16 R4, R8.reuse, R22, R4 ;  /* 0x000000160804723c */ /* 0x044ff00000041804 */
[----:B------:R-:W-:Y:S01]  /*19160*/  HMMA.16816.F32.BF16 R8, R8, R18, R24 ;  /* 0x000000120808723c */ /* 0x000fe20000041818 */
[----:B------:R-:W2:Y:S04]  /*19170*/  LDL.LU.64 R18, [R1+0x1ef8] ;  /* 0x001ef80001127983 */ /* 0x000ea80000300a00 */
[----:B------:R-:W2:Y:S01]  /*19180*/  LDL.LU.64 R16, [R1+0x1ef0] ;  /* 0x001ef00001107983 */ /* 0x000ea20000300a00 */
[----:B------:R-:W-:Y:S01]  /*19190*/  MOV R26, R3 ;  /* 0x00000003001a7202 */ /* 0x000fe20000000f00 */
[----:B------:R-:W-:Y:S01]  /*191a0*/  IMAD.MOV.U32 R27, RZ, RZ, R2 ;  /* 0x000000ffff1b7224 */ /* 0x000fe200078e0002 */
[----:B--2---:R-:W-:Y:S01]  /*191b0*/  HMMA.16816.F32.BF16 R12, R16, R22, R12 ;  /* 0x00000016100c723c */ /* 0x004fe2000004180c */
[----:B------:R-:W2:Y:S04]  /*191c0*/  LDL.LU.64 R22, [R1+0x1ee8] ;  /* 0x001ee80001167983 */ /* 0x000ea80000300a00 */
[----:B0-----:R-:W2:Y:S01]  /*191d0*/  LDL.LU.64 R20, [R1+0x1ee0] ;  /* 0x001ee00001147983 */ /* 0x001ea20000300a00 */
[----:B------:R-:W-:Y:S01]  /*191e0*/  FMUL R2, R4, UR9 ;  /* 0x0000000904027c20 */ /* 0x000fe20008400000 */
[----:B------:R-:W-:-:S12]  /*191f0*/  FMUL R3, R5, UR9 ;  /* 0x0000000905037c20 */ /* 0x000fd80008400000 */
[----:B------:R-:W-:Y:S01]  /*19200*/  FMUL R24, R12, UR9 ;  /* 0x000000090c187c20 */ /* 0x000fe20008400000 */
[----:B------:R-:W-:Y:S01]  /*19210*/  FMUL R25, R13, UR9 ;  /* 0x000000090d197c20 */ /* 0x000fe20008400000 */
[----:B------:R-:W-:Y:S01]  /*19220*/  FMUL R28, R15, UR9 ;  /* 0x000000090f1c7c20 */ /* 0x000fe20008400000 */
[----:B--2---:R-:W-:Y:S01]  /*19230*/  HMMA.16816.F32.BF16 R20, R16, R26, R20 ;  /* 0x0000001a1014723c */ /* 0x004fe20000041814 */
[----:B------:R-:W-:-:S05]  /*19240*/  FMUL R16, R8, UR9 ;  /* 0x0000000908107c20 */ /* 0x000fca0008400000 */
[----:B------:R-:W-:Y:S02]  /*19250*/  FMNMX3 R3, R2, R3, R16, !PT ;  /* 0x0000000302037276 */ /* 0x000fe40007800010 */
[----:B------:R-:W2:Y:S01]  /*19260*/  LDL R2, [R1+0x62c] ;  /* 0x00062c0001027983 */ /* 0x000ea20000100800 */
[----:B------:R-:W-:Y:S01]  /*19270*/  FMUL R17, R6, UR9 ;  /* 0x0000000906117c20 */ /* 0x000fe20008400000 */
[----:B------:R-:W-:Y:S01]  /*19280*/  FMUL R18, R7, UR9 ;  /* 0x0000000907127c20 */ /* 0x000fe20008400000 */
[----:B------:R-:W-:Y:S01]  /*19290*/  FMUL R19, R10, UR9 ;  /* 0x000000090a137c20 */ /* 0x000fe20008400000 */
[----:B------:R-:W-:-:S07]  /*192a0*/  FMUL R27, R14, UR9 ;  /* 0x000000090e1b7c20 */ /* 0x000fce0008400000 */
[----:B------:R-:W-:Y:S01]  /*192b0*/  FMUL R26, R20, UR9 ;  /* 0x00000009141a7c20 */ /* 0x000fe20008400000 */
[----:B------:R-:W-:Y:S01]  /*192c0*/  FMUL R29, R22, UR9 ;  /* 0x00000009161d7c20 */ /* 0x000fe20008400000 */
[----:B------:R-:W-:Y:S01]  /*192d0*/  FMNMX3 R17, R17, R18, R19, !PT ;  /* 0x0000001211117276 */ /* 0x000fe20007800013 */
[----:B------:R-:W-:Y:S02]  /*192e0*/  FMUL R18, R9, UR9 ;  /* 0x0000000909127c20 */ /* 0x000fe40008400000 */
[----:B------:R-:W-:Y:S01]  /*192f0*/  FMNMX3 R16, R24, R25, R26, !PT ;  /* 0x0000001918107276 */ /* 0x000fe2000780001a */
[----:B------:R-:W-:Y:S01]  /*19300*/  FMUL R26, R11, UR9 ;  /* 0x000000090b1a7c20 */ /* 0x000fe20008400000 */
[----:B------:R-:W-:Y:S01]  /*19310*/  FMNMX3 R19, R27, R28, R29, !PT ;  /* 0x0000001c1b137276 */ /* 0x000fe2000780001d */
[----:B------:R-:W-:Y:S01]  /*19320*/  FMUL R25, R21, UR9 ;  /* 0x0000000915197c20 */ /* 0x000fe20008400000 */
[----:B------:R-:W-:Y:S01]  /*19330*/  FMUL R24, R23, UR9 ;  /* 0x0000000917187c20 */ /* 0x000fe20008400000 */
[----:B---3--:R-:W-:-:S02]  /*19340*/  LOP3.LUT R29, R0, 0x1c, RZ, 0xc0, !PT ;  /* 0x0000001c001d7812 */ /* 0x008fc400078ec0ff */
[----:B------:R-:W3:Y:S01]  /*19350*/  LDL R0, [R1+0x638] ;  /* 0x0006380001007983 */ /* 0x000ee20000100800 */
[----:B------:R-:W-:Y:S02]  /*19360*/  FMNMX R3, R18, R3, !PT ;  /* 0x0000000312037209 */ /* 0x000fe40007800000 */
[----:B------:R-:W-:Y:S02]  /*19370*/  FMNMX R17, R26, R17, !PT ;  /* 0x000000111a117209 */ /* 0x000fe40007800000 */
[----:B------:R-:W-:Y:S02]  /*19380*/  FMNMX R18, R25, R16, !PT ;  /* 0x0000001019127209 */ /* 0x000fe40007800000 */
[----:B------:R-:W-:Y:S01]  /*19390*/  FMNMX R19, R24, R19, !PT ;  /* 0x0000001318137209 */ /* 0x000fe20007800000 */
[----:B------:R-:W0:Y:S04]  /*193a0*/  SHFL.BFLY PT, R16, R17, 0x2, 0x1f ;  /* 0x0c401f0011107f89 */ /* 0x000e2800000e0000 */
[----:B------:R-:W1:Y:S04]  /*193b0*/  SHFL.BFLY PT, R26, R3, 0x2, 0x1f ;  /* 0x0c401f00031a7f89 */ /* 0x000e6800000e0000 */
[----:B------:R-:W4:Y:S04]  /*193c0*/  SHFL.BFLY PT, R24, R18, 0x2, 0x1f ;  /* 0x0c401f0012187f89 */ /* 0x000f2800000e0000 */
[----:B------:R-:W4:Y:S01]  /*193d0*/  SHFL.BFLY PT, R25, R19, 0x2, 0x1f ;  /* 0x0c401f0013197f89 */ /* 0x000f2200000e0000 */
[----:B------:R-:W4:Y:S01]  /*193e0*/  S2R R28, SR_TID.X ;  /* 0x00000000001c7919 */ /* 0x000f220000002100 */
[----:B0-----:R-:W-:-:S02]  /*193f0*/  FMNMX R16, R17, R16, !PT ;  /* 0x0000001011107209 */ /* 0x001fc40007800000 */
[----:B-1----:R-:W-:Y:S02]  /*19400*/  FMNMX R3, R3, R26, !PT ;  /* 0x0000001a03037209 */ /* 0x002fe40007800000 */
[----:B----4-:R-:W-:Y:S02]  /*19410*/  FMNMX R17, R18, R24, !PT ;  /* 0x0000001812117209 */ /* 0x010fe40007800000 */
[----:B------:R-:W-:Y:S01]  /*19420*/  FMNMX R25, R19, R25, !PT ;  /* 0x0000001913197209 */ /* 0x000fe20007800000 */
[----:B------:R-:W0:Y:S04]  /*19430*/  SHFL.BFLY PT, R18, R16, 0x1, 0x1f ;  /* 0x0c201f0010127f89 */ /* 0x000e2800000e0000 */
[----:B------:R-:W1:Y:S04]  /*19440*/  SHFL.BFLY PT, R27, R3, 0x1, 0x1f ;  /* 0x0c201f00031b7f89 */ /* 0x000e6800000e0000 */
[----:B------:R-:W4:Y:S04]  /*19450*/  SHFL.BFLY PT, R19, R17, 0x1, 0x1f ;  /* 0x0c201f0011137f89 */ /* 0x000f2800000e0000 */
[----:B------:R-:W4:Y:S01]  /*19460*/  SHFL.BFLY PT, R24, R25, 0x1, 0x1f ;  /* 0x0c201f0019187f89 */ /* 0x000f2200000e0000 */
[----:B------:R-:W-:-:S04]  /*19470*/  LOP3.LUT R28, R28, 0x7f, RZ, 0xc0, !PT ;  /* 0x0000007f1c1c7812 */ /* 0x000fc800078ec0ff */
[----:B------:R-:W-:Y:S02]  /*19480*/  SHF.R.U32.HI R26, RZ, 0x3, R28 ;  /* 0x00000003ff1a7819 */ /* 0x000fe4000001161c */
[----:B------:R-:W-:Y:S02]  /*19490*/  LEA R29, R29, UR6, 0x2 ;  /* 0x000000061d1d7c11 */ /* 0x000fe4000f8e10ff */
[----:B------:R-:W-:Y:S02]  /*194a0*/  LOP3.LUT R26, R26, 0xc, RZ, 0xc0, !PT ;  /* 0x0000000c1a1a7812 */ /* 0x000fe400078ec0ff */
[----:B0-----:R-:W-:Y:S02]  /*194b0*/  FMNMX R18, R16, R18, !PT ;  /* 0x0000001210127209 */ /* 0x001fe40007800000 */
[----:B------:R-:W-:Y:S02]  /*194c0*/  IADD3 R26, PT, PT, R29, R26, RZ ;  /* 0x0000001a1d1a7210 */ /* 0x000fe40007ffe0ff */
[----:B-1----:R-:W-:-:S02]  /*194d0*/  FMNMX R3, R3, R27, !PT ;  /* 0x0000001b03037209 */ /* 0x002fc40007800000 */
[----:B----4-:R-:W-:Y:S02]  /*194e0*/  FMNMX R19, R17, R19, !PT ;  /* 0x0000001311137209 */ /* 0x010fe40007800000 */
[----:B------:R-:W-:Y:S01]  /*194f0*/  FMNMX R16, R25, R24, !PT ;  /* 0x0000001819107209 */ /* 0x000fe20007800000 */
[----:B------:R0:W-:Y:S04]  /*19500*/  @!P0 STS [R26], R3 ;  /* 0x000000031a008388 */ /* 0x0001e80000000800 */
[----:B------:R-:W-:Y:S04]  /*19510*/  @!P0 STS [R26+0x80], R18 ;  /* 0x000080121a008388 */ /* 0x000fe80000000800 */
[----:B------:R-:W-:Y:S04]  /*19520*/  @!P0 STS [R26+0x100], R19 ;  /* 0x000100131a008388 */ /* 0x000fe80000000800 */
[----:B------:R-:W-:Y:S01]  /*19530*/  @!P0 STS [R26+0x180], R16 ;  /* 0x000180101a008388 */ /* 0x000fe20000000800 */
[----:B0-----:R-:W-:Y:S01]  /*19540*/  LEA R3, R28, UR6, 0x2 ;  /* 0x000000061c037c11 */ /* 0x001fe2000f8e10ff */
[----:B------:R-:W-:Y:S06]  /*19550*/  BAR.SYNC.DEFER_BLOCKING 0x0 ;  /* 0x0000000000007b1d */ /* 0x000fec0000010000 */
[----:B------:R-:W0:Y:S04]  /*19560*/  LDS R16, [R3] ;  /* 0x0000000003107984 */ /* 0x000e280000000800 */
[----:B0-----:R-:W0:Y:S02]  /*19570*/  SHFL.BFLY PT, R17, R16, 0x2, 0x1f ;  /* 0x0c401f0010117f89 */ /* 0x001e2400000e0000 */
[----:B0-----:R-:W-:-:S05]  /*19580*/  FMNMX R17, R16, R17, !PT ;  /* 0x0000001110117209 */ /* 0x001fca0007800000 */
[----:B------:R-:W0:Y:S02]  /*19590*/  SHFL.BFLY PT, R16, R17, 0x1, 0x1f ;  /* 0x0c201f0011107f89 */ /* 0x000e2400000e0000 */
[----:B0-----:R-:W-:-:S05]  /*195a0*/  FMNMX R16, R17, R16, !PT ;  /* 0x0000001011107209 */ /* 0x001fca0007800000 */
[----:B------:R-:W-:Y:S01]  /*195b0*/  @!P0 STS [R3], R16 ;  /* 0x0000001003008388 */ /* 0x000fe20000000800 */
[----:B------:R-:W-:Y:S06]  /*195c0*/  BAR.SYNC.DEFER_BLOCKING 0x0 ;  /* 0x0000000000007b1d */ /* 0x000fec0000010000 */
[----:B------:R-:W2:Y:S04]  /*195d0*/  LDS R17, [R29] ;  /* 0x000000001d117984 */ /* 0x000ea80000000800 */
[----:B------:R-:W3:Y:S04]  /*195e0*/  LDS R16, [R29+0x80] ;  /* 0x000080001d107984 */ /* 0x000ee80000000800 */
[----:B------:R0:W-:Y:S01]  /*195f0*/  STL [R1+0x1ed8], R26 ;  /* 0x001ed81a01007387 */ /* 0x0001e20000100800 */
[----:B--2---:R-:W-:-:S03]  /*19600*/  FMNMX R24, R17, R2, !PT ;  /* 0x0000000211187209 */ /* 0x004fc60007800000 */
[----:B------:R-:W1:Y:S02]  /*19610*/  LDS R17, [R29+0x100] ;  /* 0x000100001d117984 */ /* 0x000e640000000800 */
[----:B------:R-:W-:-:S04]  /*19620*/  FFMA R4, R4, UR9, -R24 ;  /* 0x0000000904047c23 */ /* 0x000fc80008000818 */
[----:B------:R-:W-:-:S04]  /*19630*/  FMUL R4, R4, 1.4426950216293334961 ;  /* 0x3fb8aa3b04047820 */ /* 0x000fc80000400000 */
[----:B------:R2:W4:Y:S01]  /*19640*/  MUFU.EX2 R2, R4 ;  /* 0x0000000400027308 */ /* 0x0005220000000800 */
[----:B------:R-:W-:Y:S01]  /*19650*/  STL [R1+0x464], R24 ;  /* 0x0004641801007387 */ /* 0x000fe20000100800 */
[----:B--2---:R-:W-:-:S03]  /*19660*/  FFMA R4, R8, UR9, -R24 ;  /* 0x0000000908047c23 */ /* 0x004fc60008000818 */
[----:B----4-:R-:W-:Y:S04]  /*19670*/  STL [R1+0x628], R2 ;  /* 0x0006280201007387 */ /* 0x010fe80000100800 */
[----:B------:R-:W1:Y:S01]  /*19680*/  LDL R8, [R1+0x63c] ;  /* 0x00063c0001087983 */ /* 0x000e620000100800 */
[----:B---3--:R-:W-:-:S03]  /*19690*/  FMNMX R16, R16, R0, !PT ;  /* 0x0000000010107209 */ /* 0x008fc60007800000 */
[----:B------:R-:W2:Y:S01]  /*196a0*/  LDL R0, [R1+0x648] ;  /* 0x0006480001007983 */ /* 0x000ea20000100800 */
[----:B------:R-:W-:-:S04]  /*196b0*/  FFMA R5, R5, UR9, -R24 ;  /* 0x0000000905057c23 */ /* 0x000fc80008000818 */
[----:B------:R-:W-:-:S04]  /*196c0*/  FMUL R5, R5, 1.4426950216293334961 ;  /* 0x3fb8aa3b05057820 */ /* 0x000fc80000400000 */
[----:B0-----:R0:W3:Y:S02]  /*196d0*/  MUFU.EX2 R26, R5 ;  /* 0x00000005001a7308 */ /* 0x0010e40000000800 */
[----:B0-----:R0:W2:Y:S01]  /*196e0*/  LDS R5, [R29+0x180] ;  /* 0x000180001d057984 */ /* 0x0010a20000000800 */
[----:B------:R-:W-:Y:S01]  /*196f0*/  FMUL R4, R4, 1.4426950216293334961 ;  /* 0x3fb8aa3b04047820 */ /* 0x000fe20000400000 */
[----:B------:R-:W-:Y:S01]  /*19700*/  FFMA R9, R9, UR9, -R24 ;  /* 0x0000000909097c23 */ /* 0x000fe20008000818 */
[----:B------:R-:W-:-:S03]  /*19710*/  FFMA R7, R7, UR9, -R16 ;  /* 0x0000000907077c23 */ /* 0x000fc60008000810 */
[----:B------:R4:W0:Y:S01]  /*19720*/  MUFU.EX2 R19, R4 ;  /* 0x0000000400137308 */ /* 0x0008220000000800 */
[----:B------:R-:W-:Y:S01]  /*19730*/  FFMA R6, R6, UR9, -R16 ;  /* 0x0000000906067c23 */ /* 0x000fe20008000810 */
[----:B------:R-:W-:Y:S01]  /*19740*/  FMUL R7, R7, 1.4426950216293334961 ;  /* 0x3fb8aa3b07077820 */ /* 0x000fe20000400000 */
[----:B----4-:R-:W-:Y:S02]  /*19750*/  FMUL R4, R9, 1.4426950216293334961 ;  /* 0x3fb8aa3b09047820 */ /* 0x010fe40000400000 */
[----:B------:R-:W-:-:S03]  /*19760*/  FMUL R6, R6, 1.4426950216293334961 ;  /* 0x3fb8aa3b06067820 */ /* 0x000fc60000400000 */
[----:B------:R4:W0:Y:S01]  /*19770*/  MUFU.EX2 R18, R4 ;  /* 0x0000000400127308 */ /* 0x0008220000000800 */
[----:B---3--:R-:W-:Y:S01]  /*19780*/  STL [R1+0x624], R26 ;  /* 0x0006241a01007387 */ /* 0x008fe20000100800 */
[----:B----4-:R-:W-:-:S06]  /*19790*/  FFMA R4, R10, UR9, -R16 ;  /* 0x000000090a047c23 */ /* 0x010fcc0008000810 */
[----:B0-----:R-:W-:Y:S01]  /*197a0*/  MUFU.EX2 R29, R7 ;  /* 0x00000007001d7308 */ /* 0x001fe20000000800 */
[----:B------:R-:W-:Y:S01]  /*197b0*/  FMUL R4, R4, 1.4426950216293334961 ;  /* 0x3fb8aa3b04047820 */ /* 0x000fe20000400000 */
[----:B------:R0:W-:Y:S06]  /*197c0*/  STL [R1+0x460], R16 ;  /* 0x0004601001007387 */ /* 0x0001ec0000100800 */
[----:B------:R3:W4:Y:S02]  /*197d0*/  MUFU.EX2 R28, R6 ;  /* 0x00000006001c7308 */ /* 0x0007240000000800 */
[----:B---3--:R-:W-:-:S06]  /*197e0*/  FFMA R6, R11, UR9, -R16 ;  /* 0x000000090b067c23 */ /* 0x008fcc0008000810 */
[----:B0-----:R0:W3:Y:S01]  /*197f0*/  MUFU.EX2 R16, R4 ;  /* 0x0000000400107308 */ /* 0x0010e20000000800 */
[----:B------:R-:W-:Y:S01]  /*19800*/  FMUL R6, R6, 1.4426950216293334961 ;  /* 0x3fb8aa3b06067820 */ /* 0x000fe20000400000 */
[----:B------:R-:W-:Y:S04]  /*19810*/  STL [R1+0x620], R19 ;  /* 0x0006201301007387 */ /* 0x000fe80000100800 */
[----:B------:R-:W-:Y:S04]  /*19820*/  STL [R1+0x61c], R18 ;  /* 0x00061c1201007387 */ /* 0x000fe80000100800 */
[----:B----4-:R-:W-:Y:S04]  /*19830*/  STL [R1+0x618], R28 ;  /* 0x0006181c01007387 */ /* 0x010fe80000100800 */
[----:B------:R-:W-:Y:S01]  /*19840*/  STL [R1+0x614], R29 ;  /* 0x0006141d01007387 */ /* 0x000fe20000100800 */
[----:B------:R-:W-:Y:S01]  /*19850*/  BAR.SYNC.DEFER_BLOCKING 0x0 ;  /* 0x0000000000007b1d */ /* 0x000fe20000010000 */
[----:B-1----:R-:W-:-:S05]  /*19860*/  FMNMX R7, R17, R8, !PT ;  /* 0x0000000811077209 */ /* 0x002fca0007800000 */
[----:B0-----:R-:W-:-:S04]  /*19870*/  FFMA R4, R12, UR9, -R7 ;  /* 0x000000090c047c23 */ /* 0x001fc80008000807 */
[----:B------:R-:W-:Y:S01]  /*19880*/  FMUL R4, R4, 1.4426950216293334961 ;  /* 0x3fb8aa3b04047820 */ /* 0x000fe20000400000 */
[----:B--2---:R-:W-:-:S03]  /*19890*/  FMNMX R0, R5, R0, !PT ;  /* 0x0000000005007209 */ /* 0x004fc60007800000 */
[----:B------:R0:W-:Y:S01]  /*198a0*/  MUFU.EX2 R25, R4 ;  /* 0x0000000400197308 */ /* 0x0001e20000000800 */
[--C-:B------:R-:W-:Y:S01]  /*198b0*/  FFMA R5, R21, UR9, -R7.reuse ;  /* 0x0000000915057c23 */ /* 0x100fe20008000807 */
[----:B0-----:R-:W-:-:S06]  /*198c0*/  FFMA R4, R20, UR9, -R7 ;  /* 0x0000000914047c23 */ /* 0x001fcc0008000807 */
[----:B------:R0:W1:Y:S01]  /*198d0*/  MUFU.EX2 R8, R6 ;  /* 0x0000000600087308 */ /* 0x0000620000000800 */
[----:B------:R-:W-:Y:S01]  /*198e0*/  FMUL R5, R5, 1.4426950216293334961 ;  /* 0x3fb8aa3b05057820 */ /* 0x000fe20000400000 */
[----:B------:R-:W-:Y:S01]  /*198f0*/  FMUL R4, R4, 1.4426950216293334961 ;  /* 0x3fb8aa3b04047820 */ /* 0x000fe20000400000 */
[----:B0-----:R-:W-:-:S05]  /*19900*/  FFMA R6, R13, UR9, -R7 ;  /* 0x000000090d067c23 */ /* 0x001fca0008000807 */
[----:B------:R0:W-:Y:S01]  /*19910*/  MUFU.EX2 R12, R4 ;  /* 0x00000004000c7308 */ /* 0x0001e20000000800 */
[----:B------:R-:W-:-:S07]  /*19920*/  FMUL R6, R6, 1.4426950216293334961 ;  /* 0x3fb8aa3b06067820 */ /* 0x000fce0000400000 */
[----:B------:R2:W-:Y:S01]  /*19930*/  MUFU.EX2 R11, R5 ;  /* 0x00000005000b7308 */ /* 0x0005e20000000800 */
[----:B0-----:R-:W-:-:S04]  /*19940*/  FFMA R4, R14, UR9, -R0 ;  /* 0x000000090e047c23 */ /* 0x001fc80008000800 */
[----:B------:R-:W-:Y:S01]  /*19950*/  FMUL R4, R4, 1.4426950216293334961 ;  /* 0x3fb8aa3b04047820 */ /* 0x000fe20000400000 */
[----:B--2---:R-:W-:Y:S02]  /*19960*/  FFMA R5, R15, UR9, -R0 ;  /* 0x000000090f057c23 */ /* 0x004fe40008000800 */
[----:B------:R-:W0:Y:S02]  /*19970*/  MUFU.EX2 R27, R6 ;  /* 0x00000006001b7308 */ /* 0x000e240000000800 */
[----:B------:R-:W-:-:S06]  /*19980*/  FMUL R5, R5, 1.4426950216293334961 ;  /* 0x3fb8aa3b05057820 */ /* 0x000fcc0000400000 */
[----:B------:R-:W2:Y:S01]  /*19990*/  MUFU.EX2 R13, R4 ;  /* 0x00000004000d7308 */ /* 0x000ea20000000800 */
[----:B------:R4:W-:Y:S07]  /*199a0*/  STL [R1+0x45c], R7 ;  /* 0x00045c0701007387 */ /* 0x0009ee0000100800 */
[----:B------:R-:W2:Y:S01]  /*199b0*/  MUFU.EX2 R17, R5 ;  /* 0x0000000500117308 */ /* 0x000ea20000000800 */
[----:B---3--:R-:W-:Y:S04]  /*199c0*/  STL [R1+0x610], R16 ;  /* 0x0006101001007387 */ /* 0x008fe80000100800 */
[----:B-1----:R-:W-:Y:S04]  /*199d0*/  STL [R1+0x60c], R8 ;  /* 0x00060c0801007387 */ /* 0x002fe80000100800 */
[----:B------:R-:W-:Y:S04]  /*199e0*/  STL [R1+0x608], R25 ;  /* 0x0006081901007387 */ /* 0x000fe80000100800 */
[----:B0-----:R-:W-:Y:S04]  /*199f0*/  STL [R1+0x604], R27 ;  /* 0x0006041b01007387 */ /* 0x001fe80000100800 */
[----:B------:R-:W-:Y:S04]  /*19a00*/  STL [R1+0x458], R0 ;  /* 0x0004580001007387 */ /* 0x000fe80000100800 */
[----:B------:R-:W-:Y:S01]  /*19a10*/  STL [R1+0x600], R12 ;  /* 0x0006000c01007387 */ /* 0x000fe20000100800 */
[----:B----4-:R-:W-:-:S03]  /*19a20*/  FADD R7, R2, R26 ;  /* 0x0000001a02077221 */ /* 0x010fc60000000000 */
[----:B------:R-:W-:Y:S04]  /*19a30*/  STL [R1+0x5fc], R11 ;  /* 0x0005fc0b01007387 */ /* 0x000fe80000100800 */
[----:B--2---:R-:W-:Y:S04]  /*19a40*/  STL [R1+0x5f8], R13 ;  /* 0x0005f80d01007387 */ /* 0x004fe80000100800 */
[----:B------:R-:W-:Y:S04]  /*19a50*/  STL [R1+0x1d90], R0 ;  /* 0x001d900001007387 */ /* 0x000fe80000100800 */
[----:B------:R-:W-:Y:S04]  /*19a60*/  STL [R1+0x5f4], R17 ;  /* 0x0005f41101007387 */ /* 0x000fe80000100800 */
[----:B------:R-:W2:Y:S01]  /*19a70*/  LDL.LU R26, [R1+0x1ed8] ;  /* 0x001ed800011a7983 */ /* 0x000ea20000300800 */
[--C-:B------:R-:W-:Y:S01]  /*19a80*/  FFMA R4, R22, UR9, -R0.reuse ;  /* 0x0000000916047c23 */ /* 0x100fe20008000800 */
[----:B------:R-:W-:Y:S01]  /*19a90*/  FFMA R5, R23, UR9, -R0 ;  /* 0x0000000917057c23 */ /* 0x000fe20008000800 */
[----:B------:R-:W-:Y:S01]  /*19aa0*/  FADD R7, R19, R7 ;  /* 0x0000000713077221 */ /* 0x000fe20000000000 */
[----:B------:R-:W3:Y:S01]  /*19ab0*/  LDL.LU R2, [R1+0x1ed4] ;  /* 0x001ed40001027983 */ /* 0x000ee20000300800 */
[----:B------:R-:W-:Y:S01]  /*19ac0*/  FMUL R4, R4, 1.4426950216293334961 ;  /* 0x3fb8aa3b04047820 */ /* 0x000fe20000400000 */
[----:B------:R-:W-:-:S03]  /*19ad0*/  FMUL R5, R5, 1.4426950216293334961 ;  /* 0x3fb8aa3b05057820 */ /* 0x000fc60000400000 */
[----:B------:R0:W1:Y:S08]  /*19ae0*/  MUFU.EX2 R10, R4 ;  /* 0x00000004000a7308 */ /* 0x0000700000000800 */
[----:B------:R4:W1:Y:S01]  /*19af0*/  MUFU.EX2 R9, R5 ;  /* 0x0000000500097308 */ /* 0x0008620000000800 */
[----:B0-----:R-:W-:Y:S01]  /*19b00*/  FADD R4, R28, R29 ;  /* 0x0000001d1c047221 */ /* 0x001fe20000000000 */
[----:B----4-:R-:W-:Y:S01]  /*19b10*/  FADD R5, R13, R17 ;  /* 0x000000110d057221 */ /* 0x010fe20000000000 */
[----:B-1----:R0:W-:Y:S03]  /*19b20*/  STL [R1+0x5f0], R10 ;  /* 0x0005f00a01007387 */ /* 0x0021e60000100800 */
[----:B------:R-:W-:Y:S01]  /*19b30*/  FADD R5, R10, R5 ;  /* 0x000000050a057221 */ /* 0x000fe20000000000 */
[----:B------:R-:W-:Y:S01]  /*19b40*/  FADD R4, R16, R4 ;  /* 0x0000000410047221 */ /* 0x000fe20000000000 */
[----:B------:R-:W-:Y:S01]  /*19b50*/  STL [R1+0x5ec], R9 ;  /* 0x0005ec0901007387 */ /* 0x000fe20000100800 */
[----:B0-----:R-:W-:-:S03]  /*19b60*/  FADD R10, R18, R7 ;  /* 0x00000007120a7221 */ /* 0x001fc60000000000 */
[----:B------:R-:W3:Y:S04]  /*19b70*/  LDL.64 R14, [R1+0x1508] ;  /* 0x00150800010e7983 */ /* 0x000ee80000100a00 */
[----:B------:R-:W4:Y:S04]  /*19b80*/  LDL.64 R18, [R1+0x1510] ;  /* 0x0015100001127983 */ /* 0x000f280000100a00 */
[----:B------:R-:W3:Y:S01]  /*19b90*/  LDL.64 R16, [R1+0x1500] ;  /* 0x0015000001107983 */ /* 0x000ee20000100a00 */
[----:B------:R-:W-:-:S04]  /*19ba0*/  FADD R6, R25, R27 ;  /* 0x0000001b19067221 */ /* 0x000fc80000000000 */
[----:B------:R-:W-:Y:S01]  /*19bb0*/  FADD R6, R12, R6 ;  /* 0x000000060c067221 */ /* 0x000fe20000000000 */
[----:B------:R-:W-:Y:S01]  /*19bc0*/  FADD R8, R8, R4 ;  /* 0x0000000408087221 */ /* 0x000fe20000000000 */
[----:B------:R-:W-:Y:S01]  /*19bd0*/  FADD R5, R9, R5 ;  /* 0x0000000509057221 */ /* 0x000fe20000000000 */
[----:B------:R-:W0:Y:S01]  /*19be0*/  S2R R0, SR_TID.X ;  /* 0x0000000000007919 */ /* 0x000e220000002100 */
[----:B------:R-:W-:Y:S02]  /*19bf0*/  FADD R6, R11, R6 ;  /* 0x000000060b067221 */ /* 0x000fe40000000000 */
[----:B------:R-:W1:Y:S04]  /*19c00*/  SHFL.BFLY PT, R11, R10, 0x2, 0x1f ;  /* 0x0c401f000a0b7f89 */ /* 0x000e6800000e0000 */
[----:B------:R-:W0:Y:S04]  /*19c10*/  SHFL.BFLY PT, R9, R8, 0x2, 0x1f ;  /* 0x0c401f0008097f89 */ /* 0x000e2800000e0000 */
[----:B------:R-:W0:Y:S04]  /*19c20*/  SHFL.BFLY PT, R7, R6, 0x2, 0x1f ;  /* 0x0c401f0006077f89 */ /* 0x000e2800000e0000 */
[----:B------:R-:W0:Y:S04]  /*19c30*/  SHFL.BFLY PT, R4, R5, 0x2, 0x1f ;  /* 0x0c401f0005047f89 */ /* 0x000e2800000e0000 */
[----:B------:R-:W3:Y:S01]  /*19c40*/  LDL.64 R12, [R1+0x14f8] ;  /* 0x0014f800010c7983 */ /* 0x000ee20000100a00 */
[----:B-1----:R-:W-:Y:S01]  /*19c50*/  FADD R11, R10, R11 ;  /* 0x0000000b0a0b7221 */ /* 0x002fe20000000000 */
[----:B0-----:R-:W-:Y:S01]  /*19c60*/  FADD R9, R8, R9 ;  /* 0x0000000908097221 */ /* 0x001fe20000000000 */
[----:B------:R-:W-:Y:S01]  /*19c70*/  FADD R7, R6, R7 ;  /* 0x0000000706077221 */ /* 0x000fe20000000000 */
[----:B------:R-:W-:-:S02]  /*19c80*/  FADD R5, R5, R4 ;  /* 0x0000000405057221 */ /* 0x000fc40000000000 */
[----:B------:R-:W0:Y:S04]  /*19c90*/  SHFL.BFLY PT, R10, R11, 0x1, 0x1f ;  /* 0x0c201f000b0a7f89 */ /* 0x000e2800000e0000 */
[----:B------:R-:W1:Y:S04]  /*19ca0*/  SHFL.BFLY PT, R8, R9, 0x1, 0x1f ;  /* 0x0c201f0009087f89 */ /* 0x000e6800000e0000 */
[----:B------:R-:W1:Y:S04]  /*19cb0*/  SHFL.BFLY PT, R6, R7, 0x1, 0x1f ;  /* 0x0c201f0007067f89 */ /* 0x000e6800000e0000 */
[----:B------:R-:W1:Y:S01]  /*19cc0*/  SHFL.BFLY PT, R4, R5, 0x1, 0x1f ;  /* 0x0c201f0005047f89 */ /* 0x000e6200000e0000 */
[----:B0-----:R-:W-:Y:S01]  /*19cd0*/  FADD R10, R11, R10 ;  /* 0x0000000a0b0a7221 */ /* 0x001fe20000000000 */
[----:B-1----:R-:W-:Y:S01]  /*19ce0*/  FADD R8, R9, R8 ;  /* 0x0000000809087221 */ /* 0x002fe20000000000 */
[----:B------:R-:W-:Y:S01]  /*19cf0*/  FADD R6, R7, R6 ;  /* 0x0000000607067221 */ /* 0x000fe20000000000 */
[----:B------:R-:W-:Y:S01]  /*19d00*/  FADD R4, R5, R4 ;  /* 0x0000000405047221 */ /* 0x000fe20000000000 */
[----:B------:R-:W-:-:S04]  /*19d10*/  SHF.R.S32.HI R7, RZ, 0x6, R0 ;  /* 0x00000006ff077819 */ /* 0x000fc80000011400 */
[----:B------:R-:W-:Y:S01]  /*19d20*/  SGXT R7, R7, 0x1 ;  /* 0x000000010707781a */ /* 0x000fe20000000200 */
[----:B------:R-:W-:Y:S04]  /*19d30*/  STL [R1+0x1ed0], R0 ;  /* 0x001ed00001007387 */ /* 0x000fe80000100800 */
[----:B------:R-:W4:Y:S04]  /*19d40*/  LDL.64 R28, [R1+0x14d8] ;  /* 0x0014d800011c7983 */ /* 0x000f280000100a00 */
[----:B------:R-:W4:Y:S04]  /*19d50*/  LDL.64 R22, [R1+0x14c0] ;  /* 0x0014c00001167983 */ /* 0x000f280000100a00 */
[----:B------:R-:W4:Y:S04]  /*19d60*/  LDL.64 R20, [R1+0x14b8] ;  /* 0x0014b80001147983 */ /* 0x000f280000100a00 */
[----:B--2---:R-:W-:Y:S04]  /*19d70*/  @!P0 STS [R26], R10 ;  /* 0x0000000a1a008388 */ /* 0x004fe80000000800 */
[----:B------:R-:W-:Y:S04]  /*19d80*/  @!P0 STS [R26+0x80], R8 ;  /* 0x000080081a008388 */ /* 0x000fe80000000800 */
[----:B------:R0:W-:Y:S04]  /*19d90*/  @!P0 STS [R26+0x100], R6 ;  /* 0x000100061a008388 */ /* 0x0001e80000000800 */
[----:B------:R1:W-:Y:S01]  /*19da0*/  @!P0 STS [R26+0x180], R4 ;  /* 0x000180041a008388 */ /* 0x0003e20000000800 */
[----:B------:R-:W-:Y:S01]  /*19db0*/  BAR.SYNC.DEFER_BLOCKING 0x0 ;  /* 0x0000000000007b1d */ /* 0x000fe20000010000 */
[----:B0-----:R-:W-:-:S05]  /*19dc0*/  LOP3.LUT R6, R0, 0x3f, RZ, 0xc0, !PT ;  /* 0x0000003f00067812 */ /* 0x001fca00078ec0ff */
[----:B-1----:R-:W2:Y:S04]  /*19dd0*/  LDL.64 R26, [R1+0x14c8] ;  /* 0x0014c800011a7983 */ /* 0x002ea80000100a00 */
[----:B------:R-:W0:Y:S04]  /*19de0*/  LDS R4, [R3] ;  /* 0x0000000003047984 */ /* 0x000e280000000800 */
[----:B0-----:R-:W0:Y:S02]  /*19df0*/  SHFL.BFLY PT, R5, R4, 0x2, 0x1f ;  /* 0x0c401f0004057f89 */ /* 0x001e2400000e0000 */
[----:B0-----:R-:W-:-:S05]  /*19e00*/  FADD R5, R4, R5 ;  /* 0x0000000504057221 */ /* 0x001fca0000000000 */
[----:B------:R-:W0:Y:S01]  /*19e10*/  SHFL.BFLY PT, R4, R5, 0x1, 0x1f ;  /* 0x0c201f0005047f89 */ /* 0x000e2200000e0000 */
[----:B------:R-:W-:Y:S02]  /*19e20*/  IMAD.SHL.U32 R6, R6, 0x2, RZ ;  /* 0x0000000206067824 */ /* 0x000fe400078e00ff */
[----:B0-----:R-:W-:-:S05]  /*19e30*/  FADD R5, R5, R4 ;  /* 0x0000000405057221 */ /* 0x001fca0000000000 */
[----:B------:R0:W-:Y:S01]  /*19e40*/  @!P0 STS [R3], R5 ;  /* 0x0000000503008388 */ /* 0x0001e20000000800 */
[----:B------:R-:W-:Y:S01]  /*19e50*/  LOP3.LUT R4, R6, 0x90, R7, 0x78, !PT ;  /* 0x0000009006047812 */ /* 0x000fe200078e7807 */
[C---:B---3--:R-:W-:Y:S01]  /*19e60*/  IMAD.WIDE R8, R2.reuse, 0x2, R14 ;  /* 0x0000000202087825 */ /* 0x048fe200078e020e */
[----:B------:R-:W-:Y:S03]  /*19e70*/  BAR.SYNC.DEFER_BLOCKING 0x0 ;  /* 0x0000000000007b1d */ /* 0x000fe60000010000 */
[----:B----4-:R-:W-:-:S04]  /*19e80*/  IMAD.WIDE R6, R2, 0x2, R18 ;  /* 0x0000000202067825 */ /* 0x010fc800078e0212 */
[C---:B------:R-:W-:Y:S01]  /*19e90*/  IMAD.WIDE R10, R2.reuse, 0x2, R16 ;  /* 0x00000002020a7825 */ /* 0x040fe200078e0210 */
[----:B------:R-:W3:Y:S03]  /*19ea0*/  LDL.64 R14, [R1+0x14d0] ;  /* 0x0014d000010e7983 */ /* 0x000ee60000100a00 */
[C---:B------:R-:W-:Y:S01]  /*19eb0*/  IMAD.WIDE R12, R2.reuse, 0x2, R12 ;  /* 0x00000002020c7825 */ /* 0x040fe200078e020c */
[----:B------:R-:W4:Y:S04]  /*19ec0*/  LDL.64 R16, [R1+0x14a8] ;  /* 0x0014a80001107983 */ /* 0x000f280000100a00 */
[----:B------:R-:W2:Y:S04]  /*19ed0*/  LDL.64 R18, [R1+0x14b0] ;  /* 0x0014b00001127983 */ /* 0x000ea80000100a00 */
[----:B0-----:R-:W2:Y:S04]  /*19ee0*/  LDG.E.U16 R5, desc[UR10][R8.64] ;  /* 0x0000000a08057981 */ /* 0x001ea8000c1e1500 */
[----:B------:R-:W3:Y:S04]  /*19ef0*/  LDG.E.U16 R0, desc[UR10][R6.64] ;  /* 0x0000000a06007981 */ /* 0x000ee8000c1e1500 */
[----:B------:R-:W3:Y:S04]  /*19f00*/  LDG.E.U16 R3, desc[UR10][R10.64] ;  /* 0x0000000a0a037981 */ /* 0x000ee8000c1e1500 */
[----:B------:R-:W3:Y:S04]  /*19f10*/  LDL.64 R8, [R1+0x14e8] ;  /* 0x0014e80001087983 */ /* 0x000ee80000100a00 */
[----:B------:R-:W4:Y:S04]  /*19f20*/  LDL.64 R6, [R1+0x14f0] ;  /* 0x0014f00001067983 */ /* 0x000f280000100a00 */
[----:B------:R-:W4:Y:S04]  /*19f30*/  LDL.64 R10, [R1+0x14e0] ;  /* 0x0014e000010a7983 */ /* 0x000f280000100a00 */
[----:B------:R0:W4:Y:S02]  /*19f40*/  LDG.E.U16 R25, desc[UR10][R12.64] ;  /* 0x0000000a0c197981 */ /* 0x000124000c1e1500 */
[----:B0-----:R-:W-:-:S02]  /*19f50*/  IMAD.WIDE R12, R2, 0x2, R28 ;  /* 0x00000002020c7825 */ /* 0x001fc400078e021c */
[----:B--2---:R0:W-:Y:S02]  /*19f60*/  STL [R1+0x5e4], R5 ;  /* 0x0005e40501007387 */ /* 0x0041e40000100800 */
[----:B---3--:R-:W-:-:S04]  /*19f70*/  IMAD.WIDE R8, R2, 0x2, R8 ;  /* 0x0000000202087825 */ /* 0x008fc800078e0208 */
[C---:B----4-:R-:W-:Y:S01]  /*19f80*/  IMAD.WIDE R6, R2.reuse, 0x2, R6 ;  /* 0x0000000202067825 */ /* 0x050fe200078e0206 */
[----:B------:R-:W2:Y:S03]  /*19f90*/  LDG.E.U16 R29, desc[UR10][R8.64] ;  /* 0x0000000a081d7981 */ /* 0x000ea6000c1e1500 */
[C---:B------:R-:W-:Y:S01]  /*19fa0*/  IMAD.WIDE R10, R2.reuse, 0x2, R10 ;  /* 0x00000002020a7825 */ /* 0x040fe200078e020a */
[----:B------:R1:W3:Y:S04]  /*19fb0*/  LDG.E.U16 R28, desc[UR10][R6.64] ;  /* 0x0000000a061c7981 */ /* 0x0002e8000c1e1500 */
[----:B0-----:R-:W4:Y:S01]  /*19fc0*/  LDG.E.U16 R5, desc[UR10][R10.64] ;  /* 0x0000000a0a057981 */ /* 0x001f22000c1e1500 */
[----:B------:R-:W-:-:S03]  /*19fd0*/  IMAD.WIDE R14, R2, 0x2, R14 ;  /* 0x00000002020e7825 */ /* 0x000fc600078e020e */
[----:B------:R0:W-:Y:S01]  /*19fe0*/  STL [R1+0x5e8], R3 ;  /* 0x0005e80301007387 */ /* 0x0001e20000100800 */
[----:B-1----:R-:W-:-:S03]  /*19ff0*/  IMAD.WIDE R6, R2, 0x2, R26 ;  /* 0x0000000202067825 */ /* 0x002fc600078e021a */
[----:B------:R1:W-:Y:S04]  /*1a000*/  STL [R1+0x5e0], R25 ;  /* 0x0005e01901007387 */ /* 0x0003e80000100800 */
[----:B0-----:R-:W4:Y:S01]  /*1a010*/  LDG.E.U16 R3, desc[UR10][R12.64] ;  /* 0x0000000a0c037981 */ /* 0x001f22000c1e1500 */
[----:B------:R-:W-:-:S03]  /*1a020*/  IMAD.WIDE R8, R2, 0x2, R22 ;  /* 0x0000000202087825 */ /* 0x000fc600078e0216 */
[----:B-1----:R0:W4:Y:S02]  /*1a030*/  LDG.E.U16 R25, desc[UR10][R14.64] ;  /* 0x0000000a0e197981 */ /* 0x002124000c1e1500 */
[C---:B0-----:R-:W-:Y:S02]  /*1a040*/  IMAD.WIDE R14, R2.reuse, 0x2, R16 ;  /* 0x00000002020e7825 */ /* 0x041fe400078e0210 */
[----:B------:R-:W4:Y:S04]  /*1a050*/  LDG.E.U16 R17, desc[UR10][R6.64] ;  /* 0x0000000a06117981 */ /* 0x000f28000c1e1500 */
[----:B--2---:R-:W-:Y:S04]  /*1a060*/  STL [R1+0x5d4], R29 ;  /* 0x0005d41d01007387 */ /* 0x004fe80000100800 */
[----:B---3--:R0:W-:Y:S04]  /*1a070*/  STL [R1+0x5dc], R28 ;  /* 0x0005dc1c01007387 */ /* 0x0081e80000100800 */
[----:B------:R-:W2:Y:S04]  /*1a080*/  LDL.64 R6, [R1+0x14a0] ;  /* 0x0014a00001067983 */ /* 0x000ea80000100a00 */
[----:B0-----:R-:W3:Y:S04]  /*1a090*/  LDL.64 R28, [R1+0x1480] ;  /* 0x00148000011c7983 */ /* 0x001ee80000100a00 */
[----:B----4-:R0:W-:Y:S04]  /*1a0a0*/  STL [R1+0x5d8], R5 ;  /* 0x0005d80501007387 */ /* 0x0101e80000100800 */
[----:B0-----:R-:W4:Y:S01]  /*1a0b0*/  LDG.E.U16 R5, desc[UR10][R8.64] ;  /* 0x0000000a08057981 */ /* 0x001f22000c1e1500 */
[----:B------:R-:W-:-:S04]  /*1a0c0*/  IMAD.WIDE R10, R2, 0x2, R20 ;  /* 0x00000002020a7825 */ /* 0x000fc800078e0214 */
[C---:B------:R-:W-:Y:S01]  /*1a0d0*/  IMAD.WIDE R12, R2.reuse, 0x2, R18 ;  /* 0x00000002020c7825 */ /* 0x040fe200078e0212 */
[----:B------:R-:W2:Y:S04]  /*1a0e0*/  LDL.64 R8, [R1+0x1498] ;  /* 0x0014980001087983 */ /* 0x000ea80000100a00 */
[----:B------:R0:W-:Y:S04]  /*1a0f0*/  STL [R1+0x5d0], R3 ;  /* 0x0005d00301007387 */ /* 0x0001e80000100800 */
[----:B------:R-:W3:Y:S04]  /*1a100*/  LDL.64 R26, [R1+0x1478] ;  /* 0x00147800011a7983 */ /* 0x000ee80000100a00 */
[----:B------:R-:W3:Y:S04]  /*1a110*/  LDL.64 R22, [R1+0x1470] ;  /* 0x0014700001167983 */ /* 0x000ee80000100a00 */
[----:B0-----:R-:W3:Y:S04]  /*1a120*/  LDG.E.U16 R3, desc[UR10][R10.64] ;  /* 0x0000000a0a037981 */ /* 0x001ee8000c1e1500 */
[----:B------:R-:W3:Y:S04]  /*1a130*/  LDL.64 R20, [R1+0x1468] ;  /* 0x0014680001147983 */ /* 0x000ee80000100a00 */
[----:B------:R-:W3:Y:S04]  /*1a140*/  LDL.64 R10, [R1+0x1490] ;  /* 0x00149000010a7983 */ /* 0x000ee80000100a00 */
[----:B------:R0:W-:Y:S04]  /*1a150*/  STL [R1+0x5cc], R25 ;  /* 0x0005cc1901007387 */ /* 0x0001e80000100800 */
[----:B------:R-:W3:Y:S04]  /*1a160*/  LDL.64 R18, [R1+0x1460] ;  /* 0x0014600001127983 */ /* 0x000ee80000100a00 */
[----:B0-----:R-:W3:Y:S04]  /*1a170*/  LDG.E.U16 R25, desc[UR10][R12.64] ;  /* 0x0000000a0c197981 */ /* 0x001ee8000c1e1500 */
[----:B------:R-:W3:Y:S04]  /*1a180*/  LDL.64 R12, [R1+0x1488] ;  /* 0x00148800010c7983 */ /* 0x000ee80000100a00 */
[----:B------:R0:W-:Y:S04]  /*1a190*/  STL [R1+0x5c4], R17 ;  /* 0x0005c41101007387 */ /* 0x0001e80000100800 */
[----:B0-----:R-:W3:Y:S04]  /*1a1a0*/  LDL.64 R16, [R1+0x1458] ;  /* 0x0014580001107983 */ /* 0x001ee80000100a00 */
[----:B----4-:R0:W-:Y:S04]  /*1a1b0*/  STL [R1+0x5c8], R5 ;  /* 0x0005c80501007387 */ /* 0x0101e80000100800 */
[----:B0-----:R3:W4:Y:S01]  /*1a1c0*/  LDG.E.U16 R5, desc[UR10][R14.64] ;  /* 0x0000000a0e057981 */ /* 0x001722000c1e1500 */
[----:B--2---:R-:W-:-:S04]  /*1a1d0*/  IMAD.WIDE R8, R2, 0x2, R8 ;  /* 0x0000000202087825 */ /* 0x004fc800078e0208 */
[----:B------:R-:W-:-:S04]  /*1a1e0*/  IMAD.WIDE R6, R2, 0x2, R6 ;  /* 0x0000000202067825 */ /* 0x000fc800078e0206 */
[C---:B---3--:R-:W-:Y:S02]  /*1a1f0*/  IMAD.WIDE R14, R2.reuse, 0x2, R28 ;  /* 0x00000002020e7825 */ /* 0x048fe400078e021c */
[----:B------:R-:W2:Y:S04]  /*1a200*/  LDG.E.U16 R29, desc[UR10][R8.64] ;  /* 0x0000000a081d7981 */ /* 0x000ea8000c1e1500 */
[----:B------:R0:W3:Y:S04]  /*1a210*/  LDG.E.U16 R28, desc[UR10][R6.64] ;  /* 0x0000000a061c7981 */ /* 0x0000e8000c1e1500 */
[----:B------:R1:W-:Y:S01]  /*1a220*/  STL [R1+0x5c0], R3 ;  /* 0x0005c00301007387 */ /* 0x0003e20000100800 */
[----:B------:R-:W-:-:S05]  /*1a230*/  IMAD.WIDE R10, R2, 0x2, R10 ;  /* 0x00000002020a7825 */ /* 0x000fca00078e020a */
[----:B-1----:R-:W3:Y:S04]  /*1a240*/  LDG.E.U16 R3, desc[UR10][R10.64] ;  /* 0x0000000a0a037981 */ /* 0x002ee8000c1e1500 */
[----:B------:R1:W-:Y:S01]  /*1a250*/  STL [R1+0x5bc], R25 ;  /* 0x0005bc1901007387 */ /* 0x0003e20000100800 */
[----:B------:R-:W-:-:S05]  /*1a260*/  IMAD.WIDE R12, R2, 0x2, R12 ;  /* 0x00000002020c7825 */ /* 0x000fca00078e020c */
[----:B-1----:R-:W3:Y:S04]  /*1a270*/  LDG.E.U16 R25, desc[UR10][R12.64] ;  /* 0x0000000a0c197981 */ /* 0x002ee8000c1e1500 */
[----:B----4-:R1:W-:Y:S04]  /*1a280*/  STL [R1+0x5b4], R5 ;  /* 0x0005b40501007387 */ /* 0x0103e80000100800 */
[----:B-1----:R1:W4:Y:S01]  /*1a290*/  LDG.E.U16 R5, desc[UR10][R14.64] ;  /* 0x0000000a0e057981 */ /* 0x002322000c1e1500 */
[----:B0-----:R-:W-:-:S03]  /*1a2a0*/  IMAD.WIDE R6, R2, 0x2, R26 ;  /* 0x0000000202067825 */ /* 0x001fc600078e021a */
[----:B--2---:R-:W-:Y:S01]  /*1a2b0*/  STL [R1+0x5b0], R29 ;  /* 0x0005b01d01007387 */ /* 0x004fe20000100800 */
[----:B------:R-:W-:-:S03]  /*1a2c0*/  IMAD.WIDE R8, R2, 0x2, R22 ;  /* 0x0000000202087825 */ /* 0x000fc600078e0216 */
[----:B---3--:R0:W-:Y:S01]  /*1a2d0*/  STL [R1+0x5b8], R28 ;  /* 0x0005b81c01007387 */ /* 0x0081e20000100800 */
[----:B-1----:R-:W-:-:S03]  /*1a2e0*/  IMAD.WIDE R14, R2, 0x2, R16 ;  /* 0x00000002020e7825 */ /* 0x002fc600078e0210 */
[----:B------:R-:W2:Y:S01]  /*1a2f0*/  LDG.E.U16 R17, desc[UR10][R6.64] ;  /* 0x0000000a06117981 */ /* 0x000ea2000c1e1500 */
[----:B------:R-:W-:-:S03]  /*1a300*/  IMAD.WIDE R10, R2, 0x2, R20 ;  /* 0x00000002020a7825 */ /* 0x000fc600078e0214 */
[----:B0-----:R-:W3:Y:S01]  /*1a310*/  LDL.64 R28, [R1+0x1430] ;  /* 0x00143000011c7983 */ /* 0x001ee20000100a00 */
[----:B------:R-:W-:-:S03]  /*1a320*/  IMAD.WIDE R12, R2, 0x2, R18 ;  /* 0x00000002020c7825 */ /* 0x000fc600078e0212 */
[----:B------:R-:W2:Y:S04]  /*1a330*/  LDL.64 R6, [R1+0x1450] ;  /* 0x0014500001067983 */ /* 0x000ea80000100a00 */
[----:B------:R0:W-:Y:S04]  /*1a340*/  STL [R1+0x5ac], R3 ;  /* 0x0005ac0301007387 */ /* 0x0001e80000100800 */
[----:B0-----:R-:W3:Y:S04]  /*1a350*/  LDG.E.U16 R3, desc[UR10][R8.64] ;  /* 0x0000000a08037981 */ /* 0x001ee8000c1e1500 */
[----:B------:R-:W3:Y:S04]  /*1a360*/  LDL.64 R8, [R1+0x1448] ;  /* 0x0014480001087983 */ /* 0x000ee80000100a00 */
[----:B------:R0:W-:Y:S04]  /*1a370*/  STL [R1+0x5a4], R25 ;  /* 0x0005a41901007387 */ /* 0x0001e80000100800 */
[----:B------:R-:W3:Y:S04]  /*1a380*/  LDL.64 R26, [R1+0x1428] ;  /* 0x00142800011a7983 */ /* 0x000ee80000100a00 */
[----:B------:R-:W3:Y:S04]  /*1a390*/  LDL.64 R22, [R1+0x1420] ;  /* 0x0014200001167983 */ /* 0x000ee80000100a00 */
[----:B0-----:R-:W3:Y:S04]  /*1a3a0*/  LDG.E.U16 R25, desc[UR10][R10.64] ;  /* 0x0000000a0a197981 */ /* 0x001ee8000c1e1500 */
[----:B------:R-:W3:Y:S04]  /*1a3b0*/  LDL.64 R20, [R1+0x1418] ;  /* 0x0014180001147983 */ /* 0x000ee80000100a00 */
[----:B------:R-:W3:Y:S04]  /*1a3c0*/  LDL.64 R10, [R1+0x1440] ;  /* 0x00144000010a7983 */ /* 0x000ee80000100a00 */
[----:B----4-:R0:W-:Y:S04]  /*1a3d0*/  STL [R1+0x5a8], R5 ;  /* 0x0005a80501007387 */ /* 0x0101e80000100800 */
[----:B------:R-:W4:Y:S04]  /*1a3e0*/  LDL.64 R18, [R1+0x1410] ;  /* 0x0014100001127983 */ /* 0x000f280000100a00 */
[----:B0-----:R-:W4:Y:S04]  /*1a3f0*/  LDG.E.U16 R5, desc[UR10][R12.64] ;  /* 0x0000000a0c057981 */ /* 0x001f28000c1e1500 */
[----:B------:R-:W4:Y:S04]  /*1a400*/  LDL.64 R12, [R1+0x1438] ;  /* 0x00143800010c7983 */ /* 0x000f280000100a00 */
[----:B--2---:R0:W-:Y:S01]  /*1a410*/  STL [R1+0x5a0], R17 ;  /* 0x0005a01101007387 */ /* 0x0041e20000100800 */
[----:B------:R-:W-:-:S03]  /*1a420*/  IMAD.WIDE R6, R2, 0x2, R6 ;  /* 0x0000000202067825 */ /* 0x000fc600078e0206 */
[----:B0-----:R-:W2:Y:S04]  /*1a430*/  LDL.64 R16, [R1+0x1408] ;  /* 0x0014080001107983 */ /* 0x001ea80000100a00 */
[----:B---3--:R0:W-:Y:S01]  /*1a440*/  STL [R1+0x59c], R3 ;  /* 0x00059c0301007387 */ /* 0x0081e20000100800 */
[----:B------:R-:W-:-:S03]  /*1a450*/  IMAD.WIDE R8, R2, 0x2, R8 ;  /* 0x0000000202087825 */ /* 0x000fc600078e0208 */
[----:B0-----:R0:W3:Y:S02]  /*1a460*/  LDG.E.U16 R3, desc[UR10][R14.64] ;  /* 0x0000000a0e037981 */ /* 0x0010e4000c1e1500 */
[C---:B0-----:R-:W-:Y:S02]  /*1a470*/  IMAD.WIDE R14, R2.reuse, 0x2, R28 ;  /* 0x00000002020e7825 */ /* 0x041fe400078e021c */
[----:B------:R-:W2:Y:S04]  /*1a480*/  LDG.E.U16 R29, desc[UR10][R8.64] ;  /* 0x0000000a081d7981 */ /* 0x000ea8000c1e1500 */
[----:B------:R0:W2:Y:S04]  /*1a490*/  LDG.E.U16 R28, desc[UR10][R6.64] ;  /* 0x0000000a061c7981 */ /* 0x0000a8000c1e1500 */
[----:B------:R1:W-:Y:S01]  /*1a4a0*/  STL [R1+0x594], R25 ;  /* 0x0005941901007387 */ /* 0x0003e20000100800 */
[----:B------:R-:W-:-:S05]  /*1a4b0*/  IMAD.WIDE R10, R2, 0x2, R10 ;  /* 0x00000002020a7825 */ /* 0x000fca00078e020a */
[----:B-1----:R1:W2:Y:S04]  /*1a4c0*/  LDG.E.U16 R25, desc[UR10][R10.64] ;  /* 0x0000000a0a197981 */ /* 0x0022a8000c1e1500 */
[----:B----4-:R4:W-:Y:S01]  /*1a4d0*/  STL [R1+0x598], R5 ;  /* 0x0005980501007387 */ /* 0x0109e20000100800 */
[----:B------:R-:W-:-:S05]  /*1a4e0*/  IMAD.WIDE R12, R2, 0x2, R12 ;  /* 0x00000002020c7825 */ /* 0x000fca00078e020c */
[----:B----4-:R-:W4:Y:S01]  /*1a4f0*/  LDG.E.U16 R5, desc[UR10][R12.64] ;  /* 0x0000000a0c057981 */ /* 0x010f22000c1e1500 */
[----:B0-----:R-:W-:-:S04]  /*1a500*/  IMAD.WIDE R6, R2, 0x2, R26 ;  /* 0x0000000202067825 */ /* 0x001fc800078e021a */
[----:B------:R-:W-:-:S04]  /*1a510*/  IMAD.WIDE R8, R2, 0x2, R22 ;  /* 0x0000000202087825 */ /* 0x000fc800078e0216 */
[C---:B-1----:R-:W-:Y:S01]  /*1a520*/  IMAD.WIDE R10, R2.reuse, 0x2, R20 ;  /* 0x00000002020a7825 */ /* 0x042fe200078e0214 */
[----:B---3--:R0:W-:Y:S04]  /*1a530*/  STL [R1+0x590], R3 ;  /* 0x0005900301007387 */ /* 0x0081e80000100800 */
[----:B0-----:R0:W3:Y:S04]  /*1a540*/  LDG.E.U16 R3, desc[UR10][R14.64] ;  /* 0x0000000a0e037981 */ /* 0x0010e8000c1e1500 */
[----:B--2---:R-:W-:Y:S04]  /*1a550*/  STL [R1+0x584], R29 ;  /* 0x0005841d01007387 */ /* 0x004fe80000100800 */
[----:B------:R1:W-:Y:S01]  /*1a560*/  STL [R1+0x58c], R28 ;  /* 0x00058c1c01007387 */ /* 0x0003e20000100800 */
[----:B0-----:R-:W-:-:S03]  /*1a570*/  IMAD.WIDE R14, R2, 0x2, R16 ;  /* 0x00000002020e7825 */ /* 0x001fc600078e0210 */
[----:B------:R-:W2:Y:S04]  /*1a580*/  LDG.E.U16 R17, desc[UR10][R6.64] ;  /* 0x0000000a06117981 */ /* 0x000ea8000c1e1500 */
[----:B-1----:R-:W2:Y:S04]  /*1a590*/  LDL.64 R28, [R1+0x13e0] ;  /* 0x0013e000011c7983 */ /* 0x002ea80000100a00 */
[----:B------:R-:W2:Y:S04]  /*1a5a0*/  LDL.64 R6, [R1+0x1400] ;  /* 0x0014000001067983 */ /* 0x000ea80000100a00 */
[----:B------:R0:W-:Y:S04]  /*1a5b0*/  STL [R1+0x588], R25 ;  /* 0x0005881901007387 */ /* 0x0001e80000100800 */
[----:B0-----:R-:W2:Y:S04]  /*1a5c0*/  LDG.E.U16 R25, desc[UR10][R8.64] ;  /* 0x0000000a08197981 */ /* 0x001ea8000c1e1500 */
[----:B------:R-:W2:Y:S04]  /*1a5d0*/  LDL.64 R8, [R1+0x13f8] ;  /* 0x0013f80001087983 */ /* 0x000ea80000100a00 */
[----:B----4-:R0:W-:Y:S01]  /*1a5e0*/  STL [R1+0x580], R5 ;  /* 0x0005800501007387 */ /* 0x0101e20000100800 */
[----:B------:R-:W-:-:S03]  /*1a5f0*/  IMAD.WIDE R12, R2, 0x2, R18 ;  /* 0x00000002020c7825 */ /* 0x000fc600078e0212 */
[----:B------:R-:W4:Y:S04]  /*1a600*/  LDL.64 R26, [R1+0x13d8] ;  /* 0x0013d800011a7983 */ /* 0x000f280000100a00 */
[----:B------:R-:W4:Y:S04]  /*1a610*/  LDL.64 R22, [R1+0x13d0] ;  /* 0x0013d00001167983 */ /* 0x000f280000100a00 */
[----:B0-----:R-:W4:Y:S04]  /*1a620*/  LDG.E.U16 R5, desc[UR10][R10.64] ;  /* 0x0000000a0a057981 */ /* 0x001f28000c1e1500 */
[----:B------:R-:W4:Y:S04]  /*1a630*/  LDL.64 R20, [R1+0x13c8] ;  /* 0x0013c80001147983 */ /* 0x000f280000100a00 */
[----:B------:R-:W4:Y:S04]  /*1a640*/  LDL.64 R10, [R1+0x13f0] ;  /* 0x0013f000010a7983 */ /* 0x000f280000100a00 */
[----:B---3--:R0:W-:Y:S04]  /*1a650*/  STL [R1+0x57c], R3 ;  /* 0x00057c0301007387 */ /* 0x0081e80000100800 */
[----:B------:R-:W3:Y:S04]  /*1a660*/  LDL.64 R18, [R1+0x13c0] ;  /* 0x0013c00001127983 */ /* 0x000ee80000100a00 */
[----:B0-----:R-:W3:Y:S04]  /*1a670*/  LDG.E.U16 R3, desc[UR10][R12.64] ;  /* 0x0000000a0c037981 */ /* 0x001ee8000c1e1500 */
[----:B------:R-:W3:Y:S04]  /*1a680*/  LDL.64 R12, [R1+0x13e8] ;  /* 0x0013e800010c7983 */ /* 0x000ee80000100a00 */
[----:B--2---:R0:W-:Y:S01]  /*1a690*/  STL [R1+0x574], R17 ;  /* 0x0005741101007387 */ /* 0x0041e20000100800 */
[----:B------:R-:W-:-:S03]  /*1a6a0*/  IMAD.WIDE R6, R2, 0x2, R6 ;  /* 0x0000000202067825 */ /* 0x000fc600078e0206 */
[----:B0-----:R-:W2:Y:S04]  /*1a6b0*/  LDL.64 R16, [R1+0x13b8] ;  /* 0x0013b80001107983 */ /* 0x001ea80000100a00 */
[----:B------:R0:W-:Y:S01]  /*1a6c0*/  STL [R1+0x578], R25 ;  /* 0x0005781901007387 */ /* 0x0001e20000100800 */
[----:B------:R-:W-:-:S03]  /*1a6d0*/  IMAD.WIDE R8, R2, 0x2, R8 ;  /* 0x0000000202087825 */ /* 0x000fc600078e0208 */
[----:B0-----:R0:W2:Y:S02]  /*1a6e0*/  LDG.E.U16 R25, desc[UR10][R14.64] ;  /* 0x0000000a0e197981 */ /* 0x0010a4000c1e1500 */
[C---:B0-----:R-:W-:Y:S02]  /*1a6f0*/  IMAD.WIDE R14, R2.reuse, 0x2, R28 ;  /* 0x00000002020e7825 */ /* 0x041fe400078e021c */
[----:B------:R-:W2:Y:S04]  /*1a700*/  LDG.E.U16 R29, desc[UR10][R8.64] ;  /* 0x0000000a081d7981 */ /* 0x000ea8000c1e1500 */
[----:B------:R0:W2:Y:S04]  /*1a710*/  LDG.E.U16 R28, desc[UR10][R6.64] ;  /* 0x0000000a061c7981 */ /* 0x0000a8000c1e1500 */
[----:B----4-:R1:W-:Y:S01]  /*1a720*/  STL [R1+0x570], R5 ;  /* 0x0005700501007387 */ /* 0x0103e20000100800 */
[----:B------:R-:W-:-:S05]  /*1a730*/  IMAD.WIDE R10, R2, 0x2, R10 ;  /* 0x00000002020a7825 */ /* 0x000fca00078e020a */
[----:B-1----:R-:W4:Y:S01]  /*1a740*/  LDG.E.U16 R5, desc[UR10][R10.64] ;  /* 0x0000000a0a057981 */ /* 0x002f22000c1e1500 */
[----:B0-----:R-:W-:-:S04]  /*1a750*/  IMAD.WIDE R6, R2, 0x2, R26 ;  /* 0x0000000202067825 */ /* 0x001fc800078e021a */
[C---:B------:R-:W-:Y:S01]  /*1a760*/  IMAD.WIDE R8, R2.reuse, 0x2, R22 ;  /* 0x0000000202087825 */ /* 0x040fe200078e0216 */
[----:B---3--:R0:W-:Y:S03]  /*1a770*/  STL [R1+0x56c], R3 ;  /* 0x00056c0301007387 */ /* 0x0081e60000100800 */
[----:B------:R-:W-:-:S05]  /*1a780*/  IMAD.WIDE R12, R2, 0x2, R12 ;  /* 0x00000002020c7825 */ /* 0x000fca00078e020c */
[----:B0-----:R-:W3:Y:S04]  /*1a790*/  LDG.E.U16 R3, desc[UR10][R12.64] ;  /* 0x0000000a0c037981 */ /* 0x001ee8000c1e1500 */
[----:B--2---:R0:W-:Y:S04]  /*1a7a0*/  STL [R1+0x564], R25 ;  /* 0x0005641901007387 */ /* 0x0041e80000100800 */
[----:B0-----:R0:W2:Y:S04]  /*1a7b0*/  LDG.E.U16 R25, desc[UR10][R14.64] ;  /* 0x0000000a0e197981 */ /* 0x0010a8000c1e1500 */
[----:B------:R-:W-:Y:S04]  /*1a7c0*/  STL [R1+0x560], R29 ;  /* 0x0005601d01007387 */ /* 0x000fe80000100800 */
[----:B------:R1:W-:Y:S01]  /*1a7d0*/  STL [R1+0x568], R28 ;  /* 0x0005681c01007387 */ /* 0x0003e20000100800 */
[----:B0-----:R-:W-:-:S03]  /*1a7e0*/  IMAD.WIDE R14, R2, 0x2, R16 ;  /* 0x00000002020e7825 */ /* 0x001fc600078e0210 */
[----:B------:R-:W2:Y:S04]  /*1a7f0*/  LDG.E.U16 R17, desc[UR10][R6.64] ;  /* 0x0000000a06117981 */ /* 0x000ea8000c1e1500 */
[----:B-1----:R-:W2:Y:S04]  /*1a800*/  LDL.64 R28, [R1+0x1390] ;  /* 0x00139000011c7983 */ /* 0x002ea80000100a00 */
[----:B------:R-:W2:Y:S04]  /*1a810*/  LDL.64 R6, [R1+0x13b0] ;  /* 0x0013b00001067983 */ /* 0x000ea80000100a00 */
[----:B----4-:R0:W-:Y:S04]  /*1a820*/  STL [R1+0x55c], R5 ;  /* 0x00055c0501007387 */ /* 0x0101e80000100800 */
[----:B0-----:R-:W4:Y:S01]  /*1a830*/  LDG.E.U16 R5, desc[UR10][R8.64] ;  /* 0x0000000a08057981 */ /* 0x001f22000c1e1500 */
[----:B------:R-:W-:-:S04]  /*1a840*/  IMAD.WIDE R10, R2, 0x2, R20 ;  /* 0x00000002020a7825 */ /* 0x000fc800078e0214 */
[C---:B------:R-:W-:Y:S01]  /*1a850*/  IMAD.WIDE R12, R2.reuse, 0x2, R18 ;  /* 0x00000002020c7825 */ /* 0x040fe200078e0212 */
[----:B------:R-:W4:Y:S04]  /*1a860*/  LDL.64 R8, [R1+0x13a8] ;  /* 0x0013a80001087983 */ /* 0x000f280000100a00 */
[----:B---3--:R0:W-:Y:S04]  /*1a870*/  STL [R1+0x554], R3 ;  /* 0x0005540301007387 */ /* 0x0081e80000100800 */
[----:B------:R-:W3:Y:S04]  /*1a880*/  LDL.64 R26, [R1+0x1388] ;  /* 0x00138800011a7983 */ /* 0x000ee80000100a00 */
[----:B------:R-:W3:Y:S04]  /*1a890*/  LDL.64 R22, [R1+0x1380] ;  /* 0x0013800001167983 */ /* 0x000ee80000100a00 */
[----:B0-----:R-:W3:Y:S04]  /*1a8a0*/  LDG.E.U16 R3, desc[UR10][R10.64] ;  /* 0x0000000a0a037981 */ /* 0x001ee8000c1e1500 */
[----:B------:R-:W3:Y:S04]  /*1a8b0*/  LDL.64 R20, [R1+0x1378] ;  /* 0x0013780001147983 */ /* 0x000ee80000100a00 */
[----:B------:R-:W3:Y:S04]  /*1a8c0*/  LDL.64 R10, [R1+0x13a0] ;  /* 0x0013a000010a7983 */ /* 0x000ee80000100a00 */
[----:B--2---:R0:W-:Y:S04]  /*1a8d0*/  STL [R1+0x558], R25 ;  /* 0x0005581901007387 */ /* 0x0041e80000100800 */
[----:B------:R-:W2:Y:S04]  /*1a8e0*/  LDL.64 R18, [R1+0x1370] ;  /* 0x0013700001127983 */ /* 0x000ea80000100a00 */
[----:B0-----:R-:W2:Y:S04]  /*1a8f0*/  LDG.E.U16 R25, desc[UR10][R12.64] ;  /* 0x0000000a0c197981 */ /* 0x001ea8000c1e1500 */
[----:B------:R-:W2:Y:S04]  /*1a900*/  LDL.64 R12, [R1+0x1398] ;  /* 0x00139800010c7983 */ /* 0x000ea80000100a00 */
[----:B------:R0:W-:Y:S04]  /*1a910*/  STL [R1+0x550], R17 ;  /* 0x0005501101007387 */ /* 0x0001e80000100800 */
[----:B0-----:R-:W2:Y:S04]  /*1a920*/  LDL.64 R16, [R1+0x1368] ;  /* 0x0013680001107983 */ /* 0x001ea80000100a00 */
[----:B----4-:R0:W-:Y:S04]  /*1a930*/  STL [R1+0x54c], R5 ;  /* 0x00054c0501007387 */ /* 0x0101e80000100800 */
[----:B0-----:R0:W4:Y:S01]  /*1a940*/  LDG.E.U16 R5, desc[UR10][R14.64] ;  /* 0x0000000a0e057981 */ /* 0x001122000c1e1500 */
[----:B------:R-:W-:-:S04]  /*1a950*/  IMAD.WIDE R8, R2, 0x2, R8 ;  /* 0x0000000202087825 */ /* 0x000fc800078e0208 */
[----:B------:R-:W-:-:S04]  /*1a960*/  IMAD.WIDE R6, R2, 0x2, R6 ;  /* 0x0000000202067825 */ /* 0x000fc800078e0206 */
[C---:B0-----:R-:W-:Y:S02]  /*1a970*/  IMAD.WIDE R14, R2.reuse, 0x2, R28 ;  /* 0x00000002020e7825 */ /* 0x041fe400078e021c */
[----:B------:R-:W4:Y:S04]  /*1a980*/  LDG.E.U16 R29, desc[UR10][R8.64] ;  /* 0x0000000a081d7981 */ /* 0x000f28000c1e1500 */
[----:B------:R0:W4:Y:S04]  /*1a990*/  LDG.E.U16 R28, desc[UR10][R6.64] ;  /* 0x0000000a061c7981 */ /* 0x000128000c1e1500 */
[----:B---3--:R1:W-:Y:S01]  /*1a9a0*/  STL [R1+0x544], R3 ;  /* 0x0005440301007387 */ /* 0x0083e20000100800 */
[----:B------:R-:W-:-:S05]  /*1a9b0*/  IMAD.WIDE R10, R2, 0x2, R10 ;  /* 0x00000002020a7825 */ /* 0x000fca00078e020a */
[----:B-1----:R-:W3:Y:S04]  /*1a9c0*/  LDG.E.U16 R3, desc[UR10][R10.64] ;  /* 0x0000000a0a037981 */ /* 0x002ee8000c1e1500 */
[----:B--2---:R1:W-:Y:S01]  /*1a9d0*/  STL [R1+0x548], R25 ;  /* 0x0005481901007387 */ /* 0x0043e20000100800 */
[----:B------:R-:W-:-:S05]  /*1a9e0*/  IMAD.WIDE R12, R2, 0x2, R12 ;  /* 0x00000002020c7825 */ /* 0x000fca00078e020c */
[----:B-1----:R-:W2:Y:S04]  /*1a9f0*/  LDG.E.U16 R25, desc[UR10][R12.64] ;  /* 0x0000000a0c197981 */ /* 0x002ea8000c1e1500 */
[----:B----4-:R1:W-:Y:S04]  /*1aa00*/  STL [R1+0x540], R5 ;  /* 0x0005400501007387 */ /* 0x0103e80000100800 */
[----:B-1----:R1:W4:Y:S01]  /*1aa10*/  LDG.E.U16 R5, desc[UR10][R14.64] ;  /* 0x0000000a0e057981 */ /* 0x002322000c1e1500 */
[----:B0-----:R-:W-:-:S03]  /*1aa20*/  IMAD.WIDE R6, R2, 0x2, R26 ;  /* 0x0000000202067825 */ /* 0x001fc600078e021a */
[----:B------:R-:W-:Y:S01]  /*1aa30*/  STL [R1+0x534], R29 ;  /* 0x0005341d01007387 */ /* 0x000fe20000100800 */
[----:B------:R-:W-:-:S03]  /*1aa40*/  IMAD.WIDE R8, R2, 0x2, R22 ;  /* 0x0000000202087825 */ /* 0x000fc600078e0216 */
[----:B------:R0:W-:Y:S01]  /*1aa50*/  STL [R1+0x53c], R28 ;  /* 0x00053c1c01007387 */ /* 0x0001e20000100800 */
[----:B-1----:R-:W-:-:S03]  /*1aa60*/  IMAD.WIDE R14, R2, 0x2, R16 ;  /* 0x00000002020e7825 */ /* 0x002fc600078e0210 */
[----:B------:R-:W4:Y:S01]  /*1aa70*/  LDG.E.U16 R17, desc[UR10][R6.64] ;  /* 0x0000000a06117981 */ /* 0x000f22000c1e1500 */
[----:B------:R-:W-:-:S03]  /*1aa80*/  IMAD.WIDE R10, R2, 0x2, R20 ;  /* 0x00000002020a7825 */ /* 0x000fc600078e0214 */
[----:B0-----:R-:W4:Y:S01]  /*1aa90*/  LDL.64 R28, [R1+0x1340] ;  /* 0x00134000011c7983 */ /* 0x001f220000100a00 */
[----:B------:R-:W-:-:S03]  /*1aaa0*/  IMAD.WIDE R12, R2, 0x2, R18 ;  /* 0x00000002020c7825 */ /* 0x000fc600078e0212 */
[----:B------:R-:W4:Y:S04]  /*1aab0*/  LDL.64 R6, [R1+0x1360] ;  /* 0x0013600001067983 */ /* 0x000f280000100a00 */
[----:B---3--:R0:W-:Y:S04]  /*1aac0*/  STL [R1+0x538], R3 ;  /* 0x0005380301007387 */ /* 0x0081e80000100800 */
[----:B0-----:R-:W3:Y:S04]  /*1aad0*/  LDG.E.U16 R3, desc[UR10][R8.64] ;  /* 0x0000000a08037981 */ /* 0x001ee8000c1e1500 */
[----:B------:R-:W3:Y:S04]  /*1aae0*/  LDL.64 R8, [R1+0x1358] ;  /* 0x0013580001087983 */ /* 0x000ee80000100a00 */
[----:B--2---:R0:W-:Y:S04]  /*1aaf0*/  STL [R1+0x530], R25 ;  /* 0x0005301901007387 */ /* 0x0041e80000100800 */
[----:B------:R-:W2:Y:S04]  /*1ab00*/  LDL.64 R26, [R1+0x1338] ;  /* 0x00133800011a7983 */ /* 0x000ea80000100a00 */
[----:B------:R-:W2:Y:S04]  /*1ab10*/  LDL.64 R22, [R1+0x1330] ;  /* 0x0013300001167983 */ /* 0x000ea80000100a00 */
[----:B0-----:R-:W2:Y:S04]  /*1ab20*/  LDG.E.U16 R25, desc[UR10][R10.64] ;  /* 0x0000000a0a197981 */ /* 0x001ea8000c1e1500 */
[----:B------:R-:W2:Y:S04]  /*1ab30*/  LDL.64 R20, [R1+0x1328] ;  /* 0x0013280001147983 */ /* 0x000ea80000100a00 */
[----:B------:R-:W2:Y:S04]  /*1ab40*/  LDL.64 R10, [R1+0x1350] ;  /* 0x00135000010a7983 */ /* 0x000ea80000100a00 */
[----:B----4-:R0:W-:Y:S04]  /*1ab50*/  STL [R1+0x52c], R5 ;  /* 0x00052c0501007387 */ /* 0x0101e80000100800 */
[----:B------:R-:W4:Y:S04]  /*1ab60*/  LDL.64 R18, [R1+0x1320] ;  /* 0x0013200001127983 */ /* 0x000f280000100a00 */
[----:B0-----:R-:W4:Y:S04]  /*1ab70*/  LDG.E.U16 R5, desc[UR10][R12.64] ;  /* 0x0000000a0c057981 */ /* 0x001f28000c1e1500 */
[----:B------:R-:W4:Y:S04]  /*1ab80*/  LDL.64 R12, [R1+0x1348] ;  /* 0x00134800010c7983 */ /* 0x000f280000100a00 */
[----:B------:R0:W-:Y:S01]  /*1ab90*/  STL [R1+0x524], R17 ;  /* 0x0005241101007387 */ /* 0x0001e20000100800 */
[----:B------:R-:W-:-:S03]  /*1aba0*/  IMAD.WIDE R6, R2, 0x2, R6 ;  /* 0x0000000202067825 */ /* 0x000fc600078e0206 */
[----:B0-----:R-:W4:Y:S04]  /*1abb0*/  LDL.64 R16, [R1+0x1318] ;  /* 0x0013180001107983 */ /* 0x001f280000100a00 */
[----:B---3--:R0:W-:Y:S04]  /*1abc0*/  STL [R1+0x528], R3 ;  /* 0x0005280301007387 */ /* 0x0081e80000100800 */
[----:B0-----:R0:W3:Y:S01]  /*1abd0*/  LDG.E.U16 R3, desc[UR10][R14.64] ;  /* 0x0000000a0e037981 */ /* 0x0010e2000c1e1500 */
[----:B------:R-:W-:-:S04]  /*1abe0*/  IMAD.WIDE R8, R2, 0x2, R8 ;  /* 0x0000000202087825 */ /* 0x000fc800078e0208 */
[C---:B0-----:R-:W-:Y:S02]  /*1abf0*/  IMAD.WIDE R14, R2.reuse, 0x2, R28 ;  /* 0x00000002020e7825 */ /* 0x041fe400078e021c */
[----:B------:R-:W3:Y:S04]  /*1ac00*/  LDG.E.U16 R29, desc[UR10][R8.64] ;  /* 0x0000000a081d7981 */ /* 0x000ee8000c1e1500 */
[----:B------:R0:W3:Y:S04]  /*1ac10*/  LDG.E.U16 R28, desc[UR10][R6.64] ;  /* 0x0000000a061c7981 */ /* 0x0000e8000c1e1500 */
[----:B--2---:R1:W-:Y:S01]  /*1ac20*/  STL [R1+0x520], R25 ;  /* 0x0005201901007387 */ /* 0x0043e20000100800 */
        /* <DEDUP_REMOVED lines=10> */
[----:B------:R-:W-:Y:S04]  /*1acd0*/  STL [R1+0x510], R29 ;  /* 0x0005101d01007387 */ /* 0x000fe80000100800 */
[----:B------:R1:W-:Y:S01]  /*1ace0*/  STL [R1+0x518], R28 ;  /* 0x0005181c01007387 */ /* 0x0003e20000100800 */
[----:B0-----:R-:W-:-:S03]  /*1acf0*/  IMAD.WIDE R14, R2, 0x2, R16 ;  /* 0x00000002020e7825 */ /* 0x001fc600078e0210 */
[----:B------:R-:W3:Y:S04]  /*1ad00*/  LDG.E.U16 R17, desc[UR10][R6.64] ;  /* 0x0000000a06117981 */ /* 0x000ee8000c1e1500 */
[----:B-1----:R-:W3:Y:S04]  /*1ad10*/  LDL.64 R28, [R1+0x12f0] ;  /* 0x0012f000011c7983 */ /* 0x002ee80000100a00 */
[----:B------:R-:W3:Y:S04]  /*1ad20*/  LDL.64 R6, [R1+0x1310] ;  /* 0x0013100001067983 */ /* 0x000ee80000100a00 */
[----:B--2---:R0:W-:Y:S04]  /*1ad30*/  STL [R1+0x50c], R25 ;  /* 0x00050c1901007387 */ /* 0x0041e80000100800 */
        /* <DEDUP_REMOVED lines=13> */
[----:B------:R0:W-:Y:S01]  /*1ae10*/  STL [R1+0x500], R17 ;  /* 0x0005001101007387 */ /* 0x0001e20000100800 */
[----:B------:R-:W-:-:S03]  /*1ae20*/  IMAD.WIDE R6, R2, 0x2, R6 ;  /* 0x0000000202067825 */ /* 0x000fc600078e0206 */
[----:B0-----:R-:W3:Y:S04]  /*1ae30*/  LDL.64 R16, [R1+0x12c8] ;  /* 0x0012c80001107983 */ /* 0x001ee80000100a00 */
[----:B--2---:R0:W-:Y:S04]  /*1ae40*/  STL [R1+0x4fc], R25 ;  /* 0x0004fc1901007387 */ /* 0x0041e80000100800 */
[----:B0-----:R0:W2:Y:S01]  /*1ae50*/  LDG.E.U16 R25, desc[UR10][R14.64] ;  /* 0x0000000a0e197981 */ /* 0x0010a2000c1e1500 */
[----:B------:R-:W-:-:S04]  /*1ae60*/  IMAD.WIDE R8, R2, 0x2, R8 ;  /* 0x0000000202087825 */ /* 0x000fc800078e0208 */
        /* <DEDUP_REMOVED lines=159> */
[C---:B------:R-:W-:Y:S02]  /*1b860*/  IMAD.WIDE R8, R2.reuse, 0x2, R8 ;  /* 0x0000000202087825 */ /* 0x040fe400078e0208 */
[----:B------:R-:W4:Y:S02]  /*1b870*/  LDG.E.U16 R6, desc[UR10][R6.64] ;  /* 0x0000000a06067981 */ /* 0x000f24000c1e1500 */
[C---:B0-----:R-:W-:Y:S02]  /*1b880*/  IMAD.WIDE R14, R2.reuse, 0x2, R28 ;  /* 0x00000002020e7825 */ /* 0x041fe400078e021c */
[----:B------:R0:W4:Y:S04]  /*1b890*/  LDG.E.U16 R7, desc[UR10][R8.64] ;  /* 0x0000000a08077981 */ /* 0x000128000c1e1500 */
[----:B---3--:R1:W-:Y:S01]  /*1b8a0*/  STL [R1+0x218], R3 ;  /* 0x0002180301007387 */ /* 0x0083e20000100800 */
[----:B------:R-:W-:-:S05]  /*1b8b0*/  IMAD.WIDE R10, R2, 0x2, R10 ;  /* 0x00000002020a7825 */ /* 0x000fca00078e020a */
[----:B-1----:R1:W3:Y:S04]  /*1b8c0*/  LDG.E.U16 R3, desc[UR10][R10.64] ;  /* 0x0000000a0a037981 */ /* 0x0022e8000c1e1500 */
[----:B--2---:R2:W-:Y:S01]  /*1b8d0*/  STL [R1+0x210], R25 ;  /* 0x0002101901007387 */ /* 0x0045e20000100800 */
[----:B------:R-:W-:-:S05]  /*1b8e0*/  IMAD.WIDE R12, R2, 0x2, R12 ;  /* 0x00000002020c7825 */ /* 0x000fca00078e020c */
[----:B--2---:R2:W3:Y:S04]  /*1b8f0*/  LDG.E.U16 R25, desc[UR10][R12.64] ;  /* 0x0000000a0c197981 */ /* 0x0044e8000c1e1500 */
[----:B----4-:R4:W-:Y:S01]  /*1b900*/  STL [R1+0x20c], R5 ;  /* 0x00020c0501007387 */ /* 0x0109e20000100800 */
[----:B0-----:R-:W-:-:S03]  /*1b910*/  IMAD.WIDE R8, R2, 0x2, R26 ;  /* 0x0000000202087825 */ /* 0x001fc600078e021a */
[----:B------:R-:W3:Y:S04]  /*1b920*/  LDL.64 R28, [R1+0xf48] ;  /* 0x000f4800011c7983 */ /* 0x000ee80000100a00 */
[----:B----4-:R0:W4:Y:S01]  /*1b930*/  LDG.E.U16 R5, desc[UR10][R14.64] ;  /* 0x0000000a0e057981 */ /* 0x010122000c1e1500 */
[----:B-1----:R-:W-:-:S03]  /*1b940*/  IMAD.WIDE R10, R2, 0x2, R22 ;  /* 0x00000002020a7825 */ /* 0x002fc600078e0216 */
[----:B------:R-:W-:Y:S01]  /*1b950*/  STL [R1+0x208], R7 ;  /* 0x0002080701007387 */ /* 0x000fe20000100800 */
[----:B--2---:R-:W-:-:S03]  /*1b960*/  IMAD.WIDE R12, R2, 0x2, R20 ;  /* 0x00000002020c7825 */ /* 0x004fc600078e0214 */
[----:B------:R1:W-:Y:S01]  /*1b970*/  STL [R1+0x204], R6 ;  /* 0x0002040601007387 */ /* 0x0003e20000100800 */
[----:B0-----:R-:W-:-:S04]  /*1b980*/  IMAD.WIDE R14, R2, 0x2, R18 ;  /* 0x00000002020e7825 */ /* 0x001fc800078e0212 */
[C---:B-1----:R-:W-:Y:S02]  /*1b990*/  IMAD.WIDE R6, R2.reuse, 0x2, R16 ;  /* 0x0000000202067825 */ /* 0x042fe400078e0210 */
[----:B------:R-:W2:Y:S04]  /*1b9a0*/  LDG.E.U16 R17, desc[UR10][R8.64] ;  /* 0x0000000a08117981 */ /* 0x000ea8000c1e1500 */
[----:B------:R-:W2:Y:S04]  /*1b9b0*/  LDL.64 R8, [R1+0xf58] ;  /* 0x000f580001087983 */ /* 0x000ea80000100a00 */
[----:B---3--:R0:W-:Y:S04]  /*1b9c0*/  STL [R1+0x200], R3 ;  /* 0x0002000301007387 */ /* 0x0081e80000100800 */
        /* <DEDUP_REMOVED lines=12> */
[----:B--2---:R0:W-:Y:S04]  /*1ba90*/  STL [R1+0x1f8], R17 ;  /* 0x0001f81101007387 */ /* 0x0041e80000100800 */
[----:B0-----:R-:W2:Y:S01]  /*1baa0*/  LDL.64 R16, [R1+0xc28] ;  /* 0x000c280001107983 */ /* 0x001ea20000100a00 */
[----:B------:R-:W-:-:S03]  /*1bab0*/  IMAD.WIDE R8, R2, 0x2, R8 ;  /* 0x0000000202087825 */ /* 0x000fc600078e0208 */
[----:B---3--:R0:W-:Y:S01]  /*1bac0*/  STL [R1+0x1f0], R3 ;  /* 0x0001f00301007387 */ /* 0x0081e20000100800 */
[----:B------:R-:W-:-:S03]  /*1bad0*/  IMAD.WIDE R10, R2, 0x2, R10 ;  /* 0x00000002020a7825 */ /* 0x000fc600078e020a */
[----:B0-----:R0:W3:Y:S02]  /*1bae0*/  LDG.E.U16 R3, desc[UR10][R6.64] ;  /* 0x0000000a06037981 */ /* 0x0010e4000c1e1500 */
[C---:B0-----:R-:W-:Y:S02]  /*1baf0*/  IMAD.WIDE R6, R2.reuse, 0x2, R28 ;  /* 0x0000000202067825 */ /* 0x041fe400078e021c */
[----:B------:R-:W2:Y:S04]  /*1bb00*/  LDG.E.U16 R28, desc[UR10][R10.64] ;  /* 0x0000000a0a1c7981 */ /* 0x000ea8000c1e1500 */
[----:B------:R-:W-:Y:S01]  /*1bb10*/  STL [R1+0x1ec], R25 ;  /* 0x0001ec1901007387 */ /* 0x000fe20000100800 */
[----:B------:R-:W-:-:S05]  /*1bb20*/  IMAD.WIDE R12, R2, 0x2, R12 ;  /* 0x00000002020c7825 */ /* 0x000fca00078e020c */
[----:B------:R0:W2:Y:S04]  /*1bb30*/  LDG.E.U16 R29, desc[UR10][R12.64] ;  /* 0x0000000a0c1d7981 */ /* 0x0000a8000c1e1500 */
[----:B----4-:R1:W-:Y:S01]  /*1bb40*/  STL [R1+0x1dc], R5 ;  /* 0x0001dc0501007387 */ /* 0x0103e20000100800 */
[----:B------:R-:W-:-:S03]  /*1bb50*/  IMAD.WIDE R14, R2, 0x2, R14 ;  /* 0x00000002020e7825 */ /* 0x000fc600078e020e */
[----:B-1----:R1:W4:Y:S04]  /*1bb60*/  LDG.E.U16 R5, desc[UR10][R8.64] ;  /* 0x0000000a08057981 */ /* 0x002328000c1e1500 */
[----:B------:R1:W4:Y:S01]  /*1bb70*/  LDG.E.U16 R25, desc[UR10][R14.64] ;  /* 0x0000000a0e197981 */ /* 0x000322000c1e1500 */
[----:B0-----:R-:W-:-:S04]  /*1bb80*/  IMAD.WIDE R12, R2, 0x2, R26 ;  /* 0x00000002020c7825 */ /* 0x001fc800078e021a */
[C---:B-1----:R-:W-:Y:S02]  /*1bb90*/  IMAD.WIDE R8, R2.reuse, 0x2, R18 ;  /* 0x0000000202087825 */ /* 0x042fe400078e0212 */
[----:B------:R-:W4:Y:S02]  /*1bba0*/  LDG.E.U16 R19, desc[UR10][R12.64] ;  /* 0x0000000a0c137981 */ /* 0x000f24000c1e1500 */
[----:B------:R-:W-:-:S04]  /*1bbb0*/  IMAD.WIDE R14, R2, 0x2, R22 ;  /* 0x00000002020e7825 */ /* 0x000fc800078e0216 */
[C---:B------:R-:W-:Y:S01]  /*1bbc0*/  IMAD.WIDE R10, R2.reuse, 0x2, R20 ;  /* 0x00000002020a7825 */ /* 0x040fe200078e0214 */
[----:B---3--:R0:W-:Y:S04]  /*1bbd0*/  STL [R1+0x1e8], R3 ;  /* 0x0001e80301007387 */ /* 0x0081e80000100800 */
[----:B0-----:R0:W3:Y:S04]  /*1bbe0*/  LDG.E.U16 R3, desc[UR10][R6.64] ;  /* 0x0000000a06037981 */ /* 0x0010e8000c1e1500 */
[----:B--2---:R-:W-:Y:S04]  /*1bbf0*/  STL [R1+0x1e0], R29 ;  /* 0x0001e01d01007387 */ /* 0x004fe80000100800 */
[----:B------:R1:W-:Y:S04]  /*1bc00*/  STL [R1+0x1e4], R28 ;  /* 0x0001e41c01007387 */ /* 0x0003e80000100800 */
[----:B------:R-:W2:Y:S04]  /*1bc10*/  LDL.64 R12, [R1+0xc08] ;  /* 0x000c0800010c7983 */ /* 0x000ea80000100a00 */
[----:B-1----:R-:W2:Y:S04]  /*1bc20*/  LDL.64 R28, [R1+0xa58] ;  /* 0x000a5800011c7983 */ /* 0x002ea80000100a00 */
[----:B----4-:R1:W-:Y:S04]  /*1bc30*/  STL [R1+0x1cc], R25 ;  /* 0x0001cc1901007387 */ /* 0x0103e80000100800 */
[----:B-1----:R-:W4:Y:S04]  /*1bc40*/  LDG.E.U16 R25, desc[UR10][R14.64] ;  /* 0x0000000a0e197981 */ /* 0x002f28000c1e1500 */
[----:B------:R-:W2:Y:S04]  /*1bc50*/  LDL.64 R14, [R1+0xc18] ;  /* 0x000c1800010e7983 */ /* 0x000ea80000100a00 */
[----:B------:R1:W-:Y:S01]  /*1bc60*/  STL [R1+0x1d4], R5 ;  /* 0x0001d40501007387 */ /* 0x0003e20000100800 */
[----:B0-----:R-:W-:-:S03]  /*1bc70*/  IMAD.WIDE R6, R2, 0x2, R16 ;  /* 0x0000000202067825 */ /* 0x001fc600078e0210 */
[----:B------:R-:W2:Y:S04]  /*1bc80*/  LDL.64 R26, [R1+0xa40] ;  /* 0x000a4000011a7983 */ /* 0x000ea80000100a00 */
[----:B------:R-:W2:Y:S04]  /*1bc90*/  LDL.64 R22, [R1+0xa38] ;  /* 0x000a380001167983 */ /* 0x000ea80000100a00 */
[----:B-1----:R-:W2:Y:S04]  /*1bca0*/  LDG.E.U16 R5, desc[UR10][R10.64] ;  /* 0x0000000a0a057981 */ /* 0x002ea8000c1e1500 */
[----:B------:R-:W2:Y:S04]  /*1bcb0*/  LDL.64 R16, [R1+0xa30] ;  /* 0x000a300001107983 */ /* 0x000ea80000100a00 */
[----:B------:R-:W2:Y:S04]  /*1bcc0*/  LDL.64 R10, [R1+0xa68] ;  /* 0x000a6800010a7983 */ /* 0x000ea80000100a00 */
[----:B---3--:R0:W-:Y:S04]  /*1bcd0*/  STL [R1+0x1d8], R3 ;  /* 0x0001d80301007387 */ /* 0x0081e80000100800 */
[----:B------:R-:W3:Y:S04]  /*1bce0*/  LDL.64 R20, [R1+0xa28] ;  /* 0x000a280001147983 */ /* 0x000ee80000100a00 */
[----:B0-----:R-:W3:Y:S04]  /*1bcf0*/  LDG.E.U16 R3, desc[UR10][R8.64] ;  /* 0x0000000a08037981 */ /* 0x001ee8000c1e1500 */
[----:B------:R-:W3:Y:S04]  /*1bd00*/  LDL.64 R8, [R1+0xa60] ;  /* 0x000a600001087983 */ /* 0x000ee80000100a00 */
[----:B------:R0:W-:Y:S04]  /*1bd10*/  STL [R1+0x1d0], R19 ;  /* 0x0001d01301007387 */ /* 0x0001e80000100800 */
[----:B0-----:R-:W3:Y:S04]  /*1bd20*/  LDL.64 R18, [R1+0xa20] ;  /* 0x000a200001127983 */ /* 0x001ee80000100a00 */
[----:B----4-:R0:W-:Y:S01]  /*1bd30*/  STL [R1+0x1bc], R25 ;  /* 0x0001bc1901007387 */ /* 0x0101e20000100800 */
[----:B--2---:R-:W-:-:S03]  /*1bd40*/  IMAD.WIDE R14, R2, 0x2, R14 ;  /* 0x00000002020e7825 */ /* 0x004fc600078e020e */
[----:B0-----:R0:W2:Y:S04]  /*1bd50*/  LDG.E.U16 R25, desc[UR10][R6.64] ;  /* 0x0000000a06197981 */ /* 0x0010a8000c1e1500 */
[----:B------:R1:W-:Y:S04]  /*1bd60*/  STL [R1+0x1c0], R5 ;  /* 0x0001c00501007387 */ /* 0x0003e80000100800 */
[----:B-1----:R1:W4:Y:S01]  /*1bd70*/  LDG.E.U16 R5, desc[UR10][R14.64] ;  /* 0x0000000a0e057981 */ /* 0x002322000c1e1500 */
[----:B------:R-:W-:-:S04]  /*1bd80*/  IMAD.WIDE R12, R2, 0x2, R12 ;  /* 0x00000002020c7825 */ /* 0x000fc800078e020c */
[----:B------:R-:W-:-:S04]  /*1bd90*/  IMAD.WIDE R10, R2, 0x2, R10 ;  /* 0x00000002020a7825 */ /* 0x000fc800078e020a */
[C---:B0-----:R-:W-:Y:S02]  /*1bda0*/  IMAD.WIDE R6, R2.reuse, 0x2, R28 ;  /* 0x0000000202067825 */ /* 0x041fe400078e021c */
[----:B------:R0:W4:Y:S02]  /*1bdb0*/  LDG.E.U16 R28, desc[UR10][R10.64] ;  /* 0x0000000a0a1c7981 */ /* 0x000124000c1e1500 */
[C---:B-1----:R-:W-:Y:S02]  /*1bdc0*/  IMAD.WIDE R14, R2.reuse, 0x2, R22 ;  /* 0x00000002020e7825 */ /* 0x042fe400078e0216 */
[----:B---3--:R1:W-:Y:S02]  /*1bdd0*/  STL [R1+0x1c4], R3 ;  /* 0x0001c40301007387 */ /* 0x0083e40000100800 */
[C---:B------:R-:W-:Y:S02]  /*1bde0*/  IMAD.WIDE R8, R2.reuse, 0x2, R8 ;  /* 0x0000000202087825 */ /* 0x040fe400078e0208 */
[----:B-1----:R1:W3:Y:S02]  /*1bdf0*/  LDG.E.U16 R3, desc[UR10][R12.64] ;  /* 0x0000000a0c037981 */ /* 0x0022e4000c1e1500 */
[----:B0-----:R-:W-:-:S02]  /*1be00*/  IMAD.WIDE R10, R2, 0x2, R16 ;  /* 0x00000002020a7825 */ /* 0x001fc400078e0210 */
[----:B------:R0:W3:Y:S02]  /*1be10*/  LDG.E.U16 R29, desc[UR10][R8.64] ;  /* 0x0000000a081d7981 */ /* 0x0000e4000c1e1500 */
[----:B-1----:R-:W-:-:S04]  /*1be20*/  IMAD.WIDE R12, R2, 0x2, R26 ;  /* 0x00000002020c7825 */ /* 0x002fc800078e021a */
[C---:B0-----:R-:W-:Y:S02]  /*1be30*/  IMAD.WIDE R8, R2.reuse, 0x2, R20 ;  /* 0x0000000202087825 */ /* 0x041fe400078e0214 */
[----:B------:R-:W3:Y:S04]  /*1be40*/  LDG.E.U16 R20, desc[UR10][R12.64] ;  /* 0x0000000a0c147981 */ /* 0x000ee8000c1e1500 */
[----:B------:R-:W3:Y:S04]  /*1be50*/  LDG.E.U16 R21, desc[UR10][R14.64] ;  /* 0x0000000a0e157981 */ /* 0x000ee8000c1e1500 */
[----:B--2---:R0:W-:Y:S04]  /*1be60*/  STL [R1+0x1c8], R25 ;  /* 0x0001c81901007387 */ /* 0x0041e80000100800 */
[----:B------:R-:W2:Y:S04]  /*1be70*/  LDL.64 R16, [R1+0x9f8] ;  /* 0x0009f80001107983 */ /* 0x000ea80000100a00 */
[----:B------:R-:W2:Y:S04]  /*1be80*/  LDL.64 R12, [R1+0xa10] ;  /* 0x000a1000010c7983 */ /* 0x000ea80000100a00 */
[----:B------:R-:W2:Y:S04]  /*1be90*/  LDL.64 R14, [R1+0xa08] ;  /* 0x000a0800010e7983 */ /* 0x000ea80000100a00 */
[----:B0-----:R0:W2:Y:S04]  /*1bea0*/  LDG.E.U16 R25, desc[UR10][R6.64] ;  /* 0x0000000a06197981 */ /* 0x0010a8000c1e1500 */
[----:B----4-:R1:W-:Y:S04]  /*1beb0*/  STL [R1+0x1a8], R5 ;  /* 0x0001a80501007387 */ /* 0x0103e80000100800 */
[----:B-1----:R1:W4:Y:S04]  /*1bec0*/  LDG.E.U16 R5, desc[UR10][R10.64] ;  /* 0x0000000a0a057981 */ /* 0x002328000c1e1500 */
[----:B------:R-:W1:Y:S01]  /*1bed0*/  LDL.64 R10, [R1+0xa18] ;  /* 0x000a1800010a7983 */ /* 0x000e620000100a00 */
[----:B0-----:R-:W-:-:S03]  /*1bee0*/  IMAD.WIDE R6, R2, 0x2, R18 ;  /* 0x0000000202067825 */ /* 0x001fc600078e0212 */
[----:B---3--:R0:W-:Y:S04]  /*1bef0*/  STL [R1+0x1b0], R3 ;  /* 0x0001b00301007387 */ /* 0x0081e80000100800 */
[----:B0-----:R0:W3:Y:S04]  /*1bf00*/  LDG.E.U16 R3, desc[UR10][R8.64] ;  /* 0x0000000a08037981 */ /* 0x0010e8000c1e1500 */
[----:B------:R-:W0:Y:S04]  /*1bf10*/  LDL.64 R8, [R1+0xa00] ;  /* 0x000a000001087983 */ /* 0x000e280000100a00 */
[----:B------:R-:W-:Y:S04]  /*1bf20*/  STL [R1+0x1b8], R29 ;  /* 0x0001b81d01007387 */ /* 0x000fe80000100800 */
[----:B------:R2:W-:Y:S04]  /*1bf30*/  STL [R1+0x1b4], R28 ;  /* 0x0001b41c01007387 */ /* 0x0005e80000100800 */
[----:B------:R-:W3:Y:S04]  /*1bf40*/  LDL.64 R26, [R1+0x9e8] ;  /* 0x0009e800011a7983 */ /* 0x000ee80000100a00 */
[----:B------:R-:W3:Y:S04]  /*1bf50*/  LDL.64 R18, [R1+0x9e0] ;  /* 0x0009e00001127983 */ /* 0x000ee80000100a00 */
[----:B--2---:R-:W2:Y:S01]  /*1bf60*/  LDL.64 R28, [R1+0x9f0] ;  /* 0x0009f000011c7983 */ /* 0x004ea20000100a00 */
[----:B------:R-:W-:-:S03]  /*1bf70*/  IMAD.WIDE R12, R2, 0x2, R12 ;  /* 0x00000002020c7825 */ /* 0x000fc600078e020c */
[----:B------:R4:W-:Y:S04]  /*1bf80*/  STL [R1+0x1a4], R25 ;  /* 0x0001a41901007387 */ /* 0x0009e80000100800 */
[----:B------:R-:W2:Y:S04]  /*1bf90*/  LDL.64 R22, [R1+0x9d8] ;  /* 0x0009d80001167983 */ /* 0x000ea80000100a00 */
[----:B------:R-:W-:Y:S04]  /*1bfa0*/  STL [R1+0x19c], R21 ;  /* 0x00019c1501007387 */ /* 0x000fe80000100800 */
[----:B----4-:R4:W2:Y:S04]  /*1bfb0*/  LDG.E.U16 R25, desc[UR10][R6.64] ;  /* 0x0000000a06197981 */ /* 0x0108a8000c1e1500 */
[----:B------:R4:W-:Y:S01]  /*1bfc0*/  STL [R1+0x1ac], R20 ;  /* 0x0001ac1401007387 */ /* 0x0009e20000100800 */
[----:B------:R-:W-:-:S03]  /*1bfd0*/  IMAD.WIDE R14, R2, 0x2, R14 ;  /* 0x00000002020e7825 */ /* 0x000fc600078e020e */
[----:B----4-:R-:W4:Y:S01]  /*1bfe0*/  LDL.64 R20, [R1+0x9d0] ;  /* 0x0009d00001147983 */ /* 0x010f220000100a00 */
[----:B-1----:R-:W-:-:S06]  /*1bff0*/  IMAD.WIDE R10, R2, 0x2, R10 ;  /* 0x00000002020a7825 */ /* 0x002fcc00078e020a */
[----:B------:R-:W4:Y:S04]  /*1c000*/  LDG.E.U16 R10, desc[UR10][R10.64] ;  /* 0x0000000a0a0a7981 */ /* 0x000f28000c1e1500 */
[----:B------:R-:W4:Y:S04]  /*1c010*/  LDG.E.U16 R11, desc[UR10][R12.64] ;  /* 0x0000000a0c0b7981 */ /* 0x000f28000c1e1500 */
[----:B------:R1:W-:Y:S04]  /*1c020*/  STL [R1+0x1a0], R5 ;  /* 0x0001a00501007387 */ /* 0x0003e80000100800 */
[----:B-1----:R1:W4:Y:S01]  /*1c030*/  LDG.E.U16 R5, desc[UR10][R14.64] ;  /* 0x0000000a0e057981 */ /* 0x002322000c1e1500 */
[----:B0-----:R-:W-:-:S04]  /*1c040*/  IMAD.WIDE R8, R2, 0x2, R8 ;  /* 0x0000000202087825 */ /* 0x001fc800078e0208 */
[C---:B------:R-:W-:Y:S01]  /*1c050*/  IMAD.WIDE R6, R2.reuse, 0x2, R16 ;  /* 0x0000000202067825 */ /* 0x040fe200078e0210 */
[----:B---3--:R0:W-:Y:S03]  /*1c060*/  STL [R1+0x18c], R3 ;  /* 0x00018c0301007387 */ /* 0x0081e60000100800 */
[----:B-1----:R-:W-:-:S04]  /*1c070*/  IMAD.WIDE R14, R2, 0x2, R26 ;  /* 0x00000002020e7825 */ /* 0x002fc800078e021a */
[C---:B--2---:R-:W-:Y:S01]  /*1c080*/  IMAD.WIDE R12, R2.reuse, 0x2, R28 ;  /* 0x00000002020c7825 */ /* 0x044fe200078e021c */
[----:B0-----:R-:W2:Y:S04]  /*1c090*/  LDG.E.U16 R3, desc[UR10][R8.64] ;  /* 0x0000000a08037981 */ /* 0x001ea8000c1e1500 */
[----:B------:R0:W-:Y:S04]  /*1c0a0*/  STL [R1+0x198], R25 ;  /* 0x0001981901007387 */ /* 0x0001e80000100800 */
[----:B------:R-:W3:Y:S04]  /*1c0b0*/  LDL.64 R16, [R1+0x9c8] ;  /* 0x0009c80001107983 */ /* 0x000ee80000100a00 */
[----:B0-----:R4:W3:Y:S02]  /*1c0c0*/  LDG.E.U16 R25, desc[UR10][R6.64] ;  /* 0x0000000a06197981 */ /* 0x0018e4000c1e1500 */
[----:B----4-:R-:W-:-:S02]  /*1c0d0*/  IMAD.WIDE R6, R2, 0x2, R20 ;  /* 0x0000000202067825 */ /* 0x010fc400078e0214 */
[----:B------:R-:W4:Y:S04]  /*1c0e0*/  LDG.E.U16 R20, desc[UR10][R12.64] ;  /* 0x0000000a0c147981 */ /* 0x000f28000c1e1500 */
[----:B------:R3:W4:Y:S04]  /*1c0f0*/  LDG.E.U16 R21, desc[UR10][R14.64] ;  /* 0x0000000a0e157981 */ /* 0x000728000c1e1500 */
[----:B------:R-:W-:Y:S04]  /*1c100*/  STL [R1+0x190], R11 ;  /* 0x0001900b01007387 */ /* 0x000fe80000100800 */
[----:B------:R0:W-:Y:S04]  /*1c110*/  STL [R1+0x194], R10 ;  /* 0x0001940a01007387 */ /* 0x0001e80000100800 */
[----:B------:R-:W4:Y:S01]  /*1c120*/  LDL.64 R12, [R1+0x9c0] ;  /* 0x0009c000010c7983 */ /* 0x000f220000100a00 */
[----:B0-----:R-:W-:-:S03]  /*1c130*/  IMAD.WIDE R10, R2, 0x2, R18 ;  /* 0x00000002020a7825 */ /* 0x001fc600078e0212 */
[----:B------:R-:W4:Y:S04]  /*1c140*/  LDL.64 R18, [R1+0x9a8] ;  /* 0x0009a80001127983 */ /* 0x000f280000100a00 */
[----:B------:R0:W-:Y:S04]  /*1c150*/  STL [R1+0x17c], R5 ;  /* 0x00017c0501007387 */ /* 0x0001e80000100800 */
[----:B0-----:R-:W4:Y:S04]  /*1c160*/  LDG.E.U16 R5, desc[UR10][R10.64] ;  /* 0x0000000a0a057981 */ /* 0x001f28000c1e1500 */
[----:B------:R-:W4:Y:S01]  /*1c170*/  LDL.64 R10, [R1+0x9b8] ;  /* 0x0009b800010a7983 */ /* 0x000f220000100a00 */
[----:B------:R-:W-:-:S03]  /*1c180*/  IMAD.WIDE R8, R2, 0x2, R22 ;  /* 0x0000000202087825 */ /* 0x000fc600078e0216 */
[----:B--2---:R0:W-:Y:S04]  /*1c190*/  STL [R1+0x184], R3 ;  /* 0x0001840301007387 */ /* 0x0041e80000100800 */
[----:B------:R-:W2:Y:S04]  /*1c1a0*/  LDL.64 R26, [R1+0x9a0] ;  /* 0x0009a000011a7983 */ /* 0x000ea80000100a00 */
[----:B------:R-:W2:Y:S04]  /*1c1b0*/  LDL.64 R22, [R1+0x998] ;  /* 0x0009980001167983 */ /* 0x000ea80000100a00 */
[----:B0-----:R-:W2:Y:S04]  /*1c1c0*/  LDG.E.U16 R3, desc[UR10][R8.64] ;  /* 0x0000000a08037981 */ /* 0x001ea8000c1e1500 */
[----:B------:R-:W2:Y:S01]  /*1c1d0*/  LDL.64 R8, [R1+0x9b0] ;  /* 0x0009b00001087983 */ /* 0x000ea20000100a00 */
[----:B---3--:R-:W-:-:S03]  /*1c1e0*/  IMAD.WIDE R14, R2, 0x2, R16 ;  /* 0x00000002020e7825 */ /* 0x008fc600078e0210 */
[----:B------:R0:W-:Y:S04]  /*1c1f0*/  STL [R1+0x188], R25 ;  /* 0x0001881901007387 */ /* 0x0001e80000100800 */
[----:B------:R-:W3:Y:S04]  /*1c200*/  LDL.64 R28, [R1+0x990] ;  /* 0x00099000011c7983 */ /* 0x000ee80000100a00 */
[----:B------:R-:W3:Y:S04]  /*1c210*/  LDG.E.U16 R14, desc[UR10][R14.64] ;  /* 0x0000000a0e0e7981 */ /* 0x000ee8000c1e1500 */
[----:B0-----:R0:W3:Y:S04]  /*1c220*/  LDG.E.U16 R25, desc[UR10][R6.64] ;  /* 0x0000000a06197981 */ /* 0x0010e8000c1e1500 */
[----:B----4-:R-:W-:Y:S04]  /*1c230*/  STL [R1+0x16c], R21 ;  /* 0x00016c1501007387 */ /* 0x010fe80000100800 */
[----:B------:R1:W-:Y:S04]  /*1c240*/  STL [R1+0x180], R20 ;  /* 0x0001801401007387 */ /* 0x0003e80000100800 */
[----:B------:R-:W4:Y:S04]  /*1c250*/  LDL.64 R16, [R1+0x980] ;  /* 0x0009800001107983 */ /* 0x000f280000100a00 */
[----:B-1----:R-:W4:Y:S01]  /*1c260*/  LDL.64 R20, [R1+0x988] ;  /* 0x0009880001147983 */ /* 0x002f220000100a00 */
[----:B------:R-:W-:-:S05]  /*1c270*/  IMAD.WIDE R12, R2, 0x2, R12 ;  /* 0x00000002020c7825 */ /* 0x000fca00078e020c */
[----:B------:R2:W4:Y:S04]  /*1c280*/  LDG.E.U16 R15, desc[UR10][R12.64] ;  /* 0x0000000a0c0f7981 */ /* 0x000528000c1e1500 */
[----:B------:R1:W-:Y:S01]  /*1c290*/  STL [R1+0x170], R5 ;  /* 0x0001700501007387 */ /* 0x0003e20000100800 */
[----:B------:R-:W-:-:S05]  /*1c2a0*/  IMAD.WIDE R10, R2, 0x2, R10 ;  /* 0x00000002020a7825 */ /* 0x000fca00078e020a */
[----:B-1----:R3:W4:Y:S01]  /*1c2b0*/  LDG.E.U16 R5, desc[UR10][R10.64] ;  /* 0x0000000a0a057981 */ /* 0x002722000c1e1500 */
[----:B0-----:R-:W-:-:S04]  /*1c2c0*/  IMAD.WIDE R6, R2, 0x2, R18 ;  /* 0x0000000202067825 */ /* 0x001fc800078e0212 */
[C---:B--2---:R-:W-:Y:S01]  /*1c2d0*/  IMAD.WIDE R12, R2.reuse, 0x2, R26 ;  /* 0x00000002020c7825 */ /* 0x044fe200078e021a */
[----:B------:R0:W-:Y:S04]  /*1c2e0*/  STL [R1+0x174], R3 ;  /* 0x0001740301007387 */ /* 0x0001e80000100800 */
[----:B------:R-:W2:Y:S01]  /*1c2f0*/  LDL.64 R18, [R1+0x978] ;  /* 0x0009780001127983 */ /* 0x000ea20000100a00 */
[----:B------:R-:W-:-:S05]  /*1c300*/  IMAD.WIDE R8, R2, 0x2, R8 ;  /* 0x0000000202087825 */ /* 0x000fca00078e0208 */
[----:B0-----:R4:W2:Y:S01]  /*1c310*/  LDG.E.U16 R3, desc[UR10][R8.64] ;  /* 0x0000000a08037981 */ /* 0x0018a2000c1e1500 */
[----:B---3--:R-:W-:-:S03]  /*1c320*/  IMAD.WIDE R10, R2, 0x2, R28 ;  /* 0x00000002020a7825 */ /* 0x008fc600078e021c */
[----:B------:R0:W-:Y:S04]  /*1c330*/  STL [R1+0x178], R25 ;  /* 0x0001781901007387 */ /* 0x0001e80000100800 */
[----:B0-----:R0:W3:Y:S01]  /*1c340*/  LDG.E.U16 R25, desc[UR10][R6.64] ;  /* 0x0000000a06197981 */ /* 0x0010e2000c1e1500 */
[----:B----4-:R-:W-:-:S03]  /*1c350*/  IMAD.WIDE R8, R2, 0x2, R20 ;  /* 0x0000000202087825 */ /* 0x010fc600078e0214 */
[----:B------:R-:W4:Y:S04]  /*1c360*/  LDG.E.U16 R20, desc[UR10][R12.64] ;  /* 0x0000000a0c147981 */ /* 0x000f28000c1e1500 */
[----:B------:R-:W-:Y:S04]  /*1c370*/  STL [R1+0x160], R15 ;  /* 0x0001600f01007387 */ /* 0x000fe80000100800 */
[----:B------:R1:W-:Y:S04]  /*1c380*/  STL [R1+0x144], R14 ;  /* 0x0001440e01007387 */ /* 0x0003e80000100800 */
[----:B------:R-:W4:Y:S04]  /*1c390*/  LDL.64 R12, [R1+0x970] ;  /* 0x00097000010c7983 */ /* 0x000f280000100a00 */
[----:B------:R-:W4:Y:S01]  /*1c3a0*/  LDL.64 R26, [R1+0x960] ;  /* 0x00096000011a7983 */ /* 0x000f220000100a00 */
[----:B-1----:R-:W-:-:S03]  /*1c3b0*/  IMAD.WIDE R14, R2, 0x2, R22 ;  /* 0x00000002020e7825 */ /* 0x002fc600078e0216 */
[----:B------:R-:W4:Y:S04]  /*1c3c0*/  LDL.64 R22, [R1+0x958] ;  /* 0x0009580001167983 */ /* 0x000f280000100a00 */
[----:B------:R-:W4:Y:S04]  /*1c3d0*/  LDG.E.U16 R21, desc[UR10][R14.64] ;  /* 0x0000000a0e157981 */ /* 0x000f28000c1e1500 */
[----:B------:R-:W4:Y:S04]  /*1c3e0*/  LDL.64 R14, [R1+0x968] ;  /* 0x00096800010e7983 */ /* 0x000f280000100a00 */
[----:B------:R1:W-:Y:S04]  /*1c3f0*/  STL [R1+0x164], R5 ;  /* 0x0001640501007387 */ /* 0x0003e80000100800 */
[----:B-1----:R2:W4:Y:S01]  /*1c400*/  LDG.E.U16 R5, desc[UR10][R10.64] ;  /* 0x0000000a0a057981 */ /* 0x002522000c1e1500 */
[----:B0-----:R-:W-:-:S04]  /*1c410*/  IMAD.WIDE R6, R2, 0x2, R16 ;  /* 0x0000000202067825 */ /* 0x001fc800078e0210 */
[C---:B--2---:R-:W-:Y:S01]  /*1c420*/  IMAD.WIDE R10, R2.reuse, 0x2, R18 ;  /* 0x00000002020a7825 */ /* 0x044fe200078e0212 */
[----:B------:R0:W-:Y:S04]  /*1c430*/  STL [R1+0x168], R3 ;  /* 0x0001680301007387 */ /* 0x0001e80000100800 */
[----:B0-----:R-:W2:Y:S04]  /*1c440*/  LDG.E.U16 R3, desc[UR10][R8.64] ;  /* 0x0000000a08037981 */ /* 0x001ea8000c1e1500 */
[----:B---3--:R0:W-:Y:S04]  /*1c450*/  STL [R1+0x134], R25 ;  /* 0x0001341901007387 */ /* 0x0081e80000100800 */
[----:B------:R-:W3:Y:S04]  /*1c460*/  LDL.64 R16, [R1+0x950] ;  /* 0x0009500001107983 */ /* 0x000ee80000100a00 */
[----:B------:R-:W3:Y:S04]  /*1c470*/  LDL.64 R28, [R1+0x940] ;  /* 0x00094000011c7983 */ /* 0x000ee80000100a00 */
[----:B0-----:R0:W3:Y:S01]  /*1c480*/  LDG.E.U16 R25, desc[UR10][R6.64] ;  /* 0x0000000a06197981 */ /* 0x0010e2000c1e1500 */
[----:B----4-:R-:W-:-:S06]  /*1c490*/  IMAD.WIDE R12, R2, 0x2, R12 ;  /* 0x00000002020c7825 */ /* 0x010fcc00078e020c */
[----:B------:R-:W4:Y:S01]  /*1c4a0*/  LDG.E.U16 R13, desc[UR10][R12.64] ;  /* 0x0000000a0c0d7981 */ /* 0x000f22000c1e1500 */
[----:B0-----:R-:W-:-:S03]  /*1c4b0*/  IMAD.WIDE R6, R2, 0x2, R22 ;  /* 0x0000000202067825 */ /* 0x001fc600078e0216 */
[----:B------:R-:W4:Y:S04]  /*1c4c0*/  LDG.E.U16 R23, desc[UR10][R10.64] ;  /* 0x0000000a0a177981 */ /* 0x000f28000c1e1500 */
[----:B------:R-:W-:Y:S04]  /*1c4d0*/  STL [R1+0x154], R21 ;  /* 0x0001541501007387 */ /* 0x000fe80000100800 */
[----:B------:R0:W-:Y:S01]  /*1c4e0*/  STL [R1+0x15c], R20 ;  /* 0x00015c1401007387 */ /* 0x0001e20000100800 */
[----:B------:R-:W-:-:S03]  /*1c4f0*/  IMAD.WIDE R14, R2, 0x2, R14 ;  /* 0x00000002020e7825 */ /* 0x000fc600078e020e */
[----:B------:R-:W4:Y:S04]  /*1c500*/  LDL.64 R18, [R1+0x930] ;  /* 0x0009300001127983 */ /* 0x000f280000100a00 */
[----:B------:R-:W4:Y:S04]  /*1c510*/  LDL.64 R10, [R1+0x948] ;  /* 0x00094800010a7983 */ /* 0x000f280000100a00 */
[----:B0-----:R-:W4:Y:S04]  /*1c520*/  LDL.64 R20, [R1+0x938] ;  /* 0x0009380001147983 */ /* 0x001f280000100a00 */
[----:B------:R0:W-:Y:S04]  /*1c530*/  STL [R1+0x158], R5 ;  /* 0x0001580501007387 */ /* 0x0001e80000100800 */
[----:B0-----:R-:W4:Y:S01]  /*1c540*/  LDG.E.U16 R5, desc[UR10][R14.64] ;  /* 0x0000000a0e057981 */ /* 0x001f22000c1e1500 */
[----:B------:R-:W-:-:S03]  /*1c550*/  IMAD.WIDE R8, R2, 0x2, R26 ;  /* 0x0000000202087825 */ /* 0x000fc600078e021a */
[----:B--2---:R0:W-:Y:S04]  /*1c560*/  STL [R1+0x10c], R3 ;  /* 0x00010c0301007387 */ /* 0x0041e80000100800 */
[----:B0-----:R0:W2:Y:S04]  /*1c570*/  LDG.E.U16 R3, desc[UR10][R8.64] ;  /* 0x0000000a08037981 */ /* 0x0010a8000c1e1500 */
[----:B---3--:R1:W-:Y:S04]  /*1c580*/  STL [R1+0x150], R25 ;  /* 0x0001501901007387 */ /* 0x0083e80000100800 */
[----:B------:R-:W3:Y:S04]  /*1c590*/  LDL.64 R26, [R1+0x920] ;  /* 0x00092000011a7983 */ /* 0x000ee80000100a00 */
[----:B-1----:R1:W3:Y:S04]  /*1c5a0*/  LDG.E.U16 R25, desc[UR10][R6.64] ;  /* 0x0000000a06197981 */ /* 0x0022e8000c1e1500 */
[----:B----4-:R4:W-:Y:S04]  /*1c5b0*/  STL [R1+0x14c], R23 ;  /* 0x00014c1701007387 */ /* 0x0109e80000100800 */
[----:B----4-:R-:W4:Y:S04]  /*1c5c0*/  LDL.64 R22, [R1+0x918] ;  /* 0x0009180001167983 */ /* 0x010f280000100a00 */
[----:B------:R0:W-:Y:S02]  /*1c5d0*/  STL [R1+0x148], R13 ;  /* 0x0001480d01007387 */ /* 0x0001e40000100800 */
[----:B0-----:R-:W-:-:S02]  /*1c5e0*/  IMAD.WIDE R12, R2, 0x2, R16 ;  /* 0x00000002020c7825 */ /* 0x001fc400078e0210 */
[----:B------:R-:W4:Y:S04]  /*1c5f0*/  LDL.64 R16, [R1+0x910] ;  /* 0x0009100001107983 */ /* 0x000f280000100a00 */
[----:B------:R0:W-:Y:S04]  /*1c600*/  STL [R1+0xfc], R5 ;  /* 0x0000fc0501007387 */ /* 0x0001e80000100800 */
[----:B0-----:R-:W4:Y:S04]  /*1c610*/  LDG.E.U16 R5, desc[UR10][R12.64] ;  /* 0x0000000a0c057981 */ /* 0x001f28000c1e1500 */
[----:B------:R-:W4:Y:S01]  /*1c620*/  LDL.64 R12, [R1+0x928] ;  /* 0x00092800010c7983 */ /* 0x000f220000100a00 */
[----:B------:R-:W-:-:S04]  /*1c630*/  IMAD.WIDE R14, R2, 0x2, R10 ;  /* 0x00000002020e7825 */ /* 0x000fc800078e020a */
[C---:B------:R-:W-:Y:S01]  /*1c640*/  IMAD.WIDE R8, R2.reuse, 0x2, R20 ;  /* 0x0000000202087825 */ /* 0x040fe200078e0214 */
[----:B--2---:R0:W-:Y:S03]  /*1c650*/  STL [R1+0x13c], R3 ;  /* 0x00013c0301007387 */ /* 0x0041e60000100800 */
[C---:B------:R-:W-:Y:S01]  /*1c660*/  IMAD.WIDE R10, R2.reuse, 0x2, R28 ;  /* 0x00000002020a7825 */ /* 0x040fe200078e021c */
[----:B------:R-:W2:Y:S03]  /*1c670*/  LDL.64 R20, [R1+0x900] ;  /* 0x0009000001147983 */ /* 0x000ea60000100a00 */
[C---:B-1----:R-:W-:Y:S01]  /*1c680*/  IMAD.WIDE R6, R2.reuse, 0x2, R18 ;  /* 0x0000000202067825 */ /* 0x042fe200078e0212 */
[----:B------:R-:W2:Y:S04]  /*1c690*/  LDL.64 R28, [R1+0x908] ;  /* 0x00090800011c7983 */ /* 0x000ea80000100a00 */
[----:B0-----:R-:W2:Y:S04]  /*1c6a0*/  LDG.E.U16 R3, desc[UR10][R14.64] ;  /* 0x0000000a0e037981 */ /* 0x001ea8000c1e1500 */
[----:B------:R-:W2:Y:S04]  /*1c6b0*/  LDL.64 R18, [R1+0x8f8] ;  /* 0x0008f80001127983 */ /* 0x000ea80000100a00 */
[----:B------:R-:W2:Y:S04]  /*1c6c0*/  LDG.E.U16 R15, desc[UR10][R8.64] ;  /* 0x0000000a080f7981 */ /* 0x000ea8000c1e1500 */
[----:B------:R3:W2:Y:S02]  /*1c6d0*/  LDG.E.U16 R14, desc[UR10][R10.64] ;  /* 0x0000000a0a0e7981 */ /* 0x0006a4000c1e1500 */
[----:B---3--:R-:W-:-:S02]  /*1c6e0*/  IMAD.WIDE R10, R2, 0x2, R26 ;  /* 0x00000002020a7825 */ /* 0x008fc400078e021a */
[----:B------:R0:W-:Y:S04]  /*1c6f0*/  STL [R1+0x140], R25 ;  /* 0x0001401901007387 */ /* 0x0001e80000100800 */
[----:B------:R-:W3:Y:S04]  /*1c700*/  LDL.64 R26, [R1+0x8f0] ;  /* 0x0008f000011a7983 */ /* 0x000ee80000100a00 */
[----:B0-----:R4:W3:Y:S02]  /*1c710*/  LDG.E.U16 R25, desc[UR10][R6.64] ;  /* 0x0000000a06197981 */ /* 0x0018e4000c1e1500 */
[----:B----4-:R-:W-:-:S02]  /*1c720*/  IMAD.WIDE R6, R2, 0x2, R16 ;  /* 0x0000000202067825 */ /* 0x010fc400078e0210 */
[----:B------:R-:W4:Y:S04]  /*1c730*/  LDL.64 R16, [R1+0x8e8] ;  /* 0x0008e80001107983 */ /* 0x000f280000100a00 */
[----:B------:R0:W-:Y:S01]  /*1c740*/  STL [R1+0x138], R5 ;  /* 0x0001380501007387 */ /* 0x0001e20000100800 */
[----:B------:R-:W-:-:S05]  /*1c750*/  IMAD.WIDE R12, R2, 0x2, R12 ;  /* 0x00000002020c7825 */ /* 0x000fca00078e020c */
[----:B0-----:R-:W4:Y:S01]  /*1c760*/  LDG.E.U16 R5, desc[UR10][R12.64] ;  /* 0x0000000a0c057981 */ /* 0x001f22000c1e1500 */
[----:B------:R-:W-:-:S03]  /*1c770*/  IMAD.WIDE R8, R2, 0x2, R22 ;  /* 0x0000000202087825 */ /* 0x000fc600078e0216 */
[----:B------:R-:W4:Y:S04]  /*1c780*/  LDL.64 R22, [R1+0x8e0] ;  /* 0x0008e00001167983 */ /* 0x000f280000100a00 */
[----:B------:R0:W4:Y:S04]  /*1c790*/  LDG.E.U16 R12, desc[UR10][R10.64] ;  /* 0x0000000a0a0c7981 */ /* 0x000128000c1e1500 */
[----:B------:R1:W4:Y:S04]  /*1c7a0*/  LDG.E.U16 R13, desc[UR10][R8.64] ;  /* 0x0000000a080d7981 */ /* 0x000328000c1e1500 */
[----:B--2---:R2:W-:Y:S01]  /*1c7b0*/  STL [R1+0xf4], R3 ;  /* 0x0000f40301007387 */ /* 0x0045e20000100800 */
[----:B0-----:R-:W-:-:S03]  /*1c7c0*/  IMAD.WIDE R10, R2, 0x2, R28 ;  /* 0x00000002020a7825 */ /* 0x001fc600078e021c */
[----:B------:R-:W-:Y:S01]  /*1c7d0*/  STL [R1+0x12c], R15 ;  /* 0x00012c0f01007387 */ /* 0x000fe20000100800 */
[----:B-1----:R-:W-:-:S03]  /*1c7e0*/  IMAD.WIDE R8, R2, 0x2, R20 ;  /* 0x0000000202087825 */ /* 0x002fc600078e0214 */
[----:B------:R0:W-:Y:S04]  /*1c7f0*/  STL [R1+0x128], R14 ;  /* 0x0001280e01007387 */ /* 0x0001e80000100800 */
[----:B--2---:R1:W2:Y:S04]  /*1c800*/  LDG.E.U16 R3, desc[UR10][R6.64] ;  /* 0x0000000a06037981 */ /* 0x0042a8000c1e1500 */
[----:B------:R-:W2:Y:S04]  /*1c810*/  LDL.64 R20, [R1+0x8d0] ;  /* 0x0008d00001147983 */ /* 0x000ea80000100a00 */
[----:B0-----:R-:W2:Y:S01]  /*1c820*/  LDL.64 R14, [R1+0x8d8] ;  /* 0x0008d800010e7983 */ /* 0x001ea20000100a00 */
[----:B-1----:R-:W-:-:S03]  /*1c830*/  IMAD.WIDE R6, R2, 0x2, R18 ;  /* 0x0000000202067825 */ /* 0x002fc600078e0212 */
[----:B------:R-:W2:Y:S04]  /*1c840*/  LDL.64 R18, [R1+0x8c8] ;  /* 0x0008c80001127983 */ /* 0x000ea80000100a00 */
[----:B------:R0:W2:Y:S04]  /*1c850*/  LDG.E.U16 R28, desc[UR10][R6.64] ;  /* 0x0000000a061c7981 */ /* 0x0000a8000c1e1500 */
[----:B---3--:R1:W-:Y:S04]  /*1c860*/  STL [R1+0x130], R25 ;  /* 0x0001301901007387 */ /* 0x0083e80000100800 */
[----:B-1----:R-:W3:Y:S04]  /*1c870*/  LDG.E.U16 R25, desc[UR10][R10.64] ;  /* 0x0000000a0a197981 */ /* 0x002ee8000c1e1500 */
[----:B----4-:R1:W-:Y:S04]  /*1c880*/  STL [R1+0xdc], R5 ;  /* 0x0000dc0501007387 */ /* 0x0103e80000100800 */
[----:B-1----:R1:W4:Y:S01]  /*1c890*/  LDG.E.U16 R5, desc[UR10][R8.64] ;  /* 0x0000000a08057981 */ /* 0x002322000c1e1500 */
[----:B0-----:R-:W-:-:S03]  /*1c8a0*/  IMAD.WIDE R6, R2, 0x2, R22 ;  /* 0x0000000202067825 */ /* 0x001fc600078e0216 */
[----:B------:R-:W-:Y:S01]  /*1c8b0*/  STL [R1+0x120], R13 ;  /* 0x0001200d01007387 */ /* 0x000fe20000100800 */
[----:B-1----:R-:W-:-:S03]  /*1c8c0*/  IMAD.WIDE R8, R2, 0x2, R26 ;  /* 0x0000000202087825 */ /* 0x002fc600078e021a */
[----:B------:R0:W-:Y:S04]  /*1c8d0*/  STL [R1+0x11c], R12 ;  /* 0x00011c0c01007387 */ /* 0x0001e80000100800 */
[----:B------:R1:W4:Y:S01]  /*1c8e0*/  LDG.E.U16 R29, desc[UR10][R8.64] ;  /* 0x0000000a081d7981 */ /* 0x000322000c1e1500 */
[----:B------:R-:W-:-:S03]  /*1c8f0*/  IMAD.WIDE R10, R2, 0x2, R16 ;  /* 0x00000002020a7825 */ /* 0x000fc600078e0210 */
[----:B------:R-:W4:Y:S04]  /*1c900*/  LDL.64 R16, [R1+0x8b8] ;  /* 0x0008b80001107983 */ /* 0x000f280000100a00 */
[----:B0-----:R-:W4:Y:S04]  /*1c910*/  LDL.64 R12, [R1+0x8c0] ;  /* 0x0008c000010c7983 */ /* 0x001f280000100a00 */
[----:B------:R-:W4:Y:S04]  /*1c920*/  LDL.64 R22, [R1+0x8b0] ;  /* 0x0008b00001167983 */ /* 0x000f280000100a00 */
[----:B--2---:R0:W-:Y:S01]  /*1c930*/  STL [R1+0x124], R3 ;  /* 0x0001240301007387 */ /* 0x0041e20000100800 */
[----:B-1----:R-:W-:-:S03]  /*1c940*/  IMAD.WIDE R8, R2, 0x2, R20 ;  /* 0x0000000202087825 */ /* 0x002fc600078e0214 */
[----:B0-----:R-:W2:Y:S04]  /*1c950*/  LDG.E.U16 R3, desc[UR10][R10.64] ;  /* 0x0000000a0a037981 */ /* 0x001ea8000c1e1500 */
[----:B---3--:R0:W-:Y:S04]  /*1c960*/  STL [R1+0xd8], R25 ;  /* 0x0000d81901007387 */ /* 0x0081e80000100800 */
[----:B------:R-:W3:Y:S04]  /*1c970*/  LDL.64 R20, [R1+0x8a0] ;  /* 0x0008a00001147983 */ /* 0x000ee80000100a00 */
[----:B0-----:R0:W3:Y:S02]  /*1c980*/  LDG.E.U16 R25, desc[UR10][R6.64] ;  /* 0x0000000a06197981 */ /* 0x0010e4000c1e1500 */
[----:B0-----:R-:W-:-:S02]  /*1c990*/  IMAD.WIDE R6, R2, 0x2, R14 ;  /* 0x0000000202067825 */ /* 0x001fc400078e020e */
[----:B------:R-:W3:Y:S04]  /*1c9a0*/  LDL.64 R14, [R1+0x8a8] ;  /* 0x0008a800010e7983 */ /* 0x000ee80000100a00 */
[----:B----4-:R0:W-:Y:S01]  /*1c9b0*/  STL [R1+0x114], R5 ;  /* 0x0001140501007387 */ /* 0x0101e20000100800 */
[----:B------:R-:W-:-:S03]  /*1c9c0*/  IMAD.WIDE R10, R2, 0x2, R18 ;  /* 0x00000002020a7825 */ /* 0x000fc600078e0212 */
[----:B------:R-:W4:Y:S04]  /*1c9d0*/  LDL.64 R26, [R1+0x898] ;  /* 0x00089800011a7983 */ /* 0x000f280000100a00 */
[----:B0-----:R-:W4:Y:S04]  /*1c9e0*/  LDG.E.U16 R5, desc[UR10][R6.64] ;  /* 0x0000000a06057981 */ /* 0x001f28000c1e1500 */
[----:B------:R0:W-:Y:S04]  /*1c9f0*/  STL [R1+0x118], R28 ;  /* 0x0001181c01007387 */ /* 0x0001e80000100800 */
[----:B------:R1:W-:Y:S04]  /*1ca00*/  STL [R1+0x110], R29 ;  /* 0x0001101d01007387 */ /* 0x0003e80000100800 */
[----:B------:R-:W4:Y:S04]  /*1ca10*/  LDL.64 R18, [R1+0x888] ;  /* 0x0008880001127983 */ /* 0x000f280000100a00 */
[----:B0-----:R0:W4:Y:S04]  /*1ca20*/  LDG.E.U16 R28, desc[UR10][R8.64] ;  /* 0x0000000a081c7981 */ /* 0x001128000c1e1500 */
[----:B-1----:R1:W4:Y:S01]  /*1ca30*/  LDG.E.U16 R29, desc[UR10][R10.64] ;  /* 0x0000000a0a1d7981 */ /* 0x002322000c1e1500 */
[----:B0-----:R-:W-:-:S03]  /*1ca40*/  IMAD.WIDE R8, R2, 0x2, R12 ;  /* 0x0000000202087825 */ /* 0x001fc600078e020c */
[----:B------:R-:W4:Y:S01]  /*1ca50*/  LDL.64 R12, [R1+0x890] ;  /* 0x00089000010c7983 */ /* 0x000f220000100a00 */
[----:B-1----:R-:W-:-:S03]  /*1ca60*/  IMAD.WIDE R10, R2, 0x2, R16 ;  /* 0x00000002020a7825 */ /* 0x002fc600078e0210 */
[----:B------:R-:W4:Y:S04]  /*1ca70*/  LDL.64 R16, [R1+0x868] ;  /* 0x0008680001107983 */ /* 0x000f280000100a00 */
[----:B--2---:R0:W-:Y:S01]  /*1ca80*/  STL [R1+0xd4], R3 ;  /* 0x0000d40301007387 */ /* 0x0041e20000100800 */
[----:B------:R-:W-:-:S03]  /*1ca90*/  IMAD.WIDE R6, R2, 0x2, R22 ;  /* 0x0000000202067825 */ /* 0x000fc600078e0216 */
[----:B0-----:R-:W2:Y:S04]  /*1caa0*/  LDG.E.U16 R3, desc[UR10][R8.64] ;  /* 0x0000000a08037981 */ /* 0x001ea8000c1e1500 */
[----:B---3--:R0:W-:Y:S04]  /*1cab0*/  STL [R1+0x108], R25 ;  /* 0x0001081901007387 */ /* 0x0081e80000100800 */
[----:B0-----:R0:W3:Y:S02]  /*1cac0*/  LDG.E.U16 R25, desc[UR10][R10.64] ;  /* 0x0000000a0a197981 */ /* 0x0010e4000c1e1500 */
[----:B0-----:R-:W-:-:S02]  /*1cad0*/  IMAD.WIDE R10, R2, 0x2, R14 ;  /* 0x00000002020a7825 */ /* 0x001fc400078e020e */
[----:B----4-:R0:W-:Y:S04]  /*1cae0*/  STL [R1+0x104], R5 ;  /* 0x0001040501007387 */ /* 0x0101e80000100800 */
[----:B------:R-:W4:Y:S01]  /*1caf0*/  LDL.64 R14, [R1+0x848] ;  /* 0x00084800010e7983 */ /* 0x000f220000100a00 */
[----:B------:R-:W-:-:S03]  /*1cb00*/  IMAD.WIDE R8, R2, 0x2, R20 ;  /* 0x0000000202087825 */ /* 0x000fc600078e0214 */
[----:B------:R-:W4:Y:S04]  /*1cb10*/  LDL.64 R22, [R1+0x828] ;  /* 0x0008280001167983 */ /* 0x000f280000100a00 */
[----:B0-----:R0:W4:Y:S04]  /*1cb20*/  LDG.E.U16 R5, desc[UR10][R6.64] ;  /* 0x0000000a06057981 */ /* 0x001128000c1e1500 */
[----:B------:R-:W4:Y:S04]  /*1cb30*/  LDL.64 R20, [R1+0x808] ;  /* 0x0008080001147983 */ /* 0x000f280000100a00 */
[----:B------:R1:W-:Y:S01]  /*1cb40*/  STL [R1+0x100], R28 ;  /* 0x0001001c01007387 */ /* 0x0003e20000100800 */
[----:B0-----:R-:W-:-:S03]  /*1cb50*/  IMAD.WIDE R6, R2, 0x2, R26 ;  /* 0x0000000202067825 */ /* 0x001fc600078e021a */
[----:B------:R0:W-:Y:S04]  /*1cb60*/  STL [R1+0xd0], R29 ;  /* 0x0000d01d01007387 */ /* 0x0001e80000100800 */
[----:B------:R0:W4:Y:S04]  /*1cb70*/  LDG.E.U16 R26, desc[UR10][R6.64] ;  /* 0x0000000a061a7981 */ /* 0x000128000c1e1500 */
[----:B-1----:R1:W4:Y:S04]  /*1cb80*/  LDG.E.U16 R28, desc[UR10][R10.64] ;  /* 0x0000000a0a1c7981 */ /* 0x002328000c1e1500 */
[----:B0-----:R0:W4:Y:S01]  /*1cb90*/  LDG.E.U16 R29, desc[UR10][R8.64] ;  /* 0x0000000a081d7981 */ /* 0x001122000c1e1500 */
[----:B------:R-:W-:-:S03]  /*1cba0*/  IMAD.WIDE R6, R2, 0x2, R16 ;  /* 0x0000000202067825 */ /* 0x000fc600078e0210 */
[----:B------:R-:W4:Y:S01]  /*1cbb0*/  LDL.64 R16, [R1+0x7a8] ;  /* 0x0007a80001107983 */ /* 0x000f220000100a00 */
[----:B-1----:R-:W-:-:S03]  /*1cbc0*/  IMAD.WIDE R10, R2, 0x2, R18 ;  /* 0x00000002020a7825 */ /* 0x002fc600078e0212 */
[----:B------:R-:W4:Y:S01]  /*1cbd0*/  LDL.64 R18, [R1+0x7c8] ;  /* 0x0007c80001127983 */ /* 0x000f220000100a00 */
[----:B0-----:R-:W-:-:S03]  /*1cbe0*/  IMAD.WIDE R8, R2, 0x2, R12 ;  /* 0x0000000202087825 */ /* 0x001fc600078e020c */
[----:B------:R-:W4:Y:S04]  /*1cbf0*/  LDL.64 R12, [R1+0x7e8] ;  /* 0x0007e800010c7983 */ /* 0x000f280000100a00 */
[----:B------:R-:W4:Y:S04]  /*1cc00*/  LDG.E.U16 R27, desc[UR10][R8.64] ;  /* 0x0000000a081b7981 */ /* 0x000f28000c1e1500 */
[----:B--2---:R0:W-:Y:S04]  /*1cc10*/  STL [R1+0xf8], R3 ;  /* 0x0000f80301007387 */ /* 0x0041e80000100800 */
[----:B0-----:R4:W2:Y:S04]  /*1cc20*/  LDG.E.U16 R3, desc[UR10][R10.64] ;  /* 0x0000000a0a037981 */ /* 0x0018a8000c1e1500 */
[----:B---3--:R0:W-:Y:S04]  /*1cc30*/  STL [R1+0xec], R25 ;  /* 0x0000ec1901007387 */ /* 0x0081e80000100800 */
[----:B0-----:R0:W3:Y:S01]  /*1cc40*/  LDG.E.U16 R25, desc[UR10][R6.64] ;  /* 0x0000000a06197981 */ /* 0x0010e2000c1e1500 */
[----:B----4-:R-:W-:-:S03]  /*1cc50*/  IMAD.WIDE R10, R2, 0x2, R14 ;  /* 0x00000002020a7825 */ /* 0x010fc600078e020e */
[----:B------:R-:W4:Y:S04]  /*1cc60*/  LDL.64 R14, [R1+0x788] ;  /* 0x00078800010e7983 */ /* 0x000f280000100a00 */
[----:B------:R1:W-:Y:S04]  /*1cc70*/  STL [R1+0xf0], R5 ;  /* 0x0000f00501007387 */ /* 0x0003e80000100800 */
[----:B-1----:R1:W4:Y:S01]  /*1cc80*/  LDG.E.U16 R5, desc[UR10][R10.64] ;  /* 0x0000000a0a057981 */ /* 0x002322000c1e1500 */
[----:B------:R-:W-:-:S04]  /*1cc90*/  IMAD.WIDE R8, R2, 0x2, R22 ;  /* 0x0000000202087825 */ /* 0x000fc800078e0216 */
[C---:B0-----:R-:W-:Y:S01]  /*1cca0*/  IMAD.WIDE R6, R2.reuse, 0x2, R20 ;  /* 0x0000000202067825 */ /* 0x041fe200078e0214 */
[----:B------:R-:W-:Y:S04]  /*1ccb0*/  STL [R1+0xe4], R29 ;  /* 0x0000e41d01007387 */ /* 0x000fe80000100800 */
[----:B------:R0:W-:Y:S04]  /*1ccc0*/  STL [R1+0xcc], R28 ;  /* 0x0000cc1c01007387 */ /* 0x0001e80000100800 */
[----:B0-----:R-:W4:Y:S04]  /*1ccd0*/  LDL.64 R28, [R1+0x768] ;  /* 0x00076800011c7983 */ /* 0x001f280000100a00 */
[----:B------:R-:W-:Y:S04]  /*1cce0*/  STL [R1+0xe0], R27 ;  /* 0x0000e01b01007387 */ /* 0x000fe80000100800 */
[----:B------:R0:W-:Y:S01]  /*1ccf0*/  STL [R1+0xe8], R26 ;  /* 0x0000e81a01007387 */ /* 0x0001e20000100800 */
[----:B-1----:R-:W-:-:S03]  /*1cd00*/  IMAD.WIDE R10, R2, 0x2, R12 ;  /* 0x00000002020a7825 */ /* 0x002fc600078e020c */
[----:B0-----:R-:W4:Y:S04]  /*1cd10*/  LDL.64 R26, [R1+0x748] ;  /* 0x00074800011a7983 */ /* 0x001f280000100a00 */
[----:B--2---:R0:W-:Y:S04]  /*1cd20*/  STL [R1+0xc8], R3 ;  /* 0x0000c80301007387 */ /* 0x0041e80000100800 */
[----:B0-----:R0:W2:Y:S04]  /*1cd30*/  LDG.E.U16 R3, desc[UR10][R8.64] ;  /* 0x0000000a08037981 */ /* 0x0010a8000c1e1500 */
[----:B---3--:R1:W-:Y:S04]  /*1cd40*/  STL [R1+0xc4], R25 ;  /* 0x0000c41901007387 */ /* 0x0083e80000100800 */
[----:B------:R-:W3:Y:S04]  /*1cd50*/  LDL.64 R22, [R1+0x728] ;  /* 0x0007280001167983 */ /* 0x000ee80000100a00 */
[----:B------:R-:W3:Y:S04]  /*1cd60*/  LDL.64 R20, [R1+0x708] ;  /* 0x0007080001147983 */ /* 0x000ee80000100a00 */
[----:B-1----:R1:W3:Y:S04]  /*1cd70*/  LDG.E.U16 R25, desc[UR10][R6.64] ;  /* 0x0000000a06197981 */ /* 0x0022e8000c1e1500 */
[----:B------:R-:W3:Y:S04]  /*1cd80*/  LDL.64 R12, [R1+0x6e8] ;  /* 0x0006e800010c7983 */ /* 0x000ee80000100a00 */
[----:B----4-:R4:W-:Y:S04]  /*1cd90*/  STL [R1+0xc0], R5 ;  /* 0x0000c00501007387 */ /* 0x0109e80000100800 */
[----:B----4-:R4:W3:Y:S01]  /*1cda0*/  LDG.E.U16 R5, desc[UR10][R10.64] ;  /* 0x0000000a0a057981 */ /* 0x0108e2000c1e1500 */
[----:B0-----:R-:W-:-:S04]  /*1cdb0*/  IMAD.WIDE R8, R2, 0x2, R18 ;  /* 0x0000000202087825 */ /* 0x001fc800078e0212 */
[----:B-1----:R-:W-:-:S04]  /*1cdc0*/  IMAD.WIDE R6, R2, 0x2, R16 ;  /* 0x0000000202067825 */ /* 0x002fc800078e0210 */
[C---:B----4-:R-:W-:Y:S01]  /*1cdd0*/  IMAD.WIDE R10, R2.reuse, 0x2, R14 ;  /* 0x00000002020a7825 */ /* 0x050fe200078e020e */
[----:B--2---:R0:W-:Y:S04]  /*1cde0*/  STL [R1+0xbc], R3 ;  /* 0x0000bc0301007387 */ /* 0x0041e80000100800 */
[----:B0-----:R-:W2:Y:S04]  /*1cdf0*/  LDG.E.U16 R3, desc[UR10][R8.64] ;  /* 0x0000000a08037981 */ /* 0x001ea8000c1e1500 */
[----:B---3--:R0:W-:Y:S04]  /*1ce00*/  STL [R1+0xb8], R25 ;  /* 0x0000b81901007387 */ /* 0x0081e80000100800 */
[----:B------:R-:W3:Y:S04]  /*1ce10*/  LDL.64 R18, [R1+0x6c8] ;  /* 0x0006c80001127983 */ /* 0x000ee80000100a00 */
[----:B------:R-:W4:Y:S04]  /*1ce20*/  LDL.64 R16, [R1+0x6a8] ;  /* 0x0006a80001107983 */ /* 0x000f280000100a00 */
[----:B0-----:R0:W4:Y:S04]  /*1ce30*/  LDG.E.U16 R25, desc[UR10][R6.64] ;  /* 0x0000000a06197981 */ /* 0x001128000c1e1500 */
[----:B------:R-:W4:Y:S01]  /*1ce40*/  LDL.64 R14, [R1+0x688] ;  /* 0x00068800010e7983 */ /* 0x000f220000100a00 */
[----:B0-----:R-:W-:-:S03]  /*1ce50*/  IMAD.WIDE R6, R2, 0x2, R26 ;  /* 0x0000000202067825 */ /* 0x001fc600078e021a */
[----:B------:R0:W4:Y:S02]  /*1ce60*/  LDG.E.U16 R27, desc[UR10][R10.64] ;  /* 0x0000000a0a1b7981 */ /* 0x000124000c1e1500 */
[C---:B0-----:R-:W-:Y:S02]  /*1ce70*/  IMAD.WIDE R10, R2.reuse, 0x2, R22 ;  /* 0x00000002020a7825 */ /* 0x041fe400078e0216 */
[----:B------:R0:W-:Y:S04]  /*1ce80*/  STL [R1+0xb4], R5 ;  /* 0x0000b40501007387 */ /* 0x0001e80000100800 */
[----:B------:R-:W4:Y:S01]  /*1ce90*/  LDL.64 R22, [R1+0x668] ;  /* 0x0006680001167983 */ /* 0x000f220000100a00 */
[----:B------:R-:W-:-:S03]  /*1cea0*/  IMAD.WIDE R8, R2, 0x2, R28 ;  /* 0x0000000202087825 */ /* 0x000fc600078e021c */
[----:B------:R1:W4:Y:S04]  /*1ceb0*/  LDG.E.U16 R28, desc[UR10][R6.64] ;  /* 0x0000000a061c7981 */ /* 0x000328000c1e1500 */
[----:B------:R1:W4:Y:S04]  /*1cec0*/  LDG.E.U16 R29, desc[UR10][R8.64] ;  /* 0x0000000a081d7981 */ /* 0x000328000c1e1500 */
[----:B0-----:R3:W4:Y:S01]  /*1ced0*/  LDG.E.U16 R5, desc[UR10][R10.64] ;  /* 0x0000000a0a057981 */ /* 0x001722000c1e1500 */
[----:B-1----:R-:W-:-:S03]  /*1cee0*/  IMAD.WIDE R6, R2, 0x2, R12 ;  /* 0x0000000202067825 */ /* 0x002fc600078e020c */
[----:B------:R-:W4:Y:S01]  /*1cef0*/  LDL.64 R12, [R1+0x880] ;  /* 0x00088000010c7983 */ /* 0x000f220000100a00 */
[----:B------:R-:W-:-:S03]  /*1cf00*/  IMAD.WIDE R8, R2, 0x2, R20 ;  /* 0x0000000202087825 */ /* 0x000fc600078e0214 */
[----:B--2---:R0:W-:Y:S04]  /*1cf10*/  STL [R1+0xb0], R3 ;  /* 0x0000b00301007387 */ /* 0x0041e80000100800 */
[----:B------:R-:W2:Y:S04]  /*1cf20*/  LDL.64 R20, [R1+0x878] ;  /* 0x0008780001147983 */ /* 0x000ea80000100a00 */
[----:B0-----:R4:W2:Y:S01]  /*1cf30*/  LDG.E.U16 R3, desc[UR10][R8.64] ;  /* 0x0000000a08037981 */ /* 0x0018a2000c1e1500 */
[----:B---3--:R-:W-:-:S04]  /*1cf40*/  IMAD.WIDE R10, R2, 0x2, R18 ;  /* 0x00000002020a7825 */ /* 0x008fc800078e0212 */
[C---:B----4-:R-:W-:Y:S01]  /*1cf50*/  IMAD.WIDE R8, R2.reuse, 0x2, R16 ;  /* 0x0000000202087825 */ /* 0x050fe200078e0210 */
[----:B------:R-:W3:Y:S04]  /*1cf60*/  LDG.E.U16 R18, desc[UR10][R10.64] ;  /* 0x0000000a0a127981 */ /* 0x000ee8000c1e1500 */
[----:B------:R0:W-:Y:S04]  /*1cf70*/  STL [R1+0xac], R25 ;  /* 0x0000ac1901007387 */ /* 0x0001e80000100800 */
[----:B------:R-:W4:Y:S04]  /*1cf80*/  LDG.E.U16 R11, desc[UR10][R8.64] ;  /* 0x0000000a080b7981 */ /* 0x000f28000c1e1500 */
[----:B0-----:R0:W4:Y:S02]  /*1cf90*/  LDG.E.U16 R25, desc[UR10][R6.64] ;  /* 0x0000000a06197981 */ /* 0x001124000c1e1500 */
[----:B0-----:R-:W-:-:S02]  /*1cfa0*/  IMAD.WIDE R6, R2, 0x2, R14 ;  /* 0x0000000202067825 */ /* 0x001fc400078e020e */
[----:B------:R0:W-:Y:S04]  /*1cfb0*/  STL [R1+0xa8], R27 ;  /* 0x0000a81b01007387 */ /* 0x0001e80000100800 */
[----:B------:R2:W4:Y:S04]  /*1cfc0*/  LDG.E.U16 R10, desc[UR10][R6.64] ;  /* 0x0000000a060a7981 */ /* 0x000528000c1e1500 */
[----:B------:R-:W4:Y:S04]  /*1cfd0*/  LDL.64 R14, [R1+0x860] ;  /* 0x00086000010e7983 */ /* 0x000f280000100a00 */
[----:B0-----:R-:W4:Y:S04]  /*1cfe0*/  LDL.64 R26, [R1+0x870] ;  /* 0x00087000011a7983 */ /* 0x001f280000100a00 */
[----:B------:R-:W4:Y:S01]  /*1cff0*/  LDL.64 R16, [R1+0x858] ;  /* 0x0008580001107983 */ /* 0x000f220000100a00 */
[----:B------:R-:W-:-:S06]  /*1d000*/  IMAD.WIDE R8, R2, 0x2, R22 ;  /* 0x0000000202087825 */ /* 0x000fcc00078e0216 */
[----:B------:R-:W4:Y:S01]  /*1d010*/  LDG.E.U16 R9, desc[UR10][R8.64] ;  /* 0x0000000a08097981 */ /* 0x000f22000c1e1500 */
[----:B------:R-:W-:-:S04]  /*1d020*/  IMAD.WIDE R12, R2, 0x2, R12 ;  /* 0x00000002020c7825 */ /* 0x000fc800078e020c */
[----:B--2---:R-:W-:-:S05]  /*1d030*/  IMAD.WIDE R6, R2, 0x2, R20 ;  /* 0x0000000202067825 */ /* 0x004fca00078e0214 */
[----:B------:R-:W2:Y:S04]  /*1d040*/  LDG.E.U16 R19, desc[UR10][R6.64] ;  /* 0x0000000a06137981 */ /* 0x000ea8000c1e1500 */
[----:B---3--:R0:W-:Y:S04]  /*1d050*/  STL [R1+0x1ea8], R18 ;  /* 0x001ea81201007387 */ /* 0x0081e80000100800 */
[----:B----4-:R-:W-:Y:S04]  /*1d060*/  STL [R1+0x1eac], R11 ;  /* 0x001eac0b01007387 */ /* 0x010fe80000100800 */
[----:B0-----:R0:W3:Y:S04]  /*1d070*/  LDG.E.U16 R18, desc[UR10][R12.64] ;  /* 0x0000000a0c127981 */ /* 0x0010e8000c1e1500 */
[----:B------:R1:W-:Y:S04]  /*1d080*/  STL [R1+0x1eb0], R10 ;  /* 0x001eb00a01007387 */ /* 0x0003e80000100800 */
[----:B------:R-:W4:Y:S01]  /*1d090*/  LDL.64 R22, [R1+0x820] ;  /* 0x0008200001167983 */ /* 0x000f220000100a00 */
[----:B------:R-:W-:-:S03]  /*1d0a0*/  IMAD.WIDE R14, R2, 0x2, R14 ;  /* 0x00000002020e7825 */ /* 0x000fc600078e020e */
[----:B------:R-:W4:Y:S01]  /*1d0b0*/  LDL.64 R20, [R1+0x800] ;  /* 0x0008000001147983 */ /* 0x000f220000100a00 */
[----:B0-----:R-:W-:-:S03]  /*1d0c0*/  IMAD.WIDE R12, R2, 0x2, R26 ;  /* 0x00000002020c7825 */ /* 0x001fc600078e021a */
[----:B-1----:R-:W4:Y:S01]  /*1d0d0*/  LDL.64 R10, [R1+0x840] ;  /* 0x00084000010a7983 */ /* 0x002f220000100a00 */
[----:B------:R-:W-:-:S03]  /*1d0e0*/  IMAD.WIDE R6, R2, 0x2, R16 ;  /* 0x0000000202067825 */ /* 0x000fc600078e0210 */
[----:B------:R0:W-:Y:S04]  /*1d0f0*/  STL [R1+0x1eb4], R9 ;  /* 0x001eb40901007387 */ /* 0x0001e80000100800 */
[----:B------:R-:W-:Y:S04]  /*1d100*/  STL [R1+0xa4], R29 ;  /* 0x0000a41d01007387 */ /* 0x000fe80000100800 */
[----:B------:R1:W-:Y:S04]  /*1d110*/  STL [R1+0xa0], R28 ;  /* 0x0000a01c01007387 */ /* 0x0003e80000100800 */
[----:B0-----:R-:W4:Y:S04]  /*1d120*/  LDL.64 R8, [R1+0x7e0] ;  /* 0x0007e00001087983 */ /* 0x001f280000100a00 */
[----:B------:R0:W-:Y:S04]  /*1d130*/  STL [R1+0x9c], R5 ;  /* 0x00009c0501007387 */ /* 0x0001e80000100800 */
[----:B-1----:R-:W4:Y:S04]  /*1d140*/  LDL.64 R28, [R1+0x7c0] ;  /* 0x0007c000011c7983 */ /* 0x002f280000100a00 */
[----:B------:R1:W-:Y:S04]  /*1d150*/  STL [R1+0x98], R3 ;  /* 0x0000980301007387 */ /* 0x0003e80000100800 */
[----:B0-----:R4:W4:Y:S04]  /*1d160*/  LDG.E.U16 R5, desc[UR10][R12.64] ;  /* 0x0000000a0c057981 */ /* 0x001928000c1e1500 */
[----:B------:R-:W4:Y:S04]  /*1d170*/  LDL.64 R26, [R1+0x7a0] ;  /* 0x0007a000011a7983 */ /* 0x000f280000100a00 */
[----:B-1----:R0:W4:Y:S04]  /*1d180*/  LDG.E.U16 R3, desc[UR10][R14.64] ;  /* 0x0000000a0e037981 */ /* 0x002128000c1e1500 */
[----:B------:R1:W-:Y:S04]  /*1d190*/  STL [R1+0x88], R25 ;  /* 0x0000881901007387 */ /* 0x0003e80000100800 */
[----:B-1----:R1:W4:Y:S04]  /*1d1a0*/  LDG.E.U16 R25, desc[UR10][R6.64] ;  /* 0x0000000a06197981 */ /* 0x002328000c1e1500 */
[----:B--2---:R-:W-:Y:S04]  /*1d1b0*/  STL [R1+0x94], R19 ;  /* 0x0000941301007387 */ /* 0x004fe80000100800 */
[----:B---3--:R2:W-:Y:S04]  /*1d1c0*/  STL [R1+0x90], R18 ;  /* 0x0000901201007387 */ /* 0x0085e80000100800 */
[----:B------:R-:W3:Y:S04]  /*1d1d0*/  LDL.64 R16, [R1+0x760] ;  /* 0x0007600001107983 */ /* 0x000ee80000100a00 */
[----:B--2---:R-:W2:Y:S01]  /*1d1e0*/  LDL.64 R18, [R1+0x780] ;  /* 0x0007800001127983 */ /* 0x004ea20000100a00 */
[----:B----4-:R-:W-:-:S04]  /*1d1f0*/  IMAD.WIDE R12, R2, 0x2, R22 ;  /* 0x00000002020c7825 */ /* 0x010fc800078e0216 */
[C---:B0-----:R-:W-:Y:S02]  /*1d200*/  IMAD.WIDE R14, R2.reuse, 0x2, R10 ;  /* 0x00000002020e7825 */ /* 0x041fe400078e020a */
[----:B------:R-:W4:Y:S02]  /*1d210*/  LDL.64 R10, [R1+0x740] ;  /* 0x00074000010a7983 */ /* 0x000f240000100a00 */
[C---:B-1----:R-:W-:Y:S02]  /*1d220*/  IMAD.WIDE R6, R2.reuse, 0x2, R20 ;  /* 0x0000000202067825 */ /* 0x042fe400078e0214 */
[----:B------:R0:W-:Y:S04]  /*1d230*/  STL [R1+0x8c], R5 ;  /* 0x00008c0501007387 */ /* 0x0001e80000100800 */
[----:B------:R1:W-:Y:S04]  /*1d240*/  STL [R1+0x80], R3 ;  /* 0x0000800301007387 */ /* 0x0003e80000100800 */
[----:B0-----:R0:W3:Y:S04]  /*1d250*/  LDG.E.U16 R5, desc[UR10][R14.64] ;  /* 0x0000000a0e057981 */ /* 0x0010e8000c1e1500 */
[----:B-1----:R1:W4:Y:S04]  /*1d260*/  LDG.E.U16 R3, desc[UR10][R12.64] ;  /* 0x0000000a0c037981 */ /* 0x002328000c1e1500 */
[----:B------:R1:W-:Y:S01]  /*1d270*/  STL [R1+0x84], R25 ;  /* 0x0000841901007387 */ /* 0x0003e20000100800 */
[----:B0-----:R-:W-:-:S03]  /*1d280*/  IMAD.WIDE R14, R2, 0x2, R8 ;  /* 0x00000002020e7825 */ /* 0x001fc600078e0208 */
[----:B------:R-:W4:Y:S04]  /*1d290*/  LDL.64 R22, [R1+0x720] ;  /* 0x0007200001167983 */ /* 0x000f280000100a00 */
[----:B------:R-:W4:Y:S04]  /*1d2a0*/  LDL.64 R20, [R1+0x700] ;  /* 0x0007000001147983 */ /* 0x000f280000100a00 */
[----:B-1----:R0:W4:Y:S04]  /*1d2b0*/  LDG.E.U16 R25, desc[UR10][R6.64] ;  /* 0x0000000a06197981 */ /* 0x002128000c1e1500 */
[----:B------:R-:W4:Y:S01]  /*1d2c0*/  LDL.64 R8, [R1+0x6e0] ;  /* 0x0006e00001087983 */ /* 0x000f220000100a00 */
[----:B------:R-:W-:-:S04]  /*1d2d0*/  IMAD.WIDE R12, R2, 0x2, R28 ;  /* 0x00000002020c7825 */ /* 0x000fc800078e021c */
[C---:B0-----:R-:W-:Y:S02]  /*1d2e0*/  IMAD.WIDE R6, R2.reuse, 0x2, R26 ;  /* 0x0000000202067825 */ /* 0x041fe400078e021a */
[----:B------:R2:W4:Y:S02]  /*1d2f0*/  LDG.E.U16 R27, desc[UR10][R14.64] ;  /* 0x0000000a0e1b7981 */ /* 0x000524000c1e1500 */
[----:B--2---:R-:W-:-:S05]  /*1d300*/  IMAD.WIDE R14, R2, 0x2, R18 ;  /* 0x00000002020e7825 */ /* 0x004fca00078e0212 */
[----:B------:R-:W2:Y:S04]  /*1d310*/  LDG.E.U16 R28, desc[UR10][R14.64] ;  /* 0x0000000a0e1c7981 */ /* 0x000ea8000c1e1500 */
[----:B---3--:R0:W-:Y:S04]  /*1d320*/  STL [R1+0x7c], R5 ;  /* 0x00007c0501007387 */ /* 0x0081e80000100800 */
[----:B----4-:R1:W-:Y:S04]  /*1d330*/  STL [R1+0x78], R3 ;  /* 0x0000780301007387 */ /* 0x0103e80000100800 */
[----:B0-----:R0:W3:Y:S04]  /*1d340*/  LDG.E.U16 R5, desc[UR10][R12.64] ;  /* 0x0000000a0c057981 */ /* 0x0010e8000c1e1500 */
[----:B------:R-:W4:Y:S04]  /*1d350*/  LDL.64 R18, [R1+0x6a0] ;  /* 0x0006a00001127983 */ /* 0x000f280000100a00 */
[----:B-1----:R1:W2:Y:S01]  /*1d360*/  LDG.E.U16 R3, desc[UR10][R6.64] ;  /* 0x0000000a06037981 */ /* 0x0022a2000c1e1500 */
[----:B0-----:R-:W-:-:S03]  /*1d370*/  IMAD.WIDE R12, R2, 0x2, R16 ;  /* 0x00000002020c7825 */ /* 0x001fc600078e0210 */
[----:B------:R-:W2:Y:S01]  /*1d380*/  LDL.64 R16, [R1+0x6c0] ;  /* 0x0006c00001107983 */ /* 0x000ea20000100a00 */
[----:B------:R-:W-:-:S03]  /*1d390*/  IMAD.WIDE R14, R2, 0x2, R22 ;  /* 0x00000002020e7825 */ /* 0x000fc600078e0216 */
[----:B------:R0:W3:Y:S01]  /*1d3a0*/  LDG.E.U16 R29, desc[UR10][R12.64] ;  /* 0x0000000a0c1d7981 */ /* 0x0000e2000c1e1500 */
[----:B-1----:R-:W-:-:S03]  /*1d3b0*/  IMAD.WIDE R6, R2, 0x2, R10 ;  /* 0x0000000202067825 */ /* 0x002fc600078e020a */
[----:B------:R-:W3:Y:S04]  /*1d3c0*/  LDL.64 R10, [R1+0x680] ;  /* 0x00068000010a7983 */ /* 0x000ee80000100a00 */
[----:B------:R1:W-:Y:S01]  /*1d3d0*/  STL [R1+0x74], R25 ;  /* 0x0000741901007387 */ /* 0x0003e20000100800 */
[----:B0-----:R-:W-:-:S03]  /*1d3e0*/  IMAD.WIDE R12, R2, 0x2, R8 ;  /* 0x00000002020c7825 */ /* 0x001fc600078e0208 */
[----:B------:R-:W3:Y:S04]  /*1d3f0*/  LDG.E.U16 R8, desc[UR10][R14.64] ;  /* 0x0000000a0e087981 */ /* 0x000ee8000c1e1500 */
[----:B-1----:R0:W3:Y:S02]  /*1d400*/  LDG.E.U16 R25, desc[UR10][R6.64] ;  /* 0x0000000a06197981 */ /* 0x0020e4000c1e1500 */
[----:B0-----:R-:W-:-:S06]  /*1d410*/  IMAD.WIDE R6, R2, 0x2, R20 ;  /* 0x0000000202067825 */ /* 0x001fcc00078e0214 */
[----:B------:R-:W3:Y:S04]  /*1d420*/  LDG.E.U16 R7, desc[UR10][R6.64] ;  /* 0x0000000a06077981 */ /* 0x000ee8000c1e1500 */
[----:B------:R-:W3:Y:S04]  /*1d430*/  LDG.E.U16 R6, desc[UR10][R12.64] ;  /* 0x0000000a0c067981 */ /* 0x000ee8000c1e1500 */
[----:B------:R0:W-:Y:S04]  /*1d440*/  STL [R1+0x70], R27 ;  /* 0x0000701b01007387 */ /* 0x0001e80000100800 */
[----:B------:R-:W3:Y:S04]  /*1d450*/  LDL.64 R22, [R1+0x660] ;  /* 0x0006600001167983 */ /* 0x000ee80000100a00 */
[----:B------:R-:W3:Y:S04]  /*1d460*/  LDL.64 R20, [R1+0x838] ;  /* 0x0008380001147983 */ /* 0x000ee80000100a00 */
[----:B0-----:R-:W3:Y:S01]  /*1d470*/  LDL.64 R26, [R1+0x850] ;  /* 0x00085000011a7983 */ /* 0x001ee20000100a00 */
[----:B----4-:R-:W-:-:S04]  /*1d480*/  IMAD.WIDE R14, R2, 0x2, R18 ;  /* 0x00000002020e7825 */ /* 0x010fc800078e0212 */
[C---:B--2---:R-:W-:Y:S01]  /*1d490*/  IMAD.WIDE R16, R2.reuse, 0x2, R16 ;  /* 0x0000000202107825 */ /* 0x044fe200078e0210 */
[----:B---3--:R-:W-:Y:S04]  /*1d4a0*/  STL [R1+0x1e84], R8 ;  /* 0x001e840801007387 */ /* 0x008fe80000100800 */
[----:B------:R-:W-:Y:S04]  /*1d4b0*/  STL [R1+0x1e88], R7 ;  /* 0x001e880701007387 */ /* 0x000fe80000100800 */
[----:B------:R-:W-:Y:S04]  /*1d4c0*/  STL [R1+0x1e8c], R6 ;  /* 0x001e8c0601007387 */ /* 0x000fe80000100800 */
[----:B------:R-:W2:Y:S04]  /*1d4d0*/  LDL.64 R18, [R1+0x818] ;  /* 0x0008180001127983 */ /* 0x000ea80000100a00 */
[----:B------:R0:W-:Y:S04]  /*1d4e0*/  STL [R1+0x6c], R5 ;  /* 0x00006c0501007387 */ /* 0x0001e80000100800 */
[----:B0-----:R0:W3:Y:S01]  /*1d4f0*/  LDG.E.U16 R5, desc[UR10][R16.64] ;  /* 0x0000000a10057981 */ /* 0x0010e2000c1e1500 */
[----:B------:R-:W-:-:S03]  /*1d500*/  IMAD.WIDE R12, R2, 0x2, R10 ;  /* 0x00000002020c7825 */ /* 0x000fc600078e020a */
[----:B------:R1:W-:Y:S04]  /*1d510*/  STL [R1+0x68], R3 ;  /* 0x0000680301007387 */ /* 0x0003e80000100800 */
[----:B------:R-:W-:Y:S01]  /*1d520*/  STL [R1+0x60], R29 ;  /* 0x0000601d01007387 */ /* 0x000fe20000100800 */
[----:B0-----:R-:W-:-:S03]  /*1d530*/  IMAD.WIDE R16, R2, 0x2, R22 ;  /* 0x0000000202107825 */ /* 0x001fc600078e0216 */
[----:B------:R0:W-:Y:S04]  /*1d540*/  STL [R1+0x64], R28 ;  /* 0x0000641c01007387 */ /* 0x0001e80000100800 */
[----:B-1----:R1:W4:Y:S04]  /*1d550*/  LDG.E.U16 R3, desc[UR10][R14.64] ;  /* 0x0000000a0e037981 */ /* 0x002328000c1e1500 */
[----:B------:R-:W4:Y:S04]  /*1d560*/  LDL.64 R10, [R1+0x7d8] ;  /* 0x0007d800010a7983 */ /* 0x000f280000100a00 */
[----:B0-----:R-:W4:Y:S01]  /*1d570*/  LDL.64 R28, [R1+0x7f8] ;  /* 0x0007f800011c7983 */ /* 0x001f220000100a00 */
[----:B-1----:R-:W-:-:S03]  /*1d580*/  IMAD.WIDE R14, R2, 0x2, R26 ;  /* 0x00000002020e7825 */ /* 0x002fc600078e021a */
[----:B------:R0:W-:Y:S04]  /*1d590*/  STL [R1+0x5c], R25 ;  /* 0x00005c1901007387 */ /* 0x0001e80000100800 */
[----:B------:R-:W4:Y:S04]  /*1d5a0*/  LDL.64 R26, [R1+0x7b8] ;  /* 0x0007b800011a7983 */ /* 0x000f280000100a00 */
[----:B------:R-:W4:Y:S04]  /*1d5b0*/  LDL.64 R8, [R1+0x798] ;  /* 0x0007980001087983 */ /* 0x000f280000100a00 */
[----:B------:R-:W4:Y:S04]  /*1d5c0*/  LDL.64 R6, [R1+0x778] ;  /* 0x0007780001067983 */ /* 0x000f280000100a00 */
[----:B0-----:R0:W4:Y:S04]  /*1d5d0*/  LDG.E.U16 R25, desc[UR10][R12.64] ;  /* 0x0000000a0c197981 */ /* 0x001128000c1e1500 */
[----:B---3--:R1:W-:Y:S04]  /*1d5e0*/  STL [R1+0x58], R5 ;  /* 0x0000580501007387 */ /* 0x0083e80000100800 */
[----:B-1----:R2:W3:Y:S01]  /*1d5f0*/  LDG.E.U16 R5, desc[UR10][R16.64] ;  /* 0x0000000a10057981 */ /* 0x0024e2000c1e1500 */
[----:B0-----:R-:W-:-:S04]  /*1d600*/  IMAD.WIDE R12, R2, 0x2, R20 ;  /* 0x00000002020c7825 */ /* 0x001fc800078e0214 */
[C---:B--2---:R-:W-:Y:S01]  /*1d610*/  IMAD.WIDE R16, R2.reuse, 0x2, R18 ;  /* 0x0000000202107825 */ /* 0x044fe200078e0212 */
[----:B---3--:R0:W-:Y:S04]  /*1d620*/  STL [R1+0x1e90], R5 ;  /* 0x001e900501007387 */ /* 0x0081e80000100800 */
[----:B----4-:R1:W-:Y:S04]  /*1d630*/  STL [R1+0x54], R3 ;  /* 0x0000540301007387 */ /* 0x0103e80000100800 */
[----:B------:R-:W2:Y:S04]  /*1d640*/  LDL.64 R22, [R1+0x758] ;  /* 0x0007580001167983 */ /* 0x000ea80000100a00 */
[----:B0-----:R0:W3:Y:S04]  /*1d650*/  LDG.E.U16 R5, desc[UR10][R12.64] ;  /* 0x0000000a0c057981 */ /* 0x0010e8000c1e1500 */
[----:B-1----:R1:W4:Y:S04]  /*1d660*/  LDG.E.U16 R3, desc[UR10][R14.64] ;  /* 0x0000000a0e037981 */ /* 0x002328000c1e1500 */
[----:B------:R-:W2:Y:S04]  /*1d670*/  LDL.64 R20, [R1+0x738] ;  /* 0x0007380001147983 */ /* 0x000ea80000100a00 */
[----:B------:R-:W2:Y:S01]  /*1d680*/  LDL.64 R18, [R1+0x718] ;  /* 0x0007180001127983 */ /* 0x000ea20000100a00 */
[----:B0-----:R-:W-:-:S03]  /*1d690*/  IMAD.WIDE R12, R2, 0x2, R10 ;  /* 0x00000002020c7825 */ /* 0x001fc600078e020a */
[----:B------:R0:W-:Y:S01]  /*1d6a0*/  STL [R1+0x48], R25 ;  /* 0x0000481901007387 */ /* 0x0001e20000100800 */
[----:B-1----:R-:W-:-:S03]  /*1d6b0*/  IMAD.WIDE R14, R2, 0x2, R28 ;  /* 0x00000002020e7825 */ /* 0x002fc600078e021c */
[----:B------:R1:W3:Y:S04]  /*1d6c0*/  LDG.E.U16 R29, desc[UR10][R12.64] ;  /* 0x0000000a0c1d7981 */ /* 0x0002e8000c1e1500 */
[----:B------:R1:W3:Y:S04]  /*1d6d0*/  LDG.E.U16 R28, desc[UR10][R14.64] ;  /* 0x0000000a0e1c7981 */ /* 0x0002e8000c1e1500 */
[----:B0-----:R0:W3:Y:S01]  /*1d6e0*/  LDG.E.U16 R25, desc[UR10][R16.64] ;  /* 0x0000000a10197981 */ /* 0x0010e2000c1e1500 */
[----:B-1----:R-:W-:-:S03]  /*1d6f0*/  IMAD.WIDE R12, R2, 0x2, R6 ;  /* 0x00000002020c7825 */ /* 0x002fc600078e0206 */
[----:B------:R-:W3:Y:S01]  /*1d700*/  LDL.64 R10, [R1+0x6f8] ;  /* 0x0006f800010a7983 */ /* 0x000ee20000100a00 */
[----:B------:R-:W-:-:S03]  /*1d710*/  IMAD.WIDE R14, R2, 0x2, R8 ;  /* 0x00000002020e7825 */ /* 0x000fc600078e0208 */
[----:B------:R-:W3:Y:S01]  /*1d720*/  LDL.64 R8, [R1+0x6d8] ;  /* 0x0006d80001087983 */ /* 0x000ee20000100a00 */
[----:B0-----:R-:W-:-:S03]  /*1d730*/  IMAD.WIDE R16, R2, 0x2, R26 ;  /* 0x0000000202107825 */ /* 0x001fc600078e021a */
[----:B------:R-:W3:Y:S04]  /*1d740*/  LDL.64 R6, [R1+0x6b8] ;  /* 0x0006b80001067983 */ /* 0x000ee80000100a00 */
[----:B------:R2:W3:Y:S04]  /*1d750*/  LDG.E.U16 R27, desc[UR10][R16.64] ;  /* 0x0000000a101b7981 */ /* 0x0004e8000c1e1500 */
[----:B----4-:R0:W-:Y:S04]  /*1d760*/  STL [R1+0x50], R3 ;  /* 0x0000500301007387 */ /* 0x0101e80000100800 */
[----:B0-----:R0:W4:Y:S01]  /*1d770*/  LDG.E.U16 R3, desc[UR10][R14.64] ;  /* 0x0000000a0e037981 */ /* 0x001122000c1e1500 */
[----:B--2---:R-:W-:-:S03]  /*1d780*/  IMAD.WIDE R16, R2, 0x2, R22 ;  /* 0x0000000202107825 */ /* 0x004fc600078e0216 */
[----:B---3--:R1:W-:Y:S04]  /*1d790*/  STL [R1+0x4c], R5 ;  /* 0x00004c0501007387 */ /* 0x0083e80000100800 */
[----:B-1----:R-:W2:Y:S04]  /*1d7a0*/  LDG.E.U16 R5, desc[UR10][R12.64] ;  /* 0x0000000a0c057981 */ /* 0x002ea8000c1e1500 */
[----:B------:R1:W-:Y:S01]  /*1d7b0*/  STL [R1+0x44], R25 ;  /* 0x0000441901007387 */ /* 0x0003e20000100800 */
[----:B0-----:R-:W-:-:S03]  /*1d7c0*/  IMAD.WIDE R14, R2, 0x2, R20 ;  /* 0x00000002020e7825 */ /* 0x001fc600078e0214 */
[----:B------:R-:W-:Y:S04]  /*1d7d0*/  STL [R1+0x3c], R29 ;  /* 0x00003c1d01007387 */ /* 0x000fe80000100800 */
[----:B-1----:R0:W3:Y:S04]  /*1d7e0*/  LDG.E.U16 R25, desc[UR10][R16.64] ;  /* 0x0000000a10197981 */ /* 0x0020e8000c1e1500 */
[----:B------:R1:W-:Y:S04]  /*1d7f0*/  STL [R1+0x40], R28 ;  /* 0x0000401c01007387 */ /* 0x0003e80000100800 */
[----:B-1----:R-:W3:Y:S04]  /*1d800*/  LDL.64 R28, [R1+0x678] ;  /* 0x00067800011c7983 */ /* 0x002ee80000100a00 */
[----:B------:R1:W-:Y:S04]  /*1d810*/  STL [R1+0x38], R27 ;  /* 0x0000381b01007387 */ /* 0x0003e80000100800 */
[----:B-1----:R-:W3:Y:S04]  /*1d820*/  LDL.64 R26, [R1+0x658] ;  /* 0x00065800011a7983 */ /* 0x002ee80000100a00 */
[----:B----4-:R1:W-:Y:S04]  /*1d830*/  STL [R1+0x34], R3 ;  /* 0x0000340301007387 */ /* 0x0103e80000100800 */
[----:B-1----:R1:W4:Y:S01]  /*1d840*/  LDG.E.U16 R3, desc[UR10][R14.64] ;  /* 0x0000000a0e037981 */ /* 0x002322000c1e1500 */
[----:B0-----:R-:W-:-:S03]  /*1d850*/  IMAD.WIDE R16, R2, 0x2, R10 ;  /* 0x0000000202107825 */ /* 0x001fc600078e020a */
[----:B--2---:R0:W-:Y:S01]  /*1d860*/  STL [R1+0x30], R5 ;  /* 0x0000300501007387 */ /* 0x0041e20000100800 */
[----:B------:R-:W-:-:S03]  /*1d870*/  IMAD.WIDE R12, R2, 0x2, R18 ;  /* 0x00000002020c7825 */ /* 0x000fc600078e0212 */
[----:B------:R-:W2:Y:S04]  /*1d880*/  LDL.64 R22, [R1+0x830] ;  /* 0x0008300001167983 */ /* 0x000ea80000100a00 */
[----:B------:R-:W2:Y:S04]  /*1d890*/  LDL.64 R20, [R1+0x810] ;  /* 0x0008100001147983 */ /* 0x000ea80000100a00 */
[----:B------:R-:W2:Y:S04]  /*1d8a0*/  LDL.64 R18, [R1+0x7f0] ;  /* 0x0007f00001127983 */ /* 0x000ea80000100a00 */
[----:B---3--:R3:W-:Y:S01]  /*1d8b0*/  STL [R1+0x2c], R25 ;  /* 0x00002c1901007387 */ /* 0x0087e20000100800 */
[----:B-1----:R-:W-:-:S03]  /*1d8c0*/  IMAD.WIDE R14, R2, 0x2, R8 ;  /* 0x00000002020e7825 */ /* 0x002fc600078e0208 */
[----:B0-----:R0:W2:Y:S04]  /*1d8d0*/  LDG.E.U16 R5, desc[UR10][R12.64] ;  /* 0x0000000a0c057981 */ /* 0x0010a8000c1e1500 */
[----:B---3--:R-:W3:Y:S04]  /*1d8e0*/  LDG.E.U16 R25, desc[UR10][R16.64] ;  /* 0x0000000a10197981 */ /* 0x008ee8000c1e1500 */
[----:B------:R-:W3:Y:S04]  /*1d8f0*/  LDL.64 R16, [R1+0x698] ;  /* 0x0006980001107983 */ /* 0x000ee80000100a00 */
[----:B----4-:R1:W-:Y:S04]  /*1d900*/  STL [R1+0x28], R3 ;  /* 0x0000280301007387 */ /* 0x0103e80000100800 */
[----:B------:R-:W4:Y:S04]  /*1d910*/  LDL.64 R10, [R1+0x7d0] ;  /* 0x0007d000010a7983 */ /* 0x000f280000100a00 */
[----:B-1----:R1:W4:Y:S01]  /*1d920*/  LDG.E.U16 R3, desc[UR10][R14.64] ;  /* 0x0000000a0e037981 */ /* 0x002322000c1e1500 */
[----:B0-----:R-:W-:-:S04]  /*1d930*/  IMAD.WIDE R12, R2, 0x2, R6 ;  /* 0x00000002020c7825 */ /* 0x001fc800078e0206 */
[C---:B-1----:R-:W-:Y:S01]  /*1d940*/  IMAD.WIDE R14, R2.reuse, 0x2, R28 ;  /* 0x00000002020e7825 */ /* 0x042fe200078e021c */
[----:B--2---:R0:W-:Y:S04]  /*1d950*/  STL [R1+0x24], R5 ;  /* 0x0000240501007387 */ /* 0x0041e80000100800 */
[----:B------:R-:W2:Y:S04]  /*1d960*/  LDL.64 R8, [R1+0x7b0] ;  /* 0x0007b00001087983 */ /* 0x000ea80000100a00 */
[----:B------:R-:W2:Y:S01]  /*1d970*/  LDL.64 R6, [R1+0x790] ;  /* 0x0007900001067983 */ /* 0x000ea20000100a00 */
[----:B---3--:R-:W-:-:S03]  /*1d980*/  IMAD.WIDE R16, R2, 0x2, R16 ;  /* 0x0000000202107825 */ /* 0x008fc600078e0210 */
[----:B------:R-:W-:Y:S04]  /*1d990*/  STL [R1+0x1c], R25 ;  /* 0x00001c1901007387 */ /* 0x000fe80000100800 */
[----:B------:R1:W3:Y:S04]  /*1d9a0*/  LDG.E.U16 R28, desc[UR10][R16.64] ;  /* 0x0000000a101c7981 */ /* 0x0002e8000c1e1500 */
[----:B0-----:R-:W2:Y:S01]  /*1d9b0*/  LDG.E.U16 R5, desc[UR10][R12.64] ;  /* 0x0000000a0c057981 */ /* 0x001ea2000c1e1500 */
[----:B-1----:R-:W-:-:S03]  /*1d9c0*/  IMAD.WIDE R16, R2, 0x2, R22 ;  /* 0x0000000202107825 */ /* 0x002fc600078e0216 */
[----:B----4-:R0:W-:Y:S04]  /*1d9d0*/  STL [R1+0x18], R3 ;  /* 0x0000180301007387 */ /* 0x0101e80000100800 */
[----:B0-----:R0:W4:Y:S02]  /*1d9e0*/  LDG.E.U16 R3, desc[UR10][R16.64] ;  /* 0x0000000a10037981 */ /* 0x001124000c1e1500 */
[----:B0-----:R-:W-:-:S05]  /*1d9f0*/  IMAD.WIDE R16, R2, 0x2, R10 ;  /* 0x0000000202107825 */ /* 0x001fca00078e020a */
[----:B------:R-:W3:Y:S01]  /*1da00*/  LDG.E.U16 R29, desc[UR10][R16.64] ;  /* 0x0000000a101d7981 */ /* 0x000ee2000c1e1500 */
[----:B------:R-:W-:-:S03]  /*1da10*/  IMAD.WIDE R12, R2, 0x2, R26 ;  /* 0x00000002020c7825 */ /* 0x000fc600078e021a */
[----:B------:R0:W4:Y:S04]  /*1da20*/  LDG.E.U16 R27, desc[UR10][R14.64] ;  /* 0x0000000a0e1b7981 */ /* 0x000128000c1e1500 */
[----:B------:R1:W4:Y:S01]  /*1da30*/  LDG.E.U16 R25, desc[UR10][R12.64] ;  /* 0x0000000a0c197981 */ /* 0x000322000c1e1500 */
[----:B0-----:R-:W-:-:S03]  /*1da40*/  IMAD.WIDE R14, R2, 0x2, R20 ;  /* 0x00000002020e7825 */ /* 0x001fc600078e0214 */
[----:B------:R-:W4:Y:S01]  /*1da50*/  LDL.64 R20, [R1+0x770] ;  /* 0x0007700001147983 */ /* 0x000f220000100a00 */
[----:B-1----:R-:W-:-:S03]  /*1da60*/  IMAD.WIDE R12, R2, 0x2, R18 ;  /* 0x00000002020c7825 */ /* 0x002fc600078e0212 */
[----:B------:R0:W4:Y:S04]  /*1da70*/  LDG.E.U16 R26, desc[UR10][R14.64] ;  /* 0x0000000a0e1a7981 */ /* 0x000128000c1e1500 */
[----:B--2---:R1:W-:Y:S04]  /*1da80*/  STL [R1+0x20], R5 ;  /* 0x0000200501007387 */ /* 0x0043e80000100800 */
[----:B------:R-:W2:Y:S01]  /*1da90*/  LDL.64 R22, [R1+0x730] ;  /* 0x0007300001167983 */ /* 0x000ea20000100a00 */
[----:B0-----:R-:W-:-:S03]  /*1daa0*/  IMAD.WIDE R14, R2, 0x2, R8 ;  /* 0x00000002020e7825 */ /* 0x001fc600078e0208 */
[----:B------:R-:W2:Y:S04]  /*1dab0*/  LDL.64 R18, [R1+0x710] ;  /* 0x0007100001127983 */ /* 0x000ea80000100a00 */
[----:B-1----:R0:W2:Y:S04]  /*1dac0*/  LDG.E.U16 R5, desc[UR10][R12.64] ;  /* 0x0000000a0c057981 */ /* 0x0020a8000c1e1500 */
[----:B------:R-:W2:Y:S04]  /*1dad0*/  LDL.64 R10, [R1+0x6f0] ;  /* 0x0006f000010a7983 */ /* 0x000ea80000100a00 */
[----:B------:R-:W2:Y:S01]  /*1dae0*/  LDL.64 R8, [R1+0x6d0] ;  /* 0x0006d00001087983 */ /* 0x000ea20000100a00 */
[----:B0-----:R-:W-:-:S03]  /*1daf0*/  IMAD.WIDE R12, R2, 0x2, R6 ;  /* 0x00000002020c7825 */ /* 0x001fc600078e0206 */
[----:B------:R-:W2:Y:S04]  /*1db00*/  LDL.LU R7, [R1+0x62c] ;  /* 0x00062c0001077983 */ /* 0x000ea80000300800 */
[----:B---3--:R-:W-:Y:S04]  /*1db10*/  STL [R1+0x1e50], R29 ;  /* 0x001e501d01007387 */ /* 0x008fe80000100800 */
[----:B------:R0:W-:Y:S04]  /*1db20*/  STL [R1+0x14], R28 ;  /* 0x0000141c01007387 */ /* 0x0001e80000100800 */
[----:B0-----:R-:W3:Y:S04]  /*1db30*/  LDG.E.U16 R28, desc[UR10][R14.64] ;  /* 0x0000000a0e1c7981 */ /* 0x001ee8000c1e1500 */
[----:B------:R-:W2:Y:S04]  /*1db40*/  LDL.64 R14, [R1+0x750] ;  /* 0x00075000010e7983 */ /* 0x000ea80000100a00 */
[----:B---3--:R-:W-:Y:S04]  /*1db50*/  STL [R1+0x1e54], R28 ;  /* 0x001e541c01007387 */ /* 0x008fe80000100800 */
[----:B----4-:R0:W-:Y:S04]  /*1db60*/  STL [R1+0x10], R27 ;  /* 0x0000101b01007387 */ /* 0x0101e80000100800 */
[----:B0-----:R0:W3:Y:S01]  /*1db70*/  LDG.E.U16 R27, desc[UR10][R12.64] ;  /* 0x0000000a0c1b7981 */ /* 0x0010e2000c1e1500 */
[----:B------:R-:W-:-:S04]  /*1db80*/  IMAD.WIDE R16, R2, 0x2, R20 ;  /* 0x0000000202107825 */ /* 0x000fc800078e0214 */
[----:B--2---:R-:W-:-:S04]  /*1db90*/  IMAD.WIDE R14, R2, 0x2, R14 ;  /* 0x00000002020e7825 */ /* 0x004fc800078e020e */
[C---:B0-----:R-:W-:Y:S02]  /*1dba0*/  IMAD.WIDE R12, R2.reuse, 0x2, R22 ;  /* 0x00000002020c7825 */ /* 0x041fe400078e0216 */
[----:B------:R-:W2:Y:S04]  /*1dbb0*/  LDG.E.U16 R23, desc[UR10][R14.64] ;  /* 0x0000000a0e177981 */ /* 0x000ea8000c1e1500 */
[----:B---3--:R-:W-:Y:S04]  /*1dbc0*/  STL [R1+0x1e58], R27 ;  /* 0x001e581b01007387 */ /* 0x008fe80000100800 */
[----:B------:R-:W3:Y:S04]  /*1dbd0*/  LDL.LU R21, [R1+0x638] ;  /* 0x0006380001157983 */ /* 0x000ee80000300800 */
[----:B------:R-:W3:Y:S04]  /*1dbe0*/  LDL R20, [R1+0x460] ;  /* 0x0004600001147983 */ /* 0x000ee80000100800 */
[----:B------:R-:W4:Y:S04]  /*1dbf0*/  LDL.64 R28, [R1+0x6b0] ;  /* 0x0006b000011c7983 */ /* 0x000f280000100a00 */
[----:B------:R0:W-:Y:S04]  /*1dc00*/  STL [R1+0xc], R25 ;  /* 0x00000c1901007387 */ /* 0x0001e80000100800 */
[----:B0-----:R-:W2:Y:S04]  /*1dc10*/  LDG.E.U16 R25, desc[UR10][R16.64] ;  /* 0x0000000a10197981 */ /* 0x001ea8000c1e1500 */
[----:B--2---:R-:W-:Y:S04]  /*1dc20*/  STL [R1+0x1e5c], R25 ;  /* 0x001e5c1901007387 */ /* 0x004fe80000100800 */
[----:B------:R-:W-:Y:S04]  /*1dc30*/  STL [R1+0x1e60], R23 ;  /* 0x001e601701007387 */ /* 0x000fe80000100800 */
[----:B------:R0:W-:Y:S04]  /*1dc40*/  STL [R1+0x8], R3 ;  /* 0x0000080301007387 */ /* 0x0001e80000100800 */
[----:B0-----:R0:W2:Y:S02]  /*1dc50*/  LDG.E.U16 R3, desc[UR10][R12.64] ;  /* 0x0000000a0c037981 */ /* 0x0010a4000c1e1500 */
[----:B0-----:R-:W-:-:S05]  /*1dc60*/  IMAD.WIDE R12, R2, 0x2, R18 ;  /* 0x00000002020c7825 */ /* 0x001fca00078e0212 */
[----:B------:R-:W3:Y:S01]  /*1dc70*/  LDG.E.U16 R19, desc[UR10][R12.64] ;  /* 0x0000000a0c137981 */ /* 0x000ee2000c1e1500 */
[----:B------:R-:W-:-:S04]  /*1dc80*/  IMAD.WIDE R14, R2, 0x2, R10 ;  /* 0x00000002020e7825 */ /* 0x000fc800078e020a */
[C---:B------:R-:W-:Y:S01]  /*1dc90*/  IMAD.WIDE R16, R2.reuse, 0x2, R8 ;  /* 0x0000000202107825 */ /* 0x040fe200078e0208 */
[----:B------:R4:W4:Y:S05]  /*1dca0*/  LDG.E.U16 R22, desc[UR10][R14.64] ;  /* 0x0000000a0e167981 */ /* 0x00092a000c1e1500 */
[----:B------:R0:W4:Y:S04]  /*1dcb0*/  LDG.E.U16 R16, desc[UR10][R16.64] ;  /* 0x0000000a10107981 */ /* 0x000128000c1e1500 */
[----:B--2---:R-:W-:Y:S04]  /*1dcc0*/  STL [R1+0x1e64], R3 ;  /* 0x001e640301007387 */ /* 0x004fe80000100800 */
[----:B------:R1:W-:Y:S04]  /*1dcd0*/  STL [R1+0x4], R26 ;  /* 0x0000041a01007387 */ /* 0x0003e80000100800 */
[----:B------:R-:W-:Y:S04]  /*1dce0*/  STL [R1], R5 ;  /* 0x0000000501007387 */ /* 0x000fe80000100800 */
[----:B-1----:R-:W2:Y:S04]  /*1dcf0*/  LDL.64 R26, [R1+0x690] ;  /* 0x00069000011a7983 */ /* 0x002ea80000100a00 */
[----:B---3--:R-:W-:Y:S04]  /*1dd00*/  STL [R1+0x1e68], R19 ;  /* 0x001e681301007387 */ /* 0x008fe80000100800 */
[----:B------:R-:W3:Y:S04]  /*1dd10*/  LDL.64 R10, [R1+0x670] ;  /* 0x00067000010a7983 */ /* 0x000ee80000100a00 */
[----:B------:R-:W3:Y:S01]  /*1dd20*/  LDL.64 R8, [R1+0x650] ;  /* 0x0006500001087983 */ /* 0x000ee20000100a00 */
[----:B----4-:R-:W-:-:S04]  /*1dd30*/  IMAD.WIDE R14, R2, 0x2, R28 ;  /* 0x00000002020e7825 */ /* 0x010fc800078e021c */
[----:B0-----:R-:W-:Y:S02]  /*1dd40*/  FADD R17, -R24, R7 ;  /* 0x0000000718117221 */ /* 0x001fe40000000100 */
[----:B------:R0:W4:Y:S02]  /*1dd50*/  LDG.E.U16 R24, desc[UR10][R14.64] ;  /* 0x0000000a0e187981 */ /* 0x000124000c1e1500 */
[----:B0-----:R-:W-:Y:S01]  /*1dd60*/  FMUL R14, R17, 1.4426950216293334961 ;  /* 0x3fb8aa3b110e7820 */ /* 0x001fe20000400000 */
[----:B------:R-:W-:-:S03]  /*1dd70*/  FADD R17, -R20, R21 ;  /* 0x0000001514117221 */ /* 0x000fc60000000100 */
[----:B------:R2:W-:Y:S01]  /*1dd80*/  MUFU.EX2 R20, R14 ;  /* 0x0000000e00147308 */ /* 0x0005e20000000800 */
[----:B------:R-:W-:Y:S01]  /*1dd90*/  FMUL R17, R17, 1.4426950216293334961 ;  /* 0x3fb8aa3b11117820 */ /* 0x000fe20000400000 */
[----:B------:R-:W-:Y:S06]  /*1dda0*/  STL [R1+0x1e6c], R22 ;  /* 0x001e6c1601007387 */ /* 0x000fec0000100800 */
[----:B------:R0:W1:Y:S01]  /*1ddb0*/  MUFU.EX2 R21, R17 ;  /* 0x0000001100157308 */ /* 0x0000620000000800 */
[----:B------:R-:W-:Y:S04]  /*1ddc0*/  STL [R1+0x1e70], R16 ;  /* 0x001e701001007387 */ /* 0x000fe80000100800 */
[----:B------:R-:W1:Y:S01]  /*1ddd0*/  LDL.LU.64 R6, [R1+0x630] ;  /* 0x0006300001067983 */ /* 0x000e620000300a00 */
[----:B------:R-:W0:Y:S01]  /*1dde0*/  S2R R18, SR_TID.X ;  /* 0x0000000000127919 */ /* 0x000e220000002100 */
[----:B--2---:R-:W-:-:S05]  /*1ddf0*/  IMAD.WIDE R14, R2, 0x2, R26 ;  /* 0x00000002020e7825 */ /* 0x004fca00078e021a */
[----:B------:R3:W2:Y:S02]  /*1de00*/  LDG.E.U16 R26, desc[UR10][R14.64] ;  /* 0x0000000a0e1a7981 */ /* 0x0006a4000c1e1500 */
[----:B---3--:R-:W-:-:S05]  /*1de10*/  IMAD.WIDE R14, R2, 0x2, R10 ;  /* 0x00000002020e7825 */ /* 0x008fca00078e020a */
[----:B0-----:R0:W3:Y:S02]  /*1de20*/  LDG.E.U16 R17, desc[UR10][R14.64] ;  /* 0x0000000a0e117981 */ /* 0x0010e4000c1e1500 */
[----:B0-----:R-:W-:-:S06]  /*1de30*/  IMAD.WIDE R14, R2, 0x2, R8 ;  /* 0x00000002020e7825 */ /* 0x001fcc00078e0208 */
[----:B------:R-:W3:Y:S01]  /*1de40*/  LDG.E.U16 R14, desc[UR10][R14.64] ;  /* 0x0000000a0e0e7981 */ /* 0x000ee2000c1e1500 */
[----:B------:R-:W-:-:S04]  /*1de50*/  LOP3.LUT R18, R18, 0x1c, RZ, 0xc0, !PT ;  /* 0x0000001c12127812 */ /* 0x000fc800078ec0ff */
[----:B------:R-:W-:-:S05]  /*1de60*/  LEA R18, R18, UR6, 0x2 ;  /* 0x0000000612127c11 */ /* 0x000fca000f8e10ff */
[----:B------:R-:W-:Y:S04]  /*1de70*/  LDS R12, [R18] ;  /* 0x00000000120c7984 */ /* 0x000fe80000000800 */
[----:B------:R-:W1:Y:S04]  /*1de80*/  LDS R13, [R18+0x80] ;  /* 0x00008000120d7984 */ /* 0x000e680000000800 */
[----:B----4-:R-:W-:Y:S04]  /*1de90*/  STL [R1+0x1e74], R24 ;  /* 0x001e741801007387 */ /* 0x010fe80000100800 */
[----:B--2---:R-:W-:Y:S04]  /*1dea0*/  STL [R1+0x1e78], R26 ;  /* 0x001e781a01007387 */ /* 0x004fe80000100800 */
[----:B---3--:R-:W-:Y:S04]  /*1deb0*/  STL [R1+0x1e7c], R17 ;  /* 0x001e7c1101007387 */ /* 0x008fe80000100800 */
[----:B------:R1:W-:Y:S02]  /*1dec0*/  STL [R1+0x169c], R2 ;  /* 0x00169c0201007387 */ /* 0x0003e40000100800 */
[----:B-1----:R-:W-:-:S02]  /*1ded0*/  FFMA2 R2, R6.F32x2.HI_LO, R20.F32x2.HI_LO, R12.F32x2.HI_LO ;  /* 0x0000001406027249 */ /* 0x002fc4000000000c */
[----:B------:R-:W-:Y:S04]  /*1dee0*/  STL [R1+0x1e80], R14 ;  /* 0x001e800e01007387 */ /* 0x000fe80000100800 */
[----:B------:R-:W-:Y:S04]  /*1def0*/  STL [R1+0x1e98], R20 ;  /* 0x001e981401007387 */ /* 0x000fe80000100800 */
[----:B------:R-:W-:Y:S04]  /*1df00*/  STL [R1+0x1e94], R21 ;  /* 0x001e941501007387 */ /* 0x000fe80000100800 */
[----:B------:R-:W-:Y:S04]  /*1df10*/  STL.64 [R1+0x448], R2 ;  /* 0x0004480201007387 */ /* 0x000fe80000100a00 */
[----:B------:R-:W0:Y:S04]  /*1df20*/  LDS R3, [R18+0x100] ;  /* 0x0001000012037984 */ /* 0x000e280000000800 */
[----:B------:R-:W1:Y:S01]  /*1df30*/  LDS R2, [R18+0x180] ;  /* 0x0001800012027984 */ /* 0x000e620000000800 */
[----:B------:R-:W-:Y:S06]  /*1df40*/  BAR.SYNC.DEFER_BLOCKING 0x0 ;  /* 0x0000000000007b1d */ /* 0x000fec0000010000 */
[----:B------:R2:W-:Y:S04]  /*1df50*/  STS.U16 [R4+UR6], R0 ;  /* 0x0000000004007988 */ /* 0x0005e80008000406 */
[----:B0-----:R0:W-:Y:S04]  /*1df60*/  STL [R1+0x450], R3 ;  /* 0x0004500301007387 */ /* 0x0011e80000100800 */
[----:B-1----:R1:W-:Y:S04]  /*1df70*/  STL [R1+0x454], R2 ;  /* 0x0004540201007387 */ /* 0x0023e80000100800 */
[----:B--2---:R-:W2:Y:S04]  /*1df80*/  LDL.LU R0, [R1+0x1ed0] ;  /* 0x001ed00001007983 */ /* 0x004ea80000300800 */
[----:B------:R-:W3:Y:S04]  /*1df90*/  LDL.LU R21, [R1+0x58c] ;  /* 0x00058c0001157983 */ /* 0x000ee80000300800 */
[----:B------:R-:W4:Y:S04]  /*1dfa0*/  LDL.LU R20, [R1+0x57c] ;  /* 0x00057c0001147983 */ /* 0x000f280000300800 */
[----:B------:R-:W3:Y:S04]  /*1dfb0*/  LDL.LU R14, [R1+0x56c] ;  /* 0x00056c00010e7983 */ /* 0x000ee80000300800 */
[----:B------:R-:W3:Y:S04]  /*1dfc0*/  LDL.LU R17, [R1+0x55c] ;  /* 0x00055c0001117983 */ /* 0x000ee80000300800 */
[----:B------:R-:W3:Y:S04]  /*1dfd0*/  LDL.LU R26, [R1+0x54c] ;  /* 0x00054c00011a7983 */ /* 0x000ee80000300800 */
[----:B------:R-:W3:Y:S04]  /*1dfe0*/  LDL.LU R24, [R1+0x53c] ;  /* 0x00053c0001187983 */ /* 0x000ee80000300800 */
[----:B------:R-:W3:Y:S04]  /*1dff0*/  LDL.LU R16, [R1+0x52c] ;  /* 0x00052c0001107983 */ /* 0x000ee80000300800 */
[----:B------:R-:W3:Y:S04]  /*1e000*/  LDL.LU R22, [R1+0x51c] ;  /* 0x00051c0001167983 */ /* 0x000ee80000300800 */
[----:B------:R-:W3:Y:S04]  /*1e010*/  LDL.LU R19, [R1+0x50c] ;  /* 0x00050c0001137983 */ /* 0x000ee80000300800 */
        /* <DEDUP_REMOVED lines=13> */
[----:B------:R-:W3:Y:S01]  /*1e0f0*/  LDL.LU R18, [R1+0x1dc] ;  /* 0x0001dc0001127983 */ /* 0x000ee20000300800 */
[----:B--2---:R-:W-:-:S02]  /*1e100*/  LOP3.LUT R12, R0, 0x7, RZ, 0xc0, !PT ;  /* 0x00000007000c7812 */ /* 0x004fc400078ec0ff */
[C---:B-1----:R-:W-:Y:S01]  /*1e110*/  LOP3.LUT R2, R0.reuse, 0x60, RZ, 0xc0, !PT ;  /* 0x0000006000027812 */ /* 0x042fe200078ec0ff */
[----:B------:R0:W-:Y:S01]  /*1e120*/  STL [R1+0x1eb8], R0 ;  /* 0x001eb80001007387 */ /* 0x0001e20000100800 */
[----:B------:R-:W-:Y:S01]  /*1e130*/  SHF.L.U32 R13, R0, 0x1, RZ ;  /* 0x00000001000d7819 */ /* 0x000fe200000006ff */
[C---:B------:R-:W-:Y:S01]  /*1e140*/  IMAD.SHL.U32 R15, R12.reuse, 0x10, RZ ;  /* 0x000000100c0f7824 */ /* 0x040fe200078e00ff */
[----:B------:R-:W-:-:S04]  /*1e150*/  LEA R12, R12, R2, 0x2 ;  /* 0x000000020c0c7211 */ /* 0x000fc800078e10ff */
[----:B------:R-:W-:Y:S01]  /*1e160*/  LOP3.LUT R13, R15, 0x30, R13, 0x78, !PT ;  /* 0x000000300f0d7812 */ /* 0x000fe200078e780d */
[----:B0-----:R-:W2:Y:S04]  /*1e170*/  LDL.LU R0, [R1+0x59c] ;  /* 0x00059c0001007983 */ /* 0x001ea80000300800 */
[----:B------:R0:W-:Y:S04]  /*1e180*/  STL [R1+0x1ebc], R2 ;  /* 0x001ebc0201007387 */ /* 0x0001e80000100800 */
[----:B0-----:R-:W2:Y:S04]  /*1e190*/  LDL.LU R2, [R1+0x5ac] ;  /* 0x0005ac0001027983 */ /* 0x001ea80000300800 */
[----:B------:R0:W-:Y:S04]  /*1e1a0*/  STL [R1+0x1ec0], R15 ;  /* 0x001ec00f01007387 */ /* 0x0001e80000100800 */
[----:B0-----:R-:W2:Y:S01]  /*1e1b0*/  LDL.LU R15, [R1+0x5bc] ;  /* 0x0005bc00010f7983 */ /* 0x001ea20000300800 */
[----:B------:R-:W-:-:S03]  /*1e1c0*/  LEA R13, R12, R13, 0x5 ;  /* 0x0000000d0c0d7211 */ /* 0x000fc600078e28ff */
[----:B------:R-:W3:Y:S04]  /*1e1d0*/  LDL.LU R12, [R1+0x5dc] ;  /* 0x0005dc00010c7983 */ /* 0x000ee80000300800 */
[----:B------:R0:W-:Y:S04]  /*1e1e0*/  STL [R1+0x420], R13 ;  /* 0x0004200d01007387 */ /* 0x0001e80000100800 */
[----:B0-----:R-:W3:Y:S04]  /*1e1f0*/  LDL.LU R13, [R1+0x5cc] ;  /* 0x0005cc00010d7983 */ /* 0x001ee80000300800 */
[----:B--2---:R0:W-:Y:S04]  /*1e200*/  STS.U16 [R4+UR6+0xc00], R15 ;  /* 0x000c000f04007988 */ /* 0x0041e80008000406 */
[----:B0-----:R-:W2:Y:S04]  /*1e210*/  LDL.LU R15, [R1+0x1a4] ;  /* 0x0001a400010f7983 */ /* 0x001ea80000300800 */
[----:B--2---:R0:W-:Y:S04]  /*1e220*/  STL [R1+0x1ec4], R15 ;  /* 0x001ec40f01007387 */ /* 0x0041e80000100800 */
[----:B0-----:R-:W2:Y:S04]  /*1e230*/  LDL.LU R15, [R1+0x1a8] ;  /* 0x0001a800010f7983 */ /* 0x001ea80000300800 */
[----:B--2---:R0:W-:Y:S04]  /*1e240*/  STL [R1+0x1ec8], R15 ;  /* 0x001ec80f01007387 */ /* 0x0041e80000100800 */
[----:B0-----:R-:W2:Y:S04]  /*1e250*/  LDL.LU R15, [R1+0x1bc] ;  /* 0x0001bc00010f7983 */ /* 0x001ea80000300800 */
[----:B------:R-:W-:Y:S04]  /*1e260*/  STS.U16 [R4+UR6+0x1000], R2 ;  /* 0x0010000204007988 */ /* 0x000fe80008000406 */
[----:B------:R-:W-:Y:S04]  /*1e270*/  STS.U16 [R4+UR6+0x1400], R0 ;  /* 0x0014000004007988 */ /* 0x000fe80008000406 */
[----:B---3--:R-:W-:Y:S04]  /*1e280*/  STS.U16 [R4+UR6+0x6400], R9 ;  /* 0x0064000904007988 */ /* 0x008fe80008000406 */
[----:B------:R-:W-:Y:S04]  /*1e290*/  STS.U16 [R4+UR6+0x6800], R10 ;  /* 0x0068000a04007988 */ /* 0x000fe80008000406 */
[----:B------:R-:W-:Y:S04]  /*1e2a0*/  STS.U16 [R4+UR6+0x6c00], R11 ;  /* 0x006c000b04007988 */ /* 0x000fe80008000406 */
[----:B--2---:R0:W-:Y:S04]  /*1e2b0*/  STL [R1+0x1ecc], R15 ;  /* 0x001ecc0f01007387 */ /* 0x0041e80000100800 */
[----:B0-----:R-:W2:Y:S04]  /*1e2c0*/  LDL.LU R15, [R1+0x1cc] ;  /* 0x0001cc00010f7983 */ /* 0x001ea80000300800 */
        /* <DEDUP_REMOVED lines=12> */
[----:B----4-:R0:W-:Y:S04]  /*1e390*/  STS.U16 [R4+UR6+0x1c00], R20 ;  /* 0x001c001404007988 */ /* 0x0101e80008000406 */
[----:B-1----:R-:W4:Y:S04]  /*1e3a0*/  LDL.LU R21, [R1+0xdc] ;  /* 0x0000dc0001157983 */ /* 0x002f280000300800 */
        /* <DEDUP_REMOVED lines=38> */
[----:B0-----:R-:W2:Y:S04]  /*1e610*/  LDL.LU R15, [R1+0x1ec8] ;  /* 0x001ec800010f7983 */ /* 0x001ea80000300800 */
[----:B--2---:R0:W-:Y:S04]  /*1e620*/  STS.U16 [R4+UR6+0x7c00], R15 ;  /* 0x007c000f04007988 */ /* 0x0041e80008000406 */
[----:B0-----:R-:W2:Y:S04]  /*1e630*/  LDL.LU R15, [R1+0x1ec4] ;  /* 0x001ec400010f7983 */ /* 0x001ea80000300800 */
        /* <DEDUP_REMOVED lines=9> */
[----:B0-----:R-:W2:Y:S04]  /*1e6d0*/  LDL.LU R15, [R1+0x1ec0] ;  /* 0x001ec000010f7983 */ /* 0x001ea80000300800 */
[----:B------:R-:W3:Y:S04]  /*1e6e0*/  LDL.LU R2, [R1+0x1ebc] ;  /* 0x001ebc0001027983 */ /* 0x000ee80000300800 */
[----:B------:R-:W2:Y:S04]  /*1e6f0*/  LDL.LU R0, [R1+0x1eb8] ;  /* 0x001eb80001007983 */ /* 0x000ea80000300800 */
[----:B------:R-:W2:Y:S04]  /*1e700*/  LDL.LU R9, [R1+0x1eb4] ;  /* 0x001eb40001097983 */ /* 0x000ea80000300800 */
[----:B------:R-:W3:Y:S04]  /*1e710*/  LDL.LU R10, [R1+0x1eb0] ;  /* 0x001eb000010a7983 */ /* 0x000ee80000300800 */
[----:B------:R-:W3:Y:S04]  /*1e720*/  LDL.LU R11, [R1+0x1eac] ;  /* 0x001eac00010b7983 */ /* 0x000ee80000300800 */
[----:B------:R-:W3:Y:S04]  /*1e730*/  LDL.LU R18, [R1+0x1ea8] ;  /* 0x001ea80001127983 */ /* 0x000ee80000300800 */
[----:B------:R-:W3:Y:S04]  /*1e740*/  LDL.LU R12, [R1+0x5a4] ;  /* 0x0005a400010c7983 */ /* 0x000ee80000300800 */
[----:B------:R-:W3:Y:S04]  /*1e750*/  LDL.LU R8, [R1+0x594] ;  /* 0x0005940001087983 */ /* 0x000ee80000300800 */
[----:B------:R0:W-:Y:S04]  /*1e760*/  STS.U16 [R4+UR6+0xa000], R13 ;  /* 0x00a0000d04007988 */ /* 0x0001e80008000406 */
[----:B----4-:R1:W-:Y:S04]  /*1e770*/  STS.U16 [R4+UR6+0xa400], R21 ;  /* 0x00a4001504007988 */ /* 0x0103e80008000406 */
[----:B------:R4:W-:Y:S04]  /*1e780*/  STS.U16 [R4+UR6+0xa800], R20 ;  /* 0x00a8001404007988 */ /* 0x0009e80008000406 */
[----:B0-----:R-:W3:Y:S04]  /*1e790*/  LDL.LU R13, [R1+0x584] ;  /* 0x00058400010d7983 */ /* 0x001ee80000300800 */
[----:B-1----:R-:W3:Y:S04]  /*1e7a0*/  LDL.LU R21, [R1+0x574] ;  /* 0x0005740001157983 */ /* 0x002ee80000300800 */
        /* <DEDUP_REMOVED lines=32> */
[----:B-1----:R-:W4:Y:S04]  /*1e9b0*/  LDL.LU R7, [R1+0x220] ;  /* 0x0002200001077983 */ /* 0x002f280000300800 */
[----:B--2---:R-:W-:Y:S04]  /*1e9c0*/  STS.U16 [R4+UR6+0xfc00], R9 ;  /* 0x00fc000904007988 */ /* 0x004fe80008000406 */
[----:B---3--:R0:W-:Y:S04]  /*1e9d0*/  STS.U16 [R4+UR6+0xf800], R10 ;  /* 0x00f8000a04007988 */ /* 0x0081e80008000406 */
[----:B------:R-:W-:Y:S04]  /*1e9e0*/  STS.U16 [R4+UR6+0xf400], R11 ;  /* 0x00f4000b04007988 */ /* 0x000fe80008000406 */
[----:B------:R1:W-:Y:S01]  /*1e9f0*/  STS.U16 [R4+UR6+0xf000], R18 ;  /* 0x00f0001204007988 */ /* 0x0003e20008000406 */
[----:B0-----:R-:W-:-:S03]  /*1ea00*/  LOP3.LUT R10, R4, 0x20, RZ, 0x3c, !PT ;  /* 0x00000020040a7812 */ /* 0x001fc600078e3cff */
[----:B-1----:R-:W2:Y:S04]  /*1ea10*/  LDL.LU R18, [R1+0x5b4] ;  /* 0x0005b40001127983 */ /* 0x002ea80000300800 */
[----:B------:R-:W3:Y:S04]  /*1ea20*/  LDL.LU R11, [R1+0x5c4] ;  /* 0x0005c400010b7983 */ /* 0x000ee80000300800 */
[----:B------:R-:W2:Y:S04]  /*1ea30*/  LDL.LU R9, [R1+0x5d4] ;  /* 0x0005d40001097983 */ /* 0x000ea80000300800 */
[----:B------:R0:W-:Y:S04]  /*1ea40*/  STL [R1+0x1e9c], R4 ;  /* 0x001e9c0401007387 */ /* 0x0001e80000100800 */
[----:B------:R1:W-:Y:S04]  /*1ea50*/  STS.U16 [R10+UR6+0x1500], R8 ;  /* 0x001500080a007988 */ /* 0x0003e80008000406 */
[----:B0-----:R-:W2:Y:S04]  /*1ea60*/  LDL.LU R4, [R1+0x5e4] ;  /* 0x0005e40001047983 */ /* 0x001ea80000300800 */
[----:B-1----:R-:W2:Y:S04]  /*1ea70*/  LDL.LU R8, [R1+0x218] ;  /* 0x0002180001087983 */ /* 0x002ea80000300800 */
[----:B------:R0:W-:Y:S02]  /*1ea80*/  STS.U16 [R10+UR6+0x1100], R12 ;  /* 0x0011000c0a007988 */ /* 0x0001e40008000406 */
[----:B0-----:R-:W-:-:S05]  /*1ea90*/  IMAD.SHL.U32 R12, R0, 0x80, RZ ;  /* 0x00000080000c7824 */ /* 0x001fca00078e00ff */
[----:B------:R-:W-:Y:S01]  /*1eaa0*/  LOP3.LUT R12, R15, 0x780, R12, 0xf8, !PT ;  /* 0x000007800f0c7812 */ /* 0x000fe200078ef80c */
[----:B----4-:R-:W-:Y:S04]  /*1eab0*/  STS.U16 [R10+UR6+0x2100], R20 ;  /* 0x002100140a007988 */ /* 0x010fe80008000406 */
[----:B------:R-:W-:Y:S04]  /*1eac0*/  STS.U16 [R10+UR6+0x1d00], R21 ;  /* 0x001d00150a007988 */ /* 0x000fe80008000406 */
[----:B------:R-:W-:Y:S04]  /*1ead0*/  STS.U16 [R10+UR6+0x2d00], R26 ;  /* 0x002d001a0a007988 */ /* 0x000fe80008000406 */
[----:B------:R0:W-:Y:S04]  /*1eae0*/  STS.U16 [R10+UR6+0x4100], R3 ;  /* 0x004100030a007988 */ /* 0x0001e80008000406 */
[----:B------:R1:W-:Y:S04]  /*1eaf0*/  STS.U16 [R10+UR6+0x4500], R23 ;  /* 0x004500170a007988 */ /* 0x0003e80008000406 */
[----:B0-----:R-:W4:Y:S04]  /*1eb00*/  LDL.LU R3, [R1+0x208] ;  /* 0x0002080001037983 */ /* 0x001f280000300800 */
[----:B------:R0:W-:Y:S04]  /*1eb10*/  STS.U16 [R10+UR6+0x4900], R25 ;  /* 0x004900190a007988 */ /* 0x0001e80008000406 */
[----:B-1----:R-:W4:Y:S04]  /*1eb20*/  LDL.LU R23, [R1+0x1f8] ;  /* 0x0001f80001177983 */ /* 0x002f280000300800 */
[----:B------:R1:W-:Y:S04]  /*1eb30*/  STS.U16 [R10+UR6+0x4d00], R27 ;  /* 0x004d001b0a007988 */ /* 0x0003e80008000406 */
[----:B0-----:R-:W4:Y:S04]  /*1eb40*/  LDL.LU R25, [R1+0x1e8] ;  /* 0x0001e80001197983 */ /* 0x001f280000300800 */
[----:B-1----:R-:W4:Y:S04]  /*1eb50*/  LDL.LU R27, [R1+0x1d4] ;  /* 0x0001d400011b7983 */ /* 0x002f280000300800 */
[----:B------:R-:W-:Y:S04]  /*1eb60*/  STL [R1+0x1ea0], R0 ;  /* 0x001ea00001007387 */ /* 0x000fe80000100800 */
[----:B------:R0:W-:Y:S04]  /*1eb70*/  STL [R1+0x1ea4], R12 ;  /* 0x001ea40c01007387 */ /* 0x0001e80000100800 */
[----:B------:R-:W-:Y:S04]  /*1eb80*/  STS.U16 [R10+UR6+0x5900], R5 ;  /* 0x005900050a007988 */ /* 0x000fe80008000406 */
[----:B0-----:R-:W4:Y:S04]  /*1eb90*/  LDL.LU R12, [R1+0x1c0] ;  /* 0x0001c000010c7983 */ /* 0x001f280000300800 */
[----:B------:R-:W-:Y:S04]  /*1eba0*/  STS.U16 [R10+UR6+0x5d00], R6 ;  /* 0x005d00060a007988 */ /* 0x000fe80008000406 */
[----:B------:R-:W-:Y:S04]  /*1ebb0*/  STS.U16 [R10+UR6+0x6100], R7 ;  /* 0x006100070a007988 */ /* 0x000fe80008000406 */
[----:B------:R-:W-:Y:S04]  /*1ebc0*/  STS.U16 [R10+UR6+0x5100], R28 ;  /* 0x0051001c0a007988 */ /* 0x000fe80008000406 */
[----:B------:R-:W-:Y:S04]  /*1ebd0*/  STS.U16 [R10+UR6+0x5500], R29 ;  /* 0x0055001d0a007988 */ /* 0x000fe80008000406 */
[----:B---3--:R0:W-:Y:S04]  /*1ebe0*/  STS.U16 [R10+UR6+0x900], R11 ;  /* 0x0009000b0a007988 */ /* 0x0081e80008000406 */
[----:B--2---:R1:W-:Y:S01]  /*1ebf0*/  STS.U16 [R10+UR6+0x500], R9 ;  /* 0x000500090a007988 */ /* 0x0043e20008000406 */
[----:B0-----:R-:W-:-:S03]  /*1ec00*/  LOP3.LUT R11, R0, 0x10, RZ, 0xc0, !PT ;  /* 0x00000010000b7812 */ /* 0x001fc600078ec0ff */
[----:B------:R-:W2:Y:S01]  /*1ec10*/  LDL.LU R0, [R1+0x1b0] ;  /* 0x0001b00001007983 */ /* 0x000ea20000300800 */
[----:B-1----:R-:W-:-:S03]  /*1ec20*/  SHF.R.U32.HI R9, RZ, 0x1, R2 ;  /* 0x00000001ff097819 */ /* 0x002fc60000011602 */
[----:B------:R0:W-:Y:S01]  /*1ec30*/  STS.U16 [R10+UR6+0x100], R4 ;  /* 0x000100040a007988 */ /* 0x0001e20008000406 */
[----:B------:R-:W-:-:S03]  /*1ec40*/  LEA R9, R11, R9, 0x2 ;  /* 0x000000090b097211 */ /* 0x000fc600078e10ff */
[----:B------:R1:W-:Y:S04]  /*1ec50*/  STS.U16 [R10+UR6+0x6500], R8 ;  /* 0x006500080a007988 */ /* 0x0003e80008000406 */
[----:B0-----:R-:W3:Y:S04]  /*1ec60*/  LDL.LU R4, [R1+0x1ac] ;  /* 0x0001ac0001047983 */ /* 0x001ee80000300800 */
[----:B------:R-:W3:Y:S04]  /*1ec70*/  LDL.LU R20, [R1+0x198] ;  /* 0x0001980001147983 */ /* 0x000ee80000300800 */
[----:B------:R-:W3:Y:S04]  /*1ec80*/  LDL.LU R21, [R1+0x184] ;  /* 0x0001840001157983 */ /* 0x000ee80000300800 */
[----:B------:R-:W3:Y:S04]  /*1ec90*/  LDL.LU R5, [R1+0x170] ;  /* 0x0001700001057983 */ /* 0x000ee80000300800 */
[----:B------:R-:W3:Y:S04]  /*1eca0*/  LDL.LU R6, [R1+0x160] ;  /* 0x0001600001067983 */ /* 0x000ee80000300800 */
[----:B------:R-:W3:Y:S04]  /*1ecb0*/  LDL.LU R7, [R1+0x15c] ;  /* 0x00015c0001077983 */ /* 0x000ee80000300800 */
[----:B-1----:R-:W3:Y:S04]  /*1ecc0*/  LDL.LU R8, [R1+0x150] ;  /* 0x0001500001087983 */ /* 0x002ee80000300800 */
[----:B------:R-:W3:Y:S04]  /*1ecd0*/  LDL.LU R11, [R1+0x13c] ;  /* 0x00013c00010b7983 */ /* 0x000ee80000300800 */
[----:B------:R-:W3:Y:S04]  /*1ece0*/  LDL.LU R15, [R1+0x128] ;  /* 0x00012800010f7983 */ /* 0x000ee80000300800 */
[----:B------:R-:W3:Y:S04]  /*1ecf0*/  LDL.LU R28, [R1+0x11c] ;  /* 0x00011c00011c7983 */ /* 0x000ee80000300800 */
[----:B------:R0:W-:Y:S04]  /*1ed00*/  STS.U16 [R10+UR6+0xd00], R18 ;  /* 0x000d00120a007988 */ /* 0x0001e80008000406 */
[----:B------:R-:W3:Y:S04]  /*1ed10*/  LDL.LU R29, [R1+0x114] ;  /* 0x00011400011d7983 */ /* 0x000ee80000300800 */
        /* <DEDUP_REMOVED lines=26> */
[----:B0-----:R-:W4:Y:S04]  /*1eec0*/  LDL.LU R12, [R1+0x1ea4] ;  /* 0x001ea400010c7983 */ /* 0x001f280000300800 */
[----:B--2---:R0:W-:Y:S04]  /*1eed0*/  STS.U16 [R10+UR6+0x7d00], R0 ;  /* 0x007d00000a007988 */ /* 0x0041e80008000406 */
[----:B0-----:R-:W2:Y:S04]  /*1eee0*/  LDL.LU R0, [R1+0x1ea0] ;  /* 0x001ea00001007983 */ /* 0x001ea80000300800 */
[----:B---3--:R0:W-:Y:S04]  /*1eef0*/  STS.U16 [R10+UR6+0x8100], R4 ;  /* 0x008100040a007988 */ /* 0x0081e80008000406 */
[----:B------:R1:W-:Y:S04]  /*1ef00*/  STS.U16 [R10+UR6+0x8500], R20 ;  /* 0x008500140a007988 */ /* 0x0003e80008000406 */
[----:B------:R3:W-:Y:S04]  /*1ef10*/  STS.U16 [R10+UR6+0x8900], R21 ;  /* 0x008900150a007988 */ /* 0x0007e80008000406 */
[----:B0-----:R-:W2:Y:S04]  /*1ef20*/  LDL.LU R4, [R1+0x1e9c] ;  /* 0x001e9c0001047983 */ /* 0x001ea80000300800 */
[----:B-1----:R-:W2:Y:S04]  /*1ef30*/  LDL.LU R20, [R1+0x1e98] ;  /* 0x001e980001147983 */ /* 0x002ea80000300800 */
[----:B---3--:R-:W3:Y:S04]  /*1ef40*/  LDL.LU R21, [R1+0x1e94] ;  /* 0x001e940001157983 */ /* 0x008ee80000300800 */
[----:B------:R0:W-:Y:S04]  /*1ef50*/  STS.U16 [R10+UR6+0x8d00], R5 ;  /* 0x008d00050a007988 */ /* 0x0001e80008000406 */
[----:B------:R1:W-:Y:S04]  /*1ef60*/  STS.U16 [R10+UR6+0x9100], R6 ;  /* 0x009100060a007988 */ /* 0x0003e80008000406 */
[----:B------:R1:W-:Y:S04]  /*1ef70*/  STS.U16 [R10+UR6+0x9500], R7 ;  /* 0x009500070a007988 */ /* 0x0003e80008000406 */
[----:B0-----:R-:W2:Y:S04]  /*1ef80*/  LDL.LU R5, [R1+0x1e90] ;  /* 0x001e900001057983 */ /* 0x001ea80000300800 */
[----:B-1----:R-:W3:Y:S04]  /*1ef90*/  LDL.LU R6, [R1+0x1e8c] ;  /* 0x001e8c0001067983 */ /* 0x002ee80000300800 */
        /* <DEDUP_REMOVED lines=9> */
[----:B------:R0:W-:Y:S04]  /*1f030*/  STS.U16 [R10+UR6+0xbd00], R24 ;  /* 0x00bd00180a007988 */ /* 0x0001e80008000406 */
[----:B0-----:R-:W3:Y:S04]  /*1f040*/  LDL.LU R24, [R1+0x5e8] ;  /* 0x0005e80001187983 */ /* 0x001ee80000300800 */
[----:B------:R0:W-:Y:S04]  /*1f050*/  STS.U16 [R10+UR6+0xc900], R16 ;  /* 0x00c900100a007988 */ /* 0x0001e80008000406 */
        /* <DEDUP_REMOVED lines=20> */
[----:B--2---:R-:W-:Y:S04]  /*1f1a0*/  STS.U16 [R10+UR6+0xfd00], R5 ;  /* 0x00fd00050a007988 */ /* 0x004fe80008000406 */
[----:B---3--:R-:W-:Y:S04]  /*1f1b0*/  STS.U16 [R10+UR6+0xed00], R6 ;  /* 0x00ed00060a007988 */ /* 0x008fe80008000406 */
[----:B------:R-:W-:Y:S04]  /*1f1c0*/  STS.U16 [R10+UR6+0xe900], R7 ;  /* 0x00e900070a007988 */ /* 0x000fe80008000406 */
[----:B------:R0:W-:Y:S04]  /*1f1d0*/  STS.U16 [R10+UR6+0xe500], R8 ;  /* 0x00e500080a007988 */ /* 0x0001e80008000406 */
[----:B------:R1:W-:Y:S04]  /*1f1e0*/  STS.U16 [R10+UR6+0xf100], R28 ;  /* 0x00f1001c0a007988 */ /* 0x0003e80008000406 */
[----:B------:R2:W-:Y:S04]  /*1f1f0*/  STS.U16 [R10+UR6+0xf500], R29 ;  /* 0x00f5001d0a007988 */ /* 0x0005e80008000406 */
[----:B0-----:R-:W3:Y:S04]  /*1f200*/  LDL.LU R8, [R1+0x5a8] ;  /* 0x0005a80001087983 */ /* 0x001ee80000300800 */
[----:B------:R-:W3:Y:S04]  /*1f210*/  LDL.LU R7, [R1+0x5b8] ;  /* 0x0005b80001077983 */ /* 0x000ee80000300800 */
[----:B-1----:R-:W3:Y:S04]  /*1f220*/  LDL.LU R28, [R1+0x528] ;  /* 0x00052800011c7983 */ /* 0x002ee80000300800 */
[----:B--2---:R-:W2:Y:S04]  /*1f230*/  LDL.LU R29, [R1+0x518] ;  /* 0x00051800011d7983 */ /* 0x004ea80000300800 */
[----:B------:R0:W-:Y:S04]  /*1f240*/  STS.U16 [R10+UR6+0xf900], R26 ;  /* 0x00f9001a0a007988 */ /* 0x0001e80008000406 */
[----:B------:R-:W2:Y:S04]  /*1f250*/  LDL.LU R5, [R1+0x5d8] ;  /* 0x0005d80001057983 */ /* 0x000ea80000300800 */
[----:B0-----:R-:W2:Y:S04]  /*1f260*/  LDL.LU R10, [R1+0x5c8] ;  /* 0x0005c800010a7983 */ /* 0x001ea80000300800 */
[----:B------:R-:W2:Y:S04]  /*1f270*/  LDL.LU R11, [R1+0x508] ;  /* 0x00050800010b7983 */ /* 0x000ea80000300800 */
[----:B------:R-:W2:Y:S04]  /*1f280*/  LDL.LU R15, [R1+0x4f8] ;  /* 0x0004f800010f7983 */ /* 0x000ea80000300800 */
[----:B------:R-:W2:Y:S04]  /*1f290*/  LDL.LU R18, [R1+0x4e8] ;  /* 0x0004e80001127983 */ /* 0x000ea80000300800 */
[----:B------:R-:W2:Y:S04]  /*1f2a0*/  LDL.LU R13, [R1+0x4d8] ;  /* 0x0004d800010d7983 */ /* 0x000ea80000300800 */
[----:B------:R-:W2:Y:S01]  /*1f2b0*/  LDL.LU R14, [R1+0x4c8] ;  /* 0x0004c800010e7983 */ /* 0x000ea20000300800 */
[----:B------:R-:W-:-:S03]  /*1f2c0*/  LOP3.LUT R6, R4, 0x40, RZ, 0x3c, !PT ;  /* 0x0000004004067812 */ /* 0x000fc600078e3cff */
[----:B------:R-:W2:Y:S04]  /*1f2d0*/  LDL.LU R2, [R1+0x4b8] ;  /* 0x0004b80001027983 */ /* 0x000ea80000300800 */
[----:B------:R-:W2:Y:S04]  /*1f2e0*/  LDL.LU R17, [R1+0x4a8] ;  /* 0x0004a80001117983 */ /* 0x000ea80000300800 */
[----:B------:R0:W-:Y:S04]  /*1f2f0*/  STS.U16 [R6+UR6+0x200], R24 ;  /* 0x0002001806007988 */ /* 0x0001e80008000406 */
[----:B------:R-:W2:Y:S04]  /*1f300*/  LDL.LU R26, [R1+0x468] ;  /* 0x00046800011a7983 */ /* 0x000ea80000300800 */
        /* <DEDUP_REMOVED lines=15> */
[----:B---3--:R-:W-:Y:S04]  /*1f400*/  STS.U16 [R6+UR6+0x1200], R8 ;  /* 0x0012000806007988 */ /* 0x008fe80008000406 */
[----:B------:R0:W-:Y:S04]  /*1f410*/  STS.U16 [R6+UR6+0x3200], R28 ;  /* 0x0032001c06007988 */ /* 0x0001e80008000406 */
[----:B--2---:R1:W-:Y:S04]  /*1f420*/  STS.U16 [R6+UR6+0x3600], R29 ;  /* 0x0036001d06007988 */ /* 0x0043e80008000406 */
[----:B0-----:R-:W2:Y:S04]  /*1f430*/  LDL.LU R28, [R1+0x1c4] ;  /* 0x0001c400011c7983 */ /* 0x001ea80000300800 */
[----:B-1----:R-:W3:Y:S04]  /*1f440*/  LDL.LU R29, [R1+0x1b4] ;  /* 0x0001b400011d7983 */ /* 0x002ee80000300800 */
[----:B------:R-:W-:Y:S04]  /*1f450*/  STS.U16 [R6+UR6+0x600], R5 ;  /* 0x0006000506007988 */ /* 0x000fe80008000406 */
[----:B------:R-:W-:Y:S04]  /*1f460*/  STS.U16 [R6+UR6+0xa00], R10 ;  /* 0x000a000a06007988 */ /* 0x000fe80008000406 */
[----:B------:R-:W-:Y:S04]  /*1f470*/  STS.U16 [R6+UR6+0xe00], R7 ;  /* 0x000e000706007988 */ /* 0x000fe80008000406 */
[----:B------:R-:W-:Y:S04]  /*1f480*/  STS.U16 [R6+UR6+0x3a00], R11 ;  /* 0x003a000b06007988 */ /* 0x000fe80008000406 */
[----:B------:R0:W-:Y:S04]  /*1f490*/  STS.U16 [R6+UR6+0x4a00], R14 ;  /* 0x004a000e06007988 */ /* 0x0001e80008000406 */
[----:B------:R1:W-:Y:S04]  /*1f4a0*/  STS.U16 [R6+UR6+0x3e00], R15 ;  /* 0x003e000f06007988 */ /* 0x0003e80008000406 */
[----:B0-----:R-:W3:Y:S04]  /*1f4b0*/  LDL.LU R14, [R1+0x19c] ;  /* 0x00019c00010e7983 */ /* 0x001ee80000300800 */
[----:B------:R-:W3:Y:S04]  /*1f4c0*/  LDL.LU R5, [R1+0x194] ;  /* 0x0001940001057983 */ /* 0x000ee80000300800 */
[----:B------:R-:W3:Y:S04]  /*1f4d0*/  LDL.LU R10, [R1+0x188] ;  /* 0x00018800010a7983 */ /* 0x000ee80000300800 */
[----:B------:R-:W3:Y:S04]  /*1f4e0*/  LDL.LU R7, [R1+0x174] ;  /* 0x0001740001077983 */ /* 0x000ee80000300800 */
[----:B------:R-:W3:Y:S04]  /*1f4f0*/  LDL.LU R8, [R1+0x164] ;  /* 0x0001640001087983 */ /* 0x000ee80000300800 */
[----:B------:R-:W3:Y:S04]  /*1f500*/  LDL.LU R11, [R1+0x154] ;  /* 0x00015400010b7983 */ /* 0x000ee80000300800 */
[----:B------:R0:W-:Y:S04]  /*1f510*/  STS.U16 [R6+UR6+0x4200], R18 ;  /* 0x0042001206007988 */ /* 0x0001e80008000406 */
[----:B-1----:R-:W3:Y:S04]  /*1f520*/  LDL.LU R15, [R1+0x14c] ;  /* 0x00014c00010f7983 */ /* 0x002ee80000300800 */
[----:B------:R1:W-:Y:S04]  /*1f530*/  STS.U16 [R6+UR6+0x4600], R13 ;  /* 0x0046000d06007988 */ /* 0x0003e80008000406 */
[----:B0-----:R-:W3:Y:S04]  /*1f540*/  LDL.LU R18, [R1+0x140] ;  /* 0x0001400001127983 */ /* 0x001ee80000300800 */
[----:B-1----:R-:W3:Y:S04]  /*1f550*/  LDL.LU R13, [R1+0x12c] ;  /* 0x00012c00010d7983 */ /* 0x002ee80000300800 */
[----:B------:R0:W-:Y:S04]  /*1f560*/  STS.U16 [R6+UR6+0x4e00], R2 ;  /* 0x004e000206007988 */ /* 0x0001e80008000406 */
[----:B------:R1:W-:Y:S04]  /*1f570*/  STS.U16 [R6+UR6+0x5200], R17 ;  /* 0x0052001106007988 */ /* 0x0003e80008000406 */
        /* <DEDUP_REMOVED lines=20> */
[----:B--2---:R0:W-:Y:S04]  /*1f6c0*/  STS.U16 [R6+UR6+0x7a00], R28 ;  /* 0x007a001c06007988 */ /* 0x0041e80008000406 */
[----:B---3--:R1:W-:Y:S04]  /*1f6d0*/  STS.U16 [R6+UR6+0x7e00], R29 ;  /* 0x007e001d06007988 */ /* 0x0083e80008000406 */
[----:B0-----:R-:W2:Y:S04]  /*1f6e0*/  LDL.LU R28, [R1+0x38] ;  /* 0x00003800011c7983 */ /* 0x001ea80000300800 */
[----:B-1----:R-:W3:Y:S04]  /*1f6f0*/  LDL.LU R29, [R1+0x34] ;  /* 0x00003400011d7983 */ /* 0x002ee80000300800 */
        /* <DEDUP_REMOVED lines=13> */
[----:B0-----:R-:W3:Y:S04]  /*1f7d0*/  LDL.LU R13, [R1+0x18] ;  /* 0x00001800010d7983 */ /* 0x001ee80000300800 */
[----:B------:R0:W-:Y:S04]  /*1f7e0*/  STS.U16 [R6+UR6+0xa600], R2 ;  /* 0x00a6000206007988 */ /* 0x0001e80008000406 */
[----:B------:R-:W-:Y:S04]  /*1f7f0*/  STS.U16 [R6+UR6+0x8600], R5 ;  /* 0x0086000506007988 */ /* 0x000fe80008000406 */
[----:B----4-:R1:W-:Y:S04]  /*1f800*/  STS.U16 [R6+UR6+0xae00], R26 ;  /* 0x00ae001a06007988 */ /* 0x0103e80008000406 */
[----:B0-----:R-:W4:Y:S04]  /*1f810*/  LDL.LU R2, [R1+0x20] ;  /* 0x0000200001027983 */ /* 0x001f280000300800 */
[----:B------:R0:W-:Y:S04]  /*1f820*/  STS.U16 [R6+UR6+0xb200], R24 ;  /* 0x00b2001806007988 */ /* 0x0001e80008000406 */
[----:B-1----:R-:W4:Y:S04]  /*1f830*/  LDL.LU R26, [R1+0x14] ;  /* 0x00001400011a7983 */ /* 0x002f280000300800 */
[----:B------:R1:W-:Y:S04]  /*1f840*/  STS.U16 [R6+UR6+0xaa00], R17 ;  /* 0x00aa001106007988 */ /* 0x0003e80008000406 */
[----:B0-----:R-:W4:Y:S04]  /*1f850*/  LDL.LU R24, [R1+0x10] ;  /* 0x0000100001187983 */ /* 0x001f280000300800 */
[----:B------:R-:W4:Y:S04]  /*1f860*/  LDL.LU R5, [R1+0x5e0] ;  /* 0x0005e00001057983 */ /* 0x000f280000300800 */
        /* <DEDUP_REMOVED lines=16> */
[----:B---3--:R1:W-:Y:S04]  /*1f970*/  STS.U16 [R6+UR6+0xd600], R29 ;  /* 0x00d6001d06007988 */ /* 0x0083e80008000406 */
[----:B0-----:R-:W2:Y:S04]  /*1f980*/  LDL.LU R28, [R1+0x550] ;  /* 0x00055000011c7983 */ /* 0x001ea80000300800 */
[----:B-1----:R-:W3:Y:S04]  /*1f990*/  LDL.LU R29, [R1+0x540] ;  /* 0x00054000011d7983 */ /* 0x002ee80000300800 */
[----:B------:R0:W-:Y:S02]  /*1f9a0*/  STS.U16 [R6+UR6+0xee00], R13 ;  /* 0x00ee000d06007988 */ /* 0x0001e40008000406 */
[----:B0-----:R-:W-:-:S02]  /*1f9b0*/  LOP3.LUT R13, R4, 0x60, RZ, 0x3c, !PT ;  /* 0x00000060040d7812 */ /* 0x001fc400078e3cff */
[----:B------:R-:W2:Y:S04]  /*1f9c0*/  LDL.LU R4, [R1+0xc] ;  /* 0x00000c0001047983 */ /* 0x000ea80000300800 */
        /* <DEDUP_REMOVED lines=11> */
[----:B----4-:R1:W-:Y:S04]  /*1fa80*/  STS.U16 [R6+UR6+0xf200], R2 ;  /* 0x00f2000206007988 */ /* 0x0103e80008000406 */
[----:B0-----:R-:W4:Y:S04]  /*1fa90*/  LDL.LU R18, [R1+0x4e0] ;  /* 0x0004e00001127983 */ /* 0x001f280000300800 */
[----:B------:R0:W-:Y:S04]  /*1faa0*/  STS.U16 [R6+UR6+0xf600], R26 ;  /* 0x00f6001a06007988 */ /* 0x0001e80008000406 */
[----:B-1----:R-:W3:Y:S04]  /*1fab0*/  LDL.LU R2, [R1+0x4d0] ;  /* 0x0004d00001027983 */ /* 0x002ee80000300800 */
[----:B------:R1:W-:Y:S04]  /*1fac0*/  STS.U16 [R6+UR6+0xfa00], R24 ;  /* 0x00fa001806007988 */ /* 0x0003e80008000406 */
[----:B0-----:R-:W3:Y:S04]  /*1fad0*/  LDL.LU R26, [R1+0x4c0] ;  /* 0x0004c000011a7983 */ /* 0x001ee80000300800 */
[----:B-1----:R-:W3:Y:S04]  /*1fae0*/  LDL.LU R24, [R1+0x4b0] ;  /* 0x0004b00001187983 */ /* 0x002ee80000300800 */
[----:B--2---:R-:W-:Y:S04]  /*1faf0*/  STS.U16 [R6+UR6+0xfe00], R4 ;  /* 0x00fe000406007988 */ /* 0x004fe80008000406 */
[----:B------:R0:W-:Y:S04]  /*1fb00*/  STS.U16 [R13+UR6+0x700], R17 ;  /* 0x000700110d007988 */ /* 0x0001e80008000406 */
[----:B------:R1:W-:Y:S04]  /*1fb10*/  STS.U16 [R13+UR6+0xb00], R16 ;  /* 0x000b00100d007988 */ /* 0x0003e80008000406 */
[----:B------:R2:W-:Y:S04]  /*1fb20*/  STS.U16 [R13+UR6+0xf00], R22 ;  /* 0x000f00160d007988 */ /* 0x0005e80008000406 */
[----:B0-----:R-:W4:Y:S04]  /*1fb30*/  LDL.LU R17, [R1+0x4a0] ;  /* 0x0004a00001117983 */ /* 0x001f280000300800 */
[----:B-1----:R-:W4:Y:S04]  /*1fb40*/  LDL.LU R16, [R1+0x2cc] ;  /* 0x0002cc0001107983 */ /* 0x002f280000300800 */
[----:B------:R0:W-:Y:S04]  /*1fb50*/  STS.U16 [R13+UR6+0x1300], R19 ;  /* 0x001300130d007988 */ /* 0x0001e80008000406 */
[----:B--2---:R-:W2:Y:S04]  /*1fb60*/  LDL.LU R22, [R1+0x23c] ;  /* 0x00023c0001167983 */ /* 0x004ea80000300800 */
[----:B------:R1:W-:Y:S04]  /*1fb70*/  STS.U16 [R13+UR6+0x1700], R3 ;  /* 0x001700030d007988 */ /* 0x0003e80008000406 */
[----:B0-----:R-:W2:Y:S04]  /*1fb80*/  LDL.LU R19, [R1+0x22c] ;  /* 0x00022c0001137983 */ /* 0x001ea80000300800 */
[----:B------:R-:W-:Y:S04]  /*1fb90*/  STS.U16 [R13+UR6+0x300], R5 ;  /* 0x000300050d007988 */ /* 0x000fe80008000406 */
        /* <DEDUP_REMOVED lines=8> */
[----:B---3--:R0:W-:Y:S04]  /*1fc20*/  STS.U16 [R13+UR6+0x2b00], R29 ;  /* 0x002b001d0d007988 */ /* 0x0081e80008000406 */
[----:B-1----:R-:W3:Y:S04]  /*1fc30*/  LDL.LU R28, [R1+0x1e0] ;  /* 0x0001e000011c7983 */ /* 0x002ee80000300800 */
[----:B0-----:R-:W3:Y:S04]  /*1fc40*/  LDL.LU R29, [R1+0x1d0] ;  /* 0x0001d000011d7983 */ /* 0x001ee80000300800 */
[----:B------:R0:W-:Y:S04]  /*1fc50*/  STS.U16 [R13+UR6+0x4b00], R26 ;  /* 0x004b001a0d007988 */ /* 0x0001e80008000406 */
[----:B------:R1:W-:Y:S04]  /*1fc60*/  STS.U16 [R13+UR6+0x4f00], R24 ;  /* 0x004f00180d007988 */ /* 0x0003e80008000406 */
[----:B0-----:R-:W3:Y:S04]  /*1fc70*/  LDL.LU R26, [R1+0x1c8] ;  /* 0x0001c800011a7983 */ /* 0x001ee80000300800 */
[----:B-1----:R-:W3:Y:S04]  /*1fc80*/  LDL.LU R24, [R1+0x1b8] ;  /* 0x0001b80001187983 */ /* 0x002ee80000300800 */
        /* <DEDUP_REMOVED lines=14> */
[----:B------:R0:W-:Y:S04]  /*1fd70*/  STS.U16 [R13+UR6+0x4700], R2 ;  /* 0x004700020d007988 */ /* 0x0001e80008000406 */
[----:B-1----:R-:W4:Y:S04]  /*1fd80*/  LDL.LU R18, [R1+0x130] ;  /* 0x0001300001127983 */ /* 0x002f280000300800 */
[----:B0-----:R-:W4:Y:S04]  /*1fd90*/  LDL.LU R2, [R1+0x124] ;  /* 0x0001240001027983 */ /* 0x001f280000300800 */
[----:B------:R0:W-:Y:S04]  /*1fda0*/  STS.U16 [R13+UR6+0x5300], R17 ;  /* 0x005300110d007988 */ /* 0x0001e80008000406 */
[----:B------:R1:W-:Y:S04]  /*1fdb0*/  STS.U16 [R13+UR6+0x5700], R16 ;  /* 0x005700100d007988 */ /* 0x0003e80008000406 */
[----:B0-----:R-:W4:Y:S04]  /*1fdc0*/  LDL.LU R17, [R1+0x1e7c] ;  /* 0x001e7c0001117983 */ /* 0x001f280000300800 */
[----:B--2---:R0:W-:Y:S04]  /*1fdd0*/  STS.U16 [R13+UR6+0x5b00], R22 ;  /* 0x005b00160d007988 */ /* 0x0041e80008000406 */
        /* <DEDUP_REMOVED lines=13> */
[----:B------:R1:W-:Y:S04]  /*1feb0*/  STS.U16 [R13+UR6+0x7700], R29 ;  /* 0x0077001d0d007988 */ /* 0x0003e80008000406 */
[----:B0-----:R-:W3:Y:S04]  /*1fec0*/  LDL.LU R28, [R1+0x4] ;  /* 0x00000400011c7983 */ /* 0x001ee80000300800 */
[----:B-1----:R-:W3:Y:S04]  /*1fed0*/  LDL.LU R29, [R1] ;  /* 0x00000000011d7983 */ /* 0x002ee80000300800 */
[----:B------:R0:W-:Y:S04]  /*1fee0*/  STS.U16 [R13+UR6+0x7b00], R26 ;  /* 0x007b001a0d007988 */ /* 0x0001e80008000406 */
[----:B------:R1:W-:Y:S04]  /*1fef0*/  STS.U16 [R13+UR6+0x7f00], R24 ;  /* 0x007f00180d007988 */ /* 0x0003e80008000406 */
[----:B------:R-:W-:Y:S04]  /*1ff00*/  STS.U16 [R13+UR6+0x8300], R6 ;  /* 0x008300060d007988 */ /* 0x000fe80008000406 */
[----:B0-----:R-:W3:Y:S04]  /*1ff10*/  LDL.LU R26, [R1+0x1e78] ;  /* 0x001e7800011a7983 */ /* 0x001ee80000300800 */
[----:B-1----:R-:W3:Y:S04]  /*1ff20*/  LDL.LU R24, [R1+0x1e74] ;  /* 0x001e740001187983 */ /* 0x002ee80000300800 */
[----:B------:R0:W-:Y:S04]  /*1ff30*/  STS.U16 [R13+UR6+0x8700], R4 ;  /* 0x008700040d007988 */ /* 0x0001e80008000406 */
[----:B------:R1:W-:Y:S04]  /*1ff40*/  STS.U16 [R13+UR6+0x8b00], R5 ;  /* 0x008b00050d007988 */ /* 0x0003e80008000406 */
[----:B0-----:R-:W3:Y:S04]  /*1ff50*/  LDL.LU R4, [R1+0x628] ;  /* 0x0006280001047983 */ /* 0x001ee80000300800 */
[----:B------:R-:W3:Y:S04]  /*1ff60*/  LDL.LU R6, [R1+0x620] ;  /* 0x0006200001067983 */ /* 0x000ee80000300800 */
        /* <DEDUP_REMOVED lines=14> */
[----:B0-----:R-:W4:Y:S04]  /*20050*/  LDL.LU R2, [R1+0x5f0] ;  /* 0x0005f00001027983 */ /* 0x001f280000300800 */
[----:B--2---:R0:W-:Y:S04]  /*20060*/  STS.U16 [R13+UR6+0xab00], R16 ;  /* 0x00ab00100d007988 */ /* 0x0041e80008000406 */
[----:B------:R1:W-:Y:S04]  /*20070*/  STS.U16 [R13+UR6+0xaf00], R22 ;  /* 0x00af00160d007988 */ /* 0x0003e80008000406 */
[----:B0-----:R-:W2:Y:S04]  /*20080*/  LDL.LU R16, [R1+0x1e70] ;  /* 0x001e700001107983 */ /* 0x001ea80000300800 */
[----:B-1----:R-:W2:Y:S04]  /*20090*/  LDL.LU R22, [R1+0x1e6c] ;  /* 0x001e6c0001167983 */ /* 0x002ea80000300800 */
[----:B------:R0:W-:Y:S04]  /*200a0*/  STS.U16 [R13+UR6+0xb300], R19 ;  /* 0x00b300130d007988 */ /* 0x0001e80008000406 */
[----:B------:R1:W-:Y:S04]  /*200b0*/  STS.U16 [R13+UR6+0xb700], R3 ;  /* 0x00b700030d007988 */ /* 0x0003e80008000406 */
[----:B0-----:R-:W2:Y:S04]  /*200c0*/  LDL.LU R19, [R1+0x1e68] ;  /* 0x001e680001137983 */ /* 0x001ea80000300800 */
[----:B-1----:R-:W4:Y:S04]  /*200d0*/  LDL.LU R3, [R1+0x1e64] ;  /* 0x001e640001037983 */ /* 0x002f280000300800 */
[----:B------:R0:W-:Y:S04]  /*200e0*/  STS.U16 [R13+UR6+0xbb00], R23 ;  /* 0x00bb00170d007988 */ /* 0x0001e80008000406 */
[----:B------:R1:W-:Y:S04]  /*200f0*/  STS.U16 [R13+UR6+0xbf00], R25 ;  /* 0x00bf00190d007988 */ /* 0x0003e80008000406 */
[----:B0-----:R-:W4:Y:S04]  /*20100*/  LDL.LU R23, [R1+0x1e60] ;  /* 0x001e600001177983 */ /* 0x001f280000300800 */
[----:B-1----:R-:W4:Y:S04]  /*20110*/  LDL.LU R25, [R1+0x1e5c] ;  /* 0x001e5c0001197983 */ /* 0x002f280000300800 */
[----:B---3--:R0:W-:Y:S04]  /*20120*/  STS.U16 [R13+UR6+0xc300], R27 ;  /* 0x00c3001b0d007988 */ /* 0x0081e80008000406 */
[----:B------:R1:W-:Y:S04]  /*20130*/  STS.U16 [R13+UR6+0xc700], R28 ;  /* 0x00c7001c0d007988 */ /* 0x0003e80008000406 */
[----:B------:R3:W-:Y:S04]  /*20140*/  STS.U16 [R13+UR6+0xcb00], R29 ;  /* 0x00cb001d0d007988 */ /* 0x0007e80008000406 */
[----:B0-----:R-:W4:Y:S04]  /*20150*/  LDL.LU R27, [R1+0x1e58] ;  /* 0x001e5800011b7983 */ /* 0x001f280000300800 */
[----:B-1----:R-:W4:Y:S04]  /*20160*/  LDL.LU R28, [R1+0x1e54] ;  /* 0x001e5400011c7983 */ /* 0x002f280000300800 */
[----:B---3--:R-:W3:Y:S04]  /*20170*/  LDL.LU R29, [R1+0x1e50] ;  /* 0x001e5000011d7983 */ /* 0x008ee80000300800 */
[----:B--2---:R-:W-:Y:S04]  /*20180*/  STS.U16 [R13+UR6+0xe700], R19 ;  /* 0x00e700130d007988 */ /* 0x004fe80008000406 */
[----:B----4-:R-:W-:Y:S04]  /*20190*/  STS.U16 [R13+UR6+0xe300], R3 ;  /* 0x00e300030d007988 */ /* 0x010fe80008000406 */
[----:B------:R-:W-:Y:S04]  /*201a0*/  STS.U16 [R13+UR6+0xdf00], R23 ;  /* 0x00df00170d007988 */ /* 0x000fe80008000406 */
[----:B------:R-:W-:Y:S04]  /*201b0*/  STS.U16 [R13+UR6+0xdb00], R25 ;  /* 0x00db00190d007988 */ /* 0x000fe80008000406 */
[----:B------:R-:W-:Y:S04]  /*201c0*/  STS.U16 [R13+UR6+0xd700], R27 ;  /* 0x00d7001b0d007988 */ /* 0x000fe80008000406 */
[----:B------:R-:W-:Y:S04]  /*201d0*/  STS.U16 [R13+UR6+0xd300], R28 ;  /* 0x00d3001c0d007988 */ /* 0x000fe80008000406 */
[----:B---3--:R0:W-:Y:S04]  /*201e0*/  STS.U16 [R13+UR6+0xcf00], R29 ;  /* 0x00cf001d0d007988 */ /* 0x0081e80008000406 */
[----:B0-----:R-:W2:Y:S04]  /*201f0*/  LDL.LU R29, [R1+0x5fc] ;  /* 0x0005fc00011d7983 */ /* 0x001ea80000300800 */
[----:B------:R-:W3:Y:S04]  /*20200*/  LDL R28, [R1+0x420] ;  /* 0x00042000011c7983 */ /* 0x000ee80000100800 */
[----:B------:R-:W4:Y:S04]  /*20210*/  LDL.LU R27, [R1+0x604] ;  /* 0x00060400011b7983 */ /* 0x000f280000300800 */
[----:B------:R-:W2:Y:S04]  /*20220*/  LDL.LU R25, [R1+0x60c] ;  /* 0x00060c0001197983 */ /* 0x000ea80000300800 */
[----:B------:R-:W2:Y:S04]  /*20230*/  LDL.LU R23, [R1+0x614] ;  /* 0x0006140001177983 */ /* 0x000ea80000300800 */
[----:B------:R-:W2:Y:S04]  /*20240*/  LDL.LU R3, [R1+0x61c] ;  /* 0x00061c0001037983 */ /* 0x000ea80000300800 */
[----:B------:R-:W2:Y:S04]  /*20250*/  LDL.LU R19, [R1+0x624] ;  /* 0x0006240001137983 */ /* 0x000ea80000300800 */
[----:B------:R-:W-:Y:S04]  /*20260*/  STS.U16 [R13+UR6+0xeb00], R22 ;  /* 0x00eb00160d007988 */ /* 0x000fe80008000406 */
[----:B------:R0:W-:Y:S04]  /*20270*/  STS.U16 [R13+UR6+0xef00], R16 ;  /* 0x00ef00100d007988 */ /* 0x0001e80008000406 */
[----:B------:R-:W-:Y:S04]  /*20280*/  STS.U16 [R13+UR6+0xf300], R24 ;  /* 0x00f300180d007988 */ /* 0x000fe80008000406 */
[----:B------:R-:W-:Y:S04]  /*20290*/  STS.U16 [R13+UR6+0xf700], R26 ;  /* 0x00f7001a0d007988 */ /* 0x000fe80008000406 */
[----:B------:R-:W-:Y:S04]  /*202a0*/  STS.U16 [R13+UR6+0xfb00], R17 ;  /* 0x00fb00110d007988 */ /* 0x000fe80008000406 */
[----:B------:R-:W-:Y:S01]  /*202b0*/  STS.U16 [R13+UR6+0xff00], R14 ;  /* 0x00ff000e0d007988 */ /* 0x000fe20008000406 */
[----:B--2---:R-:W-:-:S03]  /*202c0*/  F2FP.BF16.F32.PACK_AB R4, R19, R4 ;  /* 0x000000041304723e */ /* 0x004fc600000010ff */
[----:B------:R-:W2:Y:S01]  /*202d0*/  LDL.LU R19, [R1+0x2b0] ;  /* 0x0002b00001137983 */ /* 0x000ea20000300800 */
[----:B------:R-:W-:Y:S02]  /*202e0*/  F2FP.BF16.F32.PACK_AB R6, R3, R6 ;  /* 0x000000060306723e */ /* 0x000fe400000010ff */
[----:B------:R-:W-:Y:S01]  /*202f0*/  LOP3.LUT R3, R12, R9, RZ, 0x3c, !PT ;  /* 0x000000090c037212 */ /* 0x000fe200078e3cff */
[----:B0-----:R-:W2:Y:S01]  /*20300*/  LDL.LU R16, [R1+0x2b4] ;  /* 0x0002b40001107983 */ /* 0x001ea20000300800 */
[----:B------:R-:W-:Y:S02]  /*20310*/  F2FP.BF16.F32.PACK_AB R5, R23, R5 ;  /* 0x000000051705723e */ /* 0x000fe400000010ff */
[----:B------:R-:W-:Y:S02]  /*20320*/  F2FP.BF16.F32.PACK_AB R7, R25, R7 ;  /* 0x000000071907723e */ /* 0x000fe400000010ff */
[----:B------:R-:W-:Y:S02]  /*20330*/  F2FP.BF16.F32.PACK_AB R9, R11, R15 ;  /* 0x0000000f0b09723e */ /* 0x000fe400000010ff */
[----:B------:R-:W-:Y:S01]  /*20340*/  IADD3 R3, PT, PT, R3, UR6, RZ ;  /* 0x0000000603037c10 */ /* 0x000fe2000fffe0ff */
[----:B------:R-:W2:Y:S01]  /*20350*/  LDL.LU R15, [R1+0x2b8] ;  /* 0x0002b800010f7983 */ /* 0x000ea20000300800 */
[----:B----4-:R-:W-:-:S02]  /*20360*/  F2FP.BF16.F32.PACK_AB R8, R27, R8 ;  /* 0x000000081b08723e */ /* 0x010fc400000010ff */
[----:B------:R-:W-:Y:S02]  /*20370*/  F2FP.BF16.F32.PACK_AB R10, R29, R10 ;  /* 0x0000000a1d0a723e */ /* 0x000fe400000010ff */
[----:B------:R-:W-:Y:S01]  /*20380*/  F2FP.BF16.F32.PACK_AB R11, R18, R2 ;  /* 0x00000002120b723e */ /* 0x000fe200000010ff */
[----:B------:R-:W-:Y:S04]  /*20390*/  STSM.16.M88.4 [R3+0x18000], R4 ;  /* 0x0180000403007844 */ /* 0x000fe80000000200 */
[----:B------:R-:W-:Y:S01]  /*203a0*/  STSM.16.M88.4 [R3+0x18800], R8 ;  /* 0x0188000803007844 */ /* 0x000fe20000000200 */
[----:B------:R-:W-:Y:S01]  /*203b0*/  BAR.SYNC.DEFER_BLOCKING 0x0 ;  /* 0x0000000000007b1d */ /* 0x000fe20000010000 */
[----:B------:R-:W-:-:S05]  /*203c0*/  LOP3.LUT R23, R12, 0x10, R0, 0x78, !PT ;  /* 0x000000100c177812 */ /* 0x000fca00078e7800 */
[----:B------:R-:W0:Y:S04]  /*203d0*/  LDSM.16.M88.4 R4, [R23+UR6+0x18000] ;  /* 0x018000061704783b */ /* 0x000e280008000200 */
[----:B---3--:R-:W1:Y:S04]  /*203e0*/  LDSM.16.M88.4 R24, [R28+UR6] ;  /* 0x000000061c18783b */ /* 0x008e680008000200 */
[----:B------:R-:W-:Y:S04]  /*203f0*/  STL [R1+0x424], R23 ;  /* 0x0004241701007387 */ /* 0x000fe80000100800 */
[----:B0-----:R-:W-:Y:S04]  /*20400*/  STL.64 [R1+0x1e48], R6 ;  /* 0x001e480601007387 */ /* 0x001fe80000100a00 */
[----:B------:R-:W-:Y:S01]  /*20410*/  STL.64 [R1+0x1e40], R4 ;  /* 0x001e400401007387 */ /* 0x000fe20000100a00 */
[----:B-1----:R-:W-:Y:S01]  /*20420*/  IMAD.MOV.U32 R10, RZ, RZ, R24 ;  /* 0x000000ffff0a7224 */ /* 0x002fe200078e0018 */
[----:B------:R-:W-:-:S02]  /*20430*/  MOV R9, R25 ;  /* 0x0000001900097202 */ /* 0x000fc40000000f00 */
[----:B------:R-:W-:Y:S04]  /*20440*/  STL [R1+0x1d94], R23 ;  /* 0x001d941701007387 */ /* 0x000fe80000100800 */
[----:B------:R-:W-:Y:S04]  /*20450*/  STL.64 [R1+0x180], R24 ;  /* 0x0001801801007387 */ /* 0x000fe80000100a00 */
[----:B------:R-:W-:Y:S04]  /*20460*/  STL.64 [R1+0x188], R26 ;  /* 0x0001881a01007387 */ /* 0x000fe80000100a00 */
[----:B------:R-:W0:Y:S04]  /*20470*/  LDSM.16.M88.4 R24, [R28+UR6+0x1000] ;  /* 0x001000061c18783b */ /* 0x000e280008000200 */
[----:B0-----:R-:W-:Y:S01]  /*20480*/  STL.64 [R1+0x170], R24 ;  /* 0x0001701801007387 */ /* 0x001fe20000100a00 */
[----:B------:R-:W-:Y:S01]  /*20490*/  MOV R7, R24 ;  /* 0x0000001800077202 */ /* 0x000fe20000000f00 */
[----:B------:R-:W-:-:S02]  /*204a0*/  IMAD.MOV.U32 R3, RZ, RZ, R25 ;  /* 0x000000ffff037224 */ /* 0x000fc400078e0019 */
[----:B------:R-:W-:Y:S04]  /*204b0*/  STL.64 [R1+0x178], R26 ;  /* 0x0001781a01007387 */ /* 0x000fe80000100a00 */
[----:B------:R-:W0:Y:S04]  /*204c0*/  LDSM.16.M88.4 R24, [R28+UR6+0x2000] ;  /* 0x002000061c18783b */ /* 0x000e280008000200 */
[----:B0-----:R-:W-:Y:S01]  /*204d0*/  STL.64 [R1+0x160], R24 ;  /* 0x0001601801007387 */ /* 0x001fe20000100a00 */
[----:B------:R-:W-:Y:S02]  /*204e0*/  MOV R2, R24 ;  /* 0x0000001800027202 */ /* 0x000fe40000000f00 */
[----:B------:R-:W-:Y:S01]  /*204f0*/  MOV R0, R25 ;  /* 0x0000001900007202 */ /* 0x000fe20000000f00 */
[----:B------:R-:W-:Y:S04]  /*20500*/  STL.64 [R1+0x168], R26 ;  /* 0x0001681a01007387 */ /* 0x000fe80000100a00 */
[----:B------:R-:W0:Y:S04]  /*20510*/  LDSM.16.M88.4 R24, [R28+UR6+0x3000] ;  /* 0x003000061c18783b */ /* 0x000e280008000200 */
[----:B0-----:R-:W-:Y:S01]  /*20520*/  STL.64 [R1+0x150], R24 ;  /* 0x0001501801007387 */ /* 0x001fe20000100a00 */
[----:B------:R-:W-:Y:S01]  /*20530*/  IMAD.MOV.U32 R18, RZ, RZ, R24 ;  /* 0x000000ffff127224 */ /* 0x000fe200078e0018 */
[----:B------:R-:W-:-:S02]  /*20540*/  MOV R17, R25 ;  /* 0x0000001900117202 */ /* 0x000fc40000000f00 */
[----:B------:R-:W-:Y:S04]  /*20550*/  STL.64 [R1+0x158], R26 ;  /* 0x0001581a01007387 */ /* 0x000fe80000100a00 */
[----:B------:R-:W0:Y:S04]  /*20560*/  LDSM.16.M88.4 R24, [R28+UR6+0x4000] ;  /* 0x004000061c18783b */ /* 0x000e280008000200 */
[----:B------:R-:W3:Y:S04]  /*20570*/  LDL.LU R8, [R1+0x2bc] ;  /* 0x0002bc0001087983 */ /* 0x000ee80000300800 */
[----:B0-----:R-:W-:Y:S04]  /*20580*/  STL.64 [R1+0x140], R24 ;  /* 0x0001401801007387 */ /* 0x001fe80000100a00 */
[----:B------:R0:W-:Y:S04]  /*20590*/  STL.64 [R1+0x148], R26 ;  /* 0x0001481a01007387 */ /* 0x0001e80000100a00 */
[----:B------:R-:W4:Y:S01]  /*205a0*/  LDL.LU R6, [R1+0x2a0] ;  /* 0x0002a00001067983 */ /* 0x000f220000300800 */
[----:B--2---:R-:W-:-:S03]  /*205b0*/  FMUL R12, R20, R19 ;  /* 0x00000013140c7220 */ /* 0x004fc60000400000 */
[----:B------:R-:W2:Y:S01]  /*205c0*/  LDL.LU R5, [R1+0x2a4] ;  /* 0x0002a40001057983 */ /* 0x000ea20000300800 */
[----:B------:R-:W-:-:S03]  /*205d0*/  IMAD.MOV.U32 R19, RZ, RZ, R25 ;  /* 0x000000ffff137224 */ /* 0x000fc600078e0019 */
[----:B------:R-:W2:Y:S01]  /*205e0*/  LDL.LU R4, [R1+0x2a8] ;  /* 0x0002a80001047983 */ /* 0x000ea20000300800 */
[----:B------:R-:W-:-:S03]  /*205f0*/  MOV R22, R24 ;  /* 0x0000001800167202 */ /* 0x000fc60000000f00 */
[----:B------:R-:W2:Y:S04]  /*20600*/  LDL.LU R11, [R1+0x2ac] ;  /* 0x0002ac00010b7983 */ /* 0x000ea80000300800 */
[----:B0-----:R-:W2:Y:S04]  /*20610*/  LDL.LU R26, [R1+0x290] ;  /* 0x00029000011a7983 */ /* 0x001ea80000300800 */
[----:B------:R-:W3:Y:S04]  /*20620*/  LDL.LU R25, [R1+0x294] ;  /* 0x0002940001197983 */ /* 0x000ee80000300800 */
[----:B------:R-:W3:Y:S01]  /*20630*/  LDL.LU R24, [R1+0x298] ;  /* 0x0002980001187983 */ /* 0x000ee20000300800 */
[----:B------:R-:W-:-:S03]  /*20640*/  FMUL R13, R20, R16 ;  /* 0x00000010140d7220 */ /* 0x000fc60000400000 */
[----:B--2---:R-:W-:Y:S04]  /*20650*/  STL [R1+0x1e38], R26 ;  /* 0x001e381a01007387 */ /* 0x004fe80000100800 */
[----:B---3--:R-:W-:Y:S04]  /*20660*/  STL.64 [R1+0x1e30], R24 ;  /* 0x001e301801007387 */ /* 0x008fe80000100a00 */
[----:B------:R-:W2:Y:S04]  /*20670*/  LDL.LU R23, [R1+0x29c] ;  /* 0x00029c0001177983 */ /* 0x000ea80000300800 */
[----:B------:R-:W-:Y:S04]  /*20680*/  STL.64 [R1+0x1e20], R18 ;  /* 0x001e201201007387 */ /* 0x000fe80000100a00 */
[----:B------:R0:W-:Y:S04]  /*20690*/  STL [R1+0x1e18], R17 ;  /* 0x001e181101007387 */ /* 0x0001e80000100800 */
[----:B0-----:R-:W3:Y:S04]  /*206a0*/  LDL.LU R17, [R1+0x280] ;  /* 0x0002800001117983 */ /* 0x001ee80000300800 */
[----:B------:R-:W3:Y:S01]  /*206b0*/  LDL.LU R16, [R1+0x284] ;  /* 0x0002840001107983 */ /* 0x000ee20000300800 */
[C---:B------:R-:W-:Y:S01]  /*206c0*/  FMUL R14, R21.reuse, R15 ;  /* 0x0000000f150e7220 */ /* 0x040fe20000400000 */
[----:B------:R-:W-:Y:S01]  /*206d0*/  MOV R24, R10 ;  /* 0x0000000a00187202 */ /* 0x000fe20000000f00 */
[C---:B------:R-:W-:Y:S01]  /*206e0*/  FMUL R15, R21.reuse, R8 ;  /* 0x00000008150f7220 */ /* 0x040fe20000400000 */
[----:B------:R-:W-:Y:S01]  /*206f0*/  MOV R25, R9 ;  /* 0x0000000900197202 */ /* 0x000fe20000000f00 */
[C---:B----4-:R-:W-:Y:S01]  /*20700*/  FMUL R8, R20.reuse, R6 ;  /* 0x0000000614087220 */ /* 0x050fe20000400000 */
[----:B------:R-:W-:Y:S01]  /*20710*/  FMUL R9, R20, R5 ;  /* 0x0000000514097220 */ /* 0x000fe20000400000 */
[----:B------:R-:W-:Y:S01]  /*20720*/  FMUL R10, R21, R4 ;  /* 0x00000004150a7220 */ /* 0x000fe20000400000 */
[----:B---3--:R0:W-:Y:S02]  /*20730*/  STL.64 [R1+0x1e28], R16 ;  /* 0x001e281001007387 */ /* 0x0081e40000100a00 */
[----:B0-----:R-:W-:-:S02]  /*20740*/  IMAD.MOV.U32 R16, RZ, RZ, R7 ;  /* 0x000000ffff107224 */ /* 0x001fc400078e0007 */
[----:B------:R-:W0:Y:S01]  /*20750*/  LDSM.16.M88.4 R4, [R28+UR6+0x5000] ;  /* 0x005000061c04783b */ /* 0x000e220008000200 */
[----:B------:R-:W-:-:S03]  /*20760*/  MOV R17, R3 ;  /* 0x0000000300117202 */ /* 0x000fc60000000f00 */
[----:B------:R-:W3:Y:S04]  /*20770*/  LDL.LU R3, [R1+0x288] ;  /* 0x0002880001037983 */ /* 0x000ee80000300800 */
[----:B0-----:R-:W-:Y:S01]  /*20780*/  STL.64 [R1+0x130], R4 ;  /* 0x0001300401007387 */ /* 0x001fe20000100a00 */
[----:B------:R-:W-:-:S03]  /*20790*/  MOV R29, R5 ;  /* 0x00000005001d7202 */ /* 0x000fc60000000f00 */
[----:B------:R0:W-:Y:S04]  /*207a0*/  STL.64 [R1+0x138], R6 ;  /* 0x0001380601007387 */ /* 0x0001e80000100a00 */
[----:B0-----:R-:W4:Y:S04]  /*207b0*/  LDL.LU.64 R6, [R1+0x1e48] ;  /* 0x001e480001067983 */ /* 0x001f280000300a00 */
[----:B------:R-:W4:Y:S01]  /*207c0*/  LDL.LU.64 R4, [R1+0x1e40] ;  /* 0x001e400001047983 */ /* 0x000f220000300a00 */
[----:B------:R-:W-:-:S03]  /*207d0*/  FMUL R11, R21, R11 ;  /* 0x0000000b150b7220 */ /* 0x000fc60000400000 */
[----:B------:R-:W2:Y:S01]  /*207e0*/  LDL.LU R26, [R1+0x1e38] ;  /* 0x001e3800011a7983 */ /* 0x000ea20000300800 */
[C---:B----4-:R-:W-:Y:S03]  /*207f0*/  HMMA.16816.F32.BF16 R12, R4.reuse, R24, R12 ;  /* 0x00000018040c723c */ /* 0x050fe6000004180c */
[----:B------:R-:W4:Y:S05]  /*20800*/  LDL.LU.64 R24, [R1+0x1e30] ;  /* 0x001e300001187983 */ /* 0x000f2a0000300a00 */
[----:B------:R-:W-:Y:S11]  /*20810*/  HMMA.16816.F32.BF16 R8, R4, R16, R8 ;  /* 0x000000100408723c */ /* 0x000ff60000041808 */
[----:B------:R2:W-:Y:S04]  /*20820*/  STL.64 [R1+0x2c0], R12 ;  /* 0x0002c00c01007387 */ /* 0x0005e80000100a00 */
[----:B------:R-:W-:Y:S04]  /*20830*/  STL.64 [R1+0x2c8], R14 ;  /* 0x0002c80e01007387 */ /* 0x000fe80000100a00 */
[----:B------:R-:W3:Y:S01]  /*20840*/  LDL.LU.64 R16, [R1+0x1e28] ;  /* 0x001e280001107983 */ /* 0x000ee20000300a00 */
[----:B--2---:R-:W-:-:S03]  /*20850*/  FMUL R12, R20, R26 ;  /* 0x0000001a140c7220 */ /* 0x004fc60000400000 */
[----:B------:R-:W-:Y:S04]  /*20860*/  STL.64 [R1+0x2b0], R8 ;  /* 0x0002b00801007387 */ /* 0x000fe80000100a00 */
[----:B------:R0:W-:Y:S04]  /*20870*/  STL.64 [R1+0x2b8], R10 ;  /* 0x0002b80a01007387 */ /* 0x0001e80000100a00 */
[----:B0-----:R-:W2:Y:S01]  /*20880*/  LDL.LU R11, [R1+0x28c] ;  /* 0x00028c00010b7983 */ /* 0x001ea20000300800 */
[----:B----4-:R-:W-:Y:S01]  /*20890*/  FMUL R13, R20, R25 ;  /* 0x00000019140d7220 */ /* 0x010fe20000400000 */
[----:B------:R-:W-:-:S02]  /*208a0*/  FMUL R14, R21, R24 ;  /* 0x00000018150e7220 */ /* 0x000fc40000400000 */
[----:B------:R-:W0:Y:S01]  /*208b0*/  LDSM.16.M88.4 R24, [R28+UR6+0x6000] ;  /* 0x006000061c18783b */ /* 0x000e220008000200 */
[C---:B---3--:R-:W-:Y:S01]  /*208c0*/  FMUL R8, R20.reuse, R17 ;  /* 0x0000001114087220 */ /* 0x048fe20000400000 */
[----:B------:R-:W-:Y:S02]  /*208d0*/  FMUL R9, R20, R16 ;  /* 0x0000001014097220 */ /* 0x000fe40000400000 */
[----:B------:R-:W1:Y:S04]  /*208e0*/  LDSM.16.M88.4 R16, [R28+UR6+0x7000] ;  /* 0x007000061c10783b */ /* 0x000e680008000200 */
[----:B0-----:R-:W-:Y:S04]  /*208f0*/  STL.64 [R1+0x120], R24 ;  /* 0x0001201801007387 */ /* 0x001fe80000100a00 */
[----:B------:R-:W-:Y:S04]  /*20900*/  STL.64 [R1+0x128], R26 ;  /* 0x0001281a01007387 */ /* 0x000fe80000100a00 */
[----:B------:R-:W-:Y:S04]  /*20910*/  STL.64 [R1+0x1de8], R24 ;  /* 0x001de81801007387 */ /* 0x000fe80000100a00 */
[----:B------:R-:W-:Y:S04]  /*20920*/  STL.64 [R1+0x1e10], R20 ;  /* 0x001e101401007387 */ /* 0x000fe80000100a00 */
[----:B-1----:R-:W-:Y:S04]  /*20930*/  STL.64 [R1+0xf0], R16 ;  /* 0x0000f01001007387 */ /* 0x002fe80000100a00 */
[----:B------:R0:W-:Y:S04]  /*20940*/  STL.64 [R1+0xf8], R18 ;  /* 0x0000f81201007387 */ /* 0x0001e80000100a00 */
[----:B0-----:R-:W3:Y:S01]  /*20950*/  LDL.LU.64 R18, [R1+0x1e20] ;  /* 0x001e200001127983 */ /* 0x001ee20000300a00 */
[C---:B------:R-:W-:Y:S01]  /*20960*/  FMUL R15, R21.reuse, R23 ;  /* 0x00000017150f7220 */ /* 0x040fe20000400000 */
[----:B------:R-:W-:Y:S01]  /*20970*/  FMUL R10, R21, R3 ;  /* 0x00000003150a7220 */ /* 0x000fe20000400000 */
[----:B------:R-:W-:Y:S01]  /*20980*/  IMAD.MOV.U32 R20, RZ, RZ, R2 ;  /* 0x000000ffff147224 */ /* 0x000fe200078e0002 */
[----:B------:R-:W-:Y:S01]  /*20990*/  MOV R21, R0 ;  /* 0x0000000000157202 */ /* 0x000fe20000000f00 */
[----:B------:R-:W-:Y:S01]  /*209a0*/  IMAD.MOV.U32 R25, RZ, RZ, R17 ;  /* 0x000000ffff197224 */ /* 0x000fe200078e0011 */
[----:B------:R-:W-:Y:S01]  /*209b0*/  MOV R26, R16 ;  /* 0x00000010001a7202 */ /* 0x000fe20000000f00 */
[----:B------:R-:W4:Y:S04]  /*209c0*/  LDL.LU R17, [R1+0x1e18] ;  /* 0x001e180001117983 */ /* 0x000f280000300800 */
[----:B------:R-:W-:Y:S01]  /*209d0*/  HMMA.16816.F32.BF16 R12, R4, R20, R12 ;  /* 0x00000014040c723c */ /* 0x000fe2000004180c */
[----:B------:R-:W2:Y:S04]  /*209e0*/  LDL.LU R16, [R1+0x270] ;  /* 0x0002700001107983 */ /* 0x000ea80000300800 */
[----:B------:R-:W2:Y:S04]  /*209f0*/  LDL.LU R3, [R1+0x274] ;  /* 0x0002740001037983 */ /* 0x000ea80000300800 */
[----:B------:R-:W2:Y:S01]  /*20a00*/  LDL.LU R0, [R1+0x278] ;  /* 0x0002780001007983 */ /* 0x000ea20000300800 */
[----:B------:R-:W-:-:S03]  /*20a10*/  MOV R24, R22 ;  /* 0x0000001600187202 */ /* 0x000fc60000000f00 */
[----:B------:R-:W2:Y:S04]  /*20a20*/  LDL.LU R2, [R1+0x27c] ;  /* 0x00027c0001027983 */ /* 0x000ea80000300800 */
[----:B------:R0:W-:Y:S04]  /*20a30*/  STL [R1+0x1df4], R26 ;  /* 0x001df41a01007387 */ /* 0x0001e80000100800 */
[----:B------:R3:W-:Y:S04]  /*20a40*/  STL [R1+0x1df0], R25 ;  /* 0x001df01901007387 */ /* 0x0007e80000100800 */
[----:B0-----:R-:W2:Y:S01]  /*20a50*/  LDL.LU R26, [R1+0x260] ;  /* 0x00026000011a7983 */ /* 0x001ea20000300800 */
[----:B---3--:R-:W-:-:S05]  /*20a60*/  MOV R25, R19 ;  /* 0x0000001300197202 */ /* 0x008fca0000000f00 */
[----:B------:R0:W-:Y:S04]  /*20a70*/  STL.64 [R1+0x1df8], R24 ;  /* 0x001df81801007387 */ /* 0x0001e80000100a00 */
[----:B------:R-:W3:Y:S04]  /*20a80*/  LDL.LU.64 R20, [R1+0x1e10] ;  /* 0x001e100001147983 */ /* 0x000ee80000300a00 */
[----:B0-----:R-:W4:Y:S04]  /*20a90*/  LDL.LU R25, [R1+0x264] ;  /* 0x0002640001197983 */ /* 0x001f280000300800 */
[----:B------:R-:W-:Y:S04]  /*20aa0*/  STL.64 [R1+0x2a0], R12 ;  /* 0x0002a00c01007387 */ /* 0x000fe80000100a00 */
[----:B------:R-:W-:Y:S04]  /*20ab0*/  STL.64 [R1+0x2a8], R14 ;  /* 0x0002a80e01007387 */ /* 0x000fe80000100a00 */
[----:B------:R-:W4:Y:S04]  /*20ac0*/  LDL.LU R24, [R1+0x268] ;  /* 0x0002680001187983 */ /* 0x000f280000300800 */
[----:B--2---:R0:W-:Y:S01]  /*20ad0*/  STL [R1+0x1e08], R26 ;  /* 0x001e081a01007387 */ /* 0x0041e20000100800 */
[----:B---3--:R-:W-:-:S03]  /*20ae0*/  FMUL R11, R21, R11 ;  /* 0x0000000b150b7220 */ /* 0x008fc60000400000 */
[----:B----4-:R1:W-:Y:S04]  /*20af0*/  STL.64 [R1+0x1e00], R24 ;  /* 0x001e001801007387 */ /* 0x0103e80000100a00 */
[----:B0-----:R-:W2:Y:S01]  /*20b00*/  LDL.LU R26, [R1+0x1e08] ;  /* 0x001e0800011a7983 */ /* 0x001ea20000300800 */
[----:B-1----:R-:W-:Y:S01]  /*20b10*/  IMAD.MOV.U32 R24, RZ, RZ, R18 ;  /* 0x000000ffff187224 */ /* 0x002fe200078e0012 */
[----:B------:R-:W-:-:S07]  /*20b20*/  MOV R25, R17 ;  /* 0x0000001100197202 */ /* 0x000fce0000000f00 */
[----:B------:R-:W-:Y:S01]  /*20b30*/  HMMA.16816.F32.BF16 R8, R4, R24, R8 ;  /* 0x000000180408723c */ /* 0x000fe20000041808 */
[----:B------:R-:W3:Y:S01]  /*20b40*/  LDL.LU.64 R24, [R1+0x1e00] ;  /* 0x001e000001187983 */ /* 0x000ee20000300a00 */
[----:B------:R-:W-:-:S03]  /*20b50*/  FMUL R12, R20, R16 ;  /* 0x00000010140c7220 */ /* 0x000fc60000400000 */
[----:B------:R-:W4:Y:S04]  /*20b60*/  LDL.LU R23, [R1+0x26c] ;  /* 0x00026c0001177983 */ /* 0x000f280000300800 */
[----:B------:R-:W0:Y:S04]  /*20b70*/  LDSM.16.M88.4 R16, [R28+UR6+0x8000] ;  /* 0x008000061c10783b */ /* 0x000e280008000200 */
[----:B------:R-:W4:Y:S06]  /*20b80*/  LDL.LU R22, [R1+0x250] ;  /* 0x0002500001167983 */ /* 0x000f2c0000300800 */
[----:B------:R-:W-:Y:S04]  /*20b90*/  STL.64 [R1+0x290], R8 ;  /* 0x0002900801007387 */ /* 0x000fe80000100a00 */
[----:B------:R-:W-:Y:S01]  /*20ba0*/  STL.64 [R1+0x298], R10 ;  /* 0x0002980a01007387 */ /* 0x000fe20000100a00 */
[C---:B------:R-:W-:Y:S01]  /*20bb0*/  FMUL R13, R20.reuse, R3 ;  /* 0x00000003140d7220 */ /* 0x040fe20000400000 */
[C---:B------:R-:W-:Y:S01]  /*20bc0*/  FMUL R14, R21.reuse, R0 ;  /* 0x00000000150e7220 */ /* 0x040fe20000400000 */
[C---:B------:R-:W-:Y:S01]  /*20bd0*/  FMUL R15, R21.reuse, R2 ;  /* 0x00000002150f7220 */ /* 0x040fe20000400000 */
[----:B------:R-:W4:Y:S04]  /*20be0*/  LDL.LU R3, [R1+0x254] ;  /* 0x0002540001037983 */ /* 0x000f280000300800 */
[----:B------:R-:W4:Y:S04]  /*20bf0*/  LDL.LU R0, [R1+0x258] ;  /* 0x0002580001007983 */ /* 0x000f280000300800 */
[----:B------:R-:W4:Y:S04]  /*20c00*/  LDL.LU R2, [R1+0x25c] ;  /* 0x00025c0001027983 */ /* 0x000f280000300800 */
[----:B0-----:R-:W-:Y:S04]  /*20c10*/  STL.64 [R1+0xc0], R16 ;  /* 0x0000c01001007387 */ /* 0x001fe80000100a00 */
[----:B------:R-:W-:Y:S04]  /*20c20*/  STL.64 [R1+0xc8], R18 ;  /* 0x0000c81201007387 */ /* 0x000fe80000100a00 */
[----:B------:R0:W-:Y:S04]  /*20c30*/  STL.64 [R1+0x1dd0], R16 ;  /* 0x001dd01001007387 */ /* 0x0001e80000100a00 */
[----:B0-----:R-:W4:Y:S01]  /*20c40*/  LDL R16, [R1+0x130] ;  /* 0x0001300001107983 */ /* 0x001f220000100800 */
[----:B------:R-:W-:Y:S01]  /*20c50*/  MOV R17, R29 ;  /* 0x0000001d00117202 */ /* 0x000fe20000000f00 */
[C---:B--2---:R-:W-:Y:S01]  /*20c60*/  FMUL R8, R20.reuse, R26 ;  /* 0x0000001a14087220 */ /* 0x044fe20000400000 */
[----:B---3--:R-:W-:Y:S01]  /*20c70*/  FMUL R9, R20, R25 ;  /* 0x0000001914097220 */ /* 0x008fe20000400000 */
[----:B------:R-:W-:-:S02]  /*20c80*/  FMUL R10, R21, R24 ;  /* 0x00000018150a7220 */ /* 0x000fc40000400000 */
[----:B------:R-:W0:Y:S04]  /*20c90*/  LDSM.16.M88.4 R24, [R28+UR6+0x9000] ;  /* 0x009000061c18783b */ /* 0x000e280008000200 */
[----:B0-----:R0:W-:Y:S01]  /*20ca0*/  STL.64 [R1+0xb0], R24 ;  /* 0x0000b01801007387 */ /* 0x0011e20000100a00 */
[----:B------:R-:W-:-:S03]  /*20cb0*/  IMAD.MOV.U32 R29, RZ, RZ, R25 ;  /* 0x000000ffff1d7224 */ /* 0x000fc600078e0019 */
[----:B------:R1:W-:Y:S04]  /*20cc0*/  STL.64 [R1+0xb8], R26 ;  /* 0x0000b81a01007387 */ /* 0x0003e80000100a00 */
[----:B0-----:R-:W1:Y:S01]  /*20cd0*/  LDL.LU.64 R24, [R1+0x1df8] ;  /* 0x001df80001187983 */ /* 0x001e620000300a00 */
[----:B----4-:R-:W-:-:S07]  /*20ce0*/  FMUL R11, R21, R23 ;  /* 0x00000017150b7220 */ /* 0x010fce0000400000 */
[C---:B------:R-:W-:Y:S08]  /*20cf0*/  HMMA.16816.F32.BF16 R16, R4.reuse, R16, R8 ;  /* 0x000000100410723c */ /* 0x040ff00000041808 */
[----:B-1----:R-:W-:-:S15]  /*20d00*/  HMMA.16816.F32.BF16 R24, R4, R24, R12 ;  /* 0x000000180418723c */ /* 0x002fde000004180c */
[----:B------:R-:W-:-:S04]  /*20d10*/  NOP ;  /* 0x0000000000007918 */ /* 0x000fc80000000000 */
[----:B------:R-:W-:Y:S04]  /*20d20*/  STL.64 [R1+0x280], R24 ;  /* 0x0002801801007387 */ /* 0x000fe80000100a00 */
[----:B------:R-:W-:Y:S04]  /*20d30*/  STL.64 [R1+0x288], R26 ;  /* 0x0002881a01007387 */ /* 0x000fe80000100a00 */
[----:B------:R-:W0:Y:S01]  /*20d40*/  LDSM.16.M88.4 R24, [R28+UR6+0xa000] ;  /* 0x00a000061c18783b */ /* 0x000e220008000200 */
[C---:B------:R-:W-:Y:S01]  /*20d50*/  FMUL R14, R21.reuse, R0 ;  /* 0x00000000150e7220 */ /* 0x040fe20000400000 */
[C---:B------:R-:W-:Y:S01]  /*20d60*/  FMUL R12, R20.reuse, R22 ;  /* 0x00000016140c7220 */ /* 0x040fe20000400000 */
[C---:B------:R-:W-:Y:S01]  /*20d70*/  FMUL R13, R20.reuse, R3 ;  /* 0x00000003140d7220 */ /* 0x040fe20000400000 */
[----:B------:R-:W-:Y:S01]  /*20d80*/  FMUL R15, R21, R2 ;  /* 0x00000002150f7220 */ /* 0x000fe20000400000 */
[----:B0-----:R-:W-:Y:S04]  /*20d90*/  STL.64 [R1+0xa0], R24 ;  /* 0x0000a01801007387 */ /* 0x001fe80000100a00 */
[----:B------:R0:W-:Y:S04]  /*20da0*/  STL.64 [R1+0xa8], R26 ;  /* 0x0000a81a01007387 */ /* 0x0001e80000100a00 */
[----:B0-----:R-:W2:Y:S04]  /*20db0*/  LDL.LU R26, [R1+0x1df4] ;  /* 0x001df400011a7983 */ /* 0x001ea80000300800 */
[----:B------:R-:W3:Y:S04]  /*20dc0*/  LDL.LU R25, [R1+0x1df0] ;  /* 0x001df00001197983 */ /* 0x000ee80000300800 */
[----:B------:R-:W4:Y:S04]  /*20dd0*/  LDL.LU R24, [R1+0x240] ;  /* 0x0002400001187983 */ /* 0x000f280000300800 */
[----:B------:R-:W2:Y:S04]  /*20de0*/  LDL.LU R23, [R1+0x244] ;  /* 0x0002440001177983 */ /* 0x000ea80000300800 */
[----:B------:R-:W2:Y:S04]  /*20df0*/  LDL.LU R0, [R1+0x248] ;  /* 0x0002480001007983 */ /* 0x000ea80000300800 */
[----:B------:R-:W2:Y:S04]  /*20e00*/  LDL.LU R11, [R1+0x24c] ;  /* 0x00024c00010b7983 */ /* 0x000ea80000300800 */
[----:B------:R-:W-:Y:S04]  /*20e10*/  STL.64 [R1+0x270], R16 ;  /* 0x0002701001007387 */ /* 0x000fe80000100a00 */
[----:B------:R0:W-:Y:S04]  /*20e20*/  STL.64 [R1+0x278], R18 ;  /* 0x0002781201007387 */ /* 0x0001e80000100a00 */
[----:B------:R-:W2:Y:S04]  /*20e30*/  LDL.LU R22, [R1+0x2d0] ;  /* 0x0002d00001167983 */ /* 0x000ea80000300800 */
[----:B0-----:R-:W2:Y:S04]  /*20e40*/  LDL.LU R19, [R1+0x2d4] ;  /* 0x0002d40001137983 */ /* 0x001ea80000300800 */
[----:B------:R-:W2:Y:S04]  /*20e50*/  LDL.LU R3, [R1+0x2d8] ;  /* 0x0002d80001037983 */ /* 0x000ea80000300800 */
[----:B------:R-:W2:Y:S04]  /*20e60*/  LDL.LU R2, [R1+0x2dc] ;  /* 0x0002dc0001027983 */ /* 0x000ea80000300800 */
[----:B------:R-:W2:Y:S04]  /*20e70*/  LDL.LU R18, [R1+0x2e0] ;  /* 0x0002e00001127983 */ /* 0x000ea80000300800 */
[----:B------:R-:W3:Y:S04]  /*20e80*/  LDL.LU R17, [R1+0x2e4] ;  /* 0x0002e40001117983 */ /* 0x000ee80000300800 */
[----:B------:R-:W3:Y:S01]  /*20e90*/  LDL.LU R16, [R1+0x2e8] ;  /* 0x0002e80001107983 */ /* 0x000ee20000300800 */
[----:B----4-:R-:W-:-:S03]  /*20ea0*/  FMUL R8, R20, R24 ;  /* 0x0000001814087220 */ /* 0x010fc60000400000 */
[----:B--2---:R-:W-:Y:S04]  /*20eb0*/  STL [R1+0x1de0], R18 ;  /* 0x001de01201007387 */ /* 0x004fe80000100800 */
[----:B---3--:R0:W-:Y:S02]  /*20ec0*/  STL.64 [R1+0x1dd8], R16 ;  /* 0x001dd81001007387 */ /* 0x0081e40000100a00 */
[----:B0-----:R-:W-:Y:S02]  /*20ed0*/  MOV R16, R26 ;  /* 0x0000001a00107202 */ /* 0x001fe40000000f00 */
[----:B------:R-:W-:Y:S02]  /*20ee0*/  MOV R17, R25 ;  /* 0x0000001900117202 */ /* 0x000fe40000000f00 */
[----:B------:R-:W0:Y:S01]  /*20ef0*/  LDSM.16.M88.4 R24, [R28+UR6+0xb000] ;  /* 0x00b000061c18783b */ /* 0x000e220008000200 */
[----:B------:R-:W-:Y:S01]  /*20f00*/  FMUL R9, R20, R23 ;  /* 0x0000001714097220 */ /* 0x000fe20000400000 */
[----:B------:R-:W-:-:S02]  /*20f10*/  FMUL R10, R21, R0 ;  /* 0x00000000150a7220 */ /* 0x000fc40000400000 */
[----:B0-----:R0:W-:Y:S01]  /*20f20*/  STL.64 [R1+0x60], R24 ;  /* 0x0000601801007387 */ /* 0x0011e20000100a00 */
[----:B------:R-:W-:Y:S01]  /*20f30*/  IMAD.MOV.U32 R23, RZ, RZ, R24 ;  /* 0x000000ffff177224 */ /* 0x000fe200078e0018 */
[----:B------:R-:W-:Y:S02]  /*20f40*/  MOV R0, R25 ;  /* 0x0000001900007202 */ /* 0x000fe40000000f00 */
[----:B------:R1:W-:Y:S04]  /*20f50*/  STL.64 [R1+0x68], R26 ;  /* 0x0000681a01007387 */ /* 0x0003e80000100a00 */
[----:B0-----:R-:W1:Y:S01]  /*20f60*/  LDL.LU.64 R24, [R1+0x1de8] ;  /* 0x001de80001187983 */ /* 0x001e620000300a00 */
[----:B------:R-:W-:-:S07]  /*20f70*/  FMUL R11, R21, R11 ;  /* 0x0000000b150b7220 */ /* 0x000fce0000400000 */
[C---:B------:R-:W-:Y:S08]  /*20f80*/  HMMA.16816.F32.BF16 R8, R4.reuse, R16, R8 ;  /* 0x000000100408723c */ /* 0x040ff00000041808 */
[----:B-1----:R-:W-:-:S15]  /*20f90*/  HMMA.16816.F32.BF16 R24, R4, R24, R12 ;  /* 0x000000180418723c */ /* 0x002fde000004180c */
[----:B------:R-:W-:-:S04]  /*20fa0*/  NOP ;  /* 0x0000000000007918 */ /* 0x000fc80000000000 */
[----:B------:R-:W-:Y:S04]  /*20fb0*/  STL.64 [R1+0x260], R24 ;  /* 0x0002601801007387 */ /* 0x000fe80000100a00 */
[----:B------:R-:W-:Y:S04]  /*20fc0*/  STL.64 [R1+0x268], R26 ;  /* 0x0002681a01007387 */ /* 0x000fe80000100a00 */
[----:B------:R-:W2:Y:S04]  /*20fd0*/  LDL.LU R18, [R1+0x1de0] ;  /* 0x001de00001127983 */ /* 0x000ea80000300800 */
[----:B------:R-:W3:Y:S01]  /*20fe0*/  LDL.LU.64 R16, [R1+0x1dd8] ;  /* 0x001dd80001107983 */ /* 0x000ee20000300a00 */
[----:B------:R-:W-:-:S03]  /*20ff0*/  FMUL R13, R20, R19 ;  /* 0x00000013140d7220 */ /* 0x000fc60000400000 */
[----:B------:R-:W-:Y:S04]  /*21000*/  STL.64 [R1+0x250], R8 ;  /* 0x0002500801007387 */ /* 0x000fe80000100a00 */
[----:B------:R0:W-:Y:S04]  /*21010*/  STL.64 [R1+0x258], R10 ;  /* 0x0002580a01007387 */ /* 0x0001e80000100a00 */
[----:B------:R-:W1:Y:S01]  /*21020*/  LDSM.16.M88.4 R24, [R28+UR6+0xc000] ;  /* 0x00c000061c18783b */ /* 0x000e620008000200 */
[C---:B------:R-:W-:Y:S01]  /*21030*/  FMUL R14, R21.reuse, R3 ;  /* 0x00000003150e7220 */ /* 0x040fe20000400000 */
[C---:B------:R-:W-:Y:S01]  /*21040*/  FMUL R12, R20.reuse, R22 ;  /* 0x00000016140c7220 */ /* 0x040fe20000400000 */
[C---:B------:R-:W-:Y:S01]  /*21050*/  FMUL R15, R21.reuse, R2 ;  /* 0x00000002150f7220 */ /* 0x040fe20000400000 */
[----:B0-----:R-:W4:Y:S04]  /*21060*/  LDL.LU R11, [R1+0x2ec] ;  /* 0x0002ec00010b7983 */ /* 0x001f280000300800 */
[----:B------:R-:W4:Y:S04]  /*21070*/  LDL.LU R3, [R1+0x63c] ;  /* 0x00063c0001037983 */ /* 0x000f280000300800 */
[----:B------:R-:W4:Y:S04]  /*21080*/  LDL R22, [R1+0x45c] ;  /* 0x00045c0001167983 */ /* 0x000f280000100800 */
[----:B------:R-:W4:Y:S04]  /*21090*/  LDL.LU R2, [R1+0x648] ;  /* 0x0006480001027983 */ /* 0x000f280000300800 */
[----:B-1----:R-:W-:Y:S01]  /*210a0*/  STL.64 [R1+0x58], R26 ;  /* 0x0000581a01007387 */ /* 0x002fe20000100a00 */
[C---:B--2---:R-:W-:Y:S01]  /*210b0*/  FMUL R8, R20.reuse, R18 ;  /* 0x0000001214087220 */ /* 0x044fe20000400000 */
[----:B---3--:R-:W-:Y:S01]  /*210c0*/  FMUL R9, R20, R17 ;  /* 0x0000001114097220 */ /* 0x008fe20000400000 */
[----:B------:R-:W-:-:S02]  /*210d0*/  FMUL R10, R21, R16 ;  /* 0x00000010150a7220 */ /* 0x000fc40000400000 */
[----:B------:R-:W0:Y:S04]  /*210e0*/  LDSM.16.M88.4 R16, [R28+UR6+0xd000] ;  /* 0x00d000061c10783b */ /* 0x000e280008000200 */
[----:B0-----:R0:W-:Y:S04]  /*210f0*/  STL.64 [R1+0xe0], R16 ;  /* 0x0000e01001007387 */ /* 0x0011e80000100a00 */
[----:B------:R1:W-:Y:S04]  /*21100*/  STL.64 [R1+0xe8], R18 ;  /* 0x0000e81201007387 */ /* 0x0003e80000100a00 */
[----:B0-----:R-:W2:Y:S04]  /*21110*/  LDL.LU.64 R16, [R1+0x1dd0] ;  /* 0x001dd00001107983 */ /* 0x001ea80000300a00 */
[----:B-1----:R-:W3:Y:S01]  /*21120*/  LDL.LU R18, [R1+0x2f0] ;  /* 0x0002f00001127983 */ /* 0x002ee20000300800 */
[----:B--2---:R-:W-:Y:S03]  /*21130*/  HMMA.16816.F32.BF16 R12, R4, R16, R12 ;  /* 0x00000010040c723c */ /* 0x004fe6000004180c */
[----:B------:R-:W2:-:S15]  /*21140*/  LDL.LU R17, [R1+0x2f4] ;  /* 0x0002f40001117983 */ /* 0x000e9e0000300800 */
[----:B------:R-:W-:Y:S01]  /*21150*/  NOP ;  /* 0x0000000000007918 */ /* 0x000fe20000000000 */
[----:B------:R-:W-:Y:S04]  /*21160*/  STL.64 [R1+0x240], R12 ;  /* 0x0002400c01007387 */ /* 0x000fe80000100a00 */
[----:B------:R-:W-:Y:S04]  /*21170*/  STL.64 [R1+0x248], R14 ;  /* 0x0002480e01007387 */ /* 0x000fe80000100a00 */
[----:B------:R-:W2:Y:S04]  /*21180*/  LDL.LU R16, [R1+0x2f8] ;  /* 0x0002f80001107983 */ /* 0x000ea80000300800 */
[----:B------:R-:W-:Y:S04]  /*21190*/  STL.64 [R1+0x1dc8], R6 ;  /* 0x001dc80601007387 */ /* 0x000fe80000100a00 */
[----:B------:R-:W-:Y:S04]  /*211a0*/  STL.64 [R1+0x1dc0], R4 ;  /* 0x001dc00401007387 */ /* 0x000fe80000100a00 */
[----:B------:R-:W2:Y:S04]  /*211b0*/  LDL.LU R19, [R1+0x2fc] ;  /* 0x0002fc0001137983 */ /* 0x000ea80000300800 */
[----:B------:R-:W2:Y:S04]  /*211c0*/  LDL.LU R27, [R1+0x308] ;  /* 0x00030800011b7983 */ /* 0x000ea80000300800 */
[----:B------:R-:W2:Y:S04]  /*211d0*/  LDL.LU R26, [R1+0x30c] ;  /* 0x00030c00011a7983 */ /* 0x000ea80000300800 */
[----:B------:R-:W0:Y:S04]  /*211e0*/  LDSM.16.M88.4 R4, [R28+UR6+0xe000] ;  /* 0x00e000061c04783b */ /* 0x000e280008000200 */
[----:B--2---:R1:W-:Y:S04]  /*211f0*/  STL [R1+0x1db0], R26 ;  /* 0x001db01a01007387 */ /* 0x0043e80000100800 */
[----:B-1----:R-:W2:Y:S04]  /*21200*/  LDL.LU R26, [R1+0x304] ;  /* 0x00030400011a7983 */ /* 0x002ea80000300800 */
[----:B------:R1:W-:Y:S04]  /*21210*/  STL.64 [R1+0x1da8], R24 ;  /* 0x001da81801007387 */ /* 0x0003e80000100a00 */
[----:B-1----:R-:W3:Y:S04]  /*21220*/  LDL.LU R25, [R1+0x300] ;  /* 0x0003000001197983 */ /* 0x002ee80000300800 */
[----:B--2---:R-:W-:Y:S04]  /*21230*/  STL.64 [R1+0x1db8], R26 ;  /* 0x001db81a01007387 */ /* 0x004fe80000100a00 */
[----:B---3--:R1:W-:Y:S04]  /*21240*/  STL [R1+0x1db4], R25 ;  /* 0x001db41901007387 */ /* 0x0083e80000100800 */
[----:B------:R-:W2:Y:S04]  /*21250*/  LDL R24, [R1+0xb0] ;  /* 0x0000b00001187983 */ /* 0x000ea80000100800 */
[----:B0-----:R-:W-:Y:S01]  /*21260*/  STL.64 [R1+0x110], R4 ;  /* 0x0001100401007387 */ /* 0x001fe20000100a00 */
[----:B-1----:R-:W-:Y:S01]  /*21270*/  MOV R25, R29 ;  /* 0x0000001d00197202 */ /* 0x002fe20000000f00 */
[----:B------:R-:W-:-:S02]  /*21280*/  IMAD.MOV.U32 R29, RZ, RZ, R5 ;  /* 0x000000ffff1d7224 */ /* 0x000fc400078e0005 */
[----:B------:R0:W-:Y:S04]  /*21290*/  STL.64 [R1+0x118], R6 ;  /* 0x0001180601007387 */ /* 0x0001e80000100a00 */
[----:B0-----:R-:W2:Y:S04]  /*212a0*/  LDL.LU.64 R6, [R1+0x1dc8] ;  /* 0x001dc80001067983 */ /* 0x001ea80000300a00 */
[----:B------:R-:W2:Y:S01]  /*212b0*/  LDL.LU.64 R4, [R1+0x1dc0] ;  /* 0x001dc00001047983 */ /* 0x000ea20000300a00 */
[C---:B----4-:R-:W-:Y:S01]  /*212c0*/  FMUL R11, R21.reuse, R11 ;  /* 0x0000000b150b7220 */ /* 0x050fe20000400000 */
[----:B------:R-:W-:Y:S01]  /*212d0*/  FMUL R14, R21, R16 ;  /* 0x00000010150e7220 */ /* 0x000fe20000400000 */
[C---:B------:R-:W-:Y:S01]  /*212e0*/  FMUL R13, R20.reuse, R17 ;  /* 0x00000011140d7220 */ /* 0x040fe20000400000 */
[----:B------:R-:W3:Y:S01]  /*212f0*/  LDL.LU R16, [R1+0x310] ;  /* 0x0003100001107983 */ /* 0x000ee20000300800 */
[----:B------:R-:W-:-:S03]  /*21300*/  FMUL R12, R20, R18 ;  /* 0x00000012140c7220 */ /* 0x000fc60000400000 */
[----:B------:R-:W3:Y:S01]  /*21310*/  LDL.LU R17, [R1+0x314] ;  /* 0x0003140001117983 */ /* 0x000ee20000300800 */
[----:B------:R-:W-:-:S03]  /*21320*/  FMUL R15, R21, R19 ;  /* 0x00000013150f7220 */ /* 0x000fc60000400000 */
[----:B------:R-:W4:Y:S04]  /*21330*/  LDL.LU R18, [R1+0x318] ;  /* 0x0003180001127983 */ /* 0x000f280000300800 */
[----:B------:R-:W3:Y:S01]  /*21340*/  LDL.LU.64 R26, [R1+0x1db8] ;  /* 0x001db800011a7983 */ /* 0x000ee20000300a00 */
[----:B--2---:R-:W-:Y:S03]  /*21350*/  HMMA.16816.F32.BF16 R8, R4, R24, R8 ;  /* 0x000000180408723c */ /* 0x004fe60000041808 */
[----:B------:R-:W2:Y:S04]  /*21360*/  LDL.LU R25, [R1+0x1db4] ;  /* 0x001db40001197983 */ /* 0x000ea80000300800 */
[----:B------:R-:W4:-:S12]  /*21370*/  LDL.LU R19, [R1+0x31c] ;  /* 0x00031c0001137983 */ /* 0x000f180000300800 */
[----:B------:R3:W-:Y:S04]  /*21380*/  STL.64 [R1+0x230], R8 ;  /* 0x0002300801007387 */ /* 0x0007e80000100a00 */
[----:B------:R0:W-:Y:S01]  /*21390*/  STL.64 [R1+0x238], R10 ;  /* 0x0002380a01007387 */ /* 0x0001e20000100a00 */
[C---:B---3--:R-:W-:Y:S01]  /*213a0*/  FMUL R9, R20.reuse, R26 ;  /* 0x0000001a14097220 */ /* 0x048fe20000400000 */
[----:B0-----:R-:W-:Y:S02]  /*213b0*/  FMUL R10, R21, R27 ;  /* 0x0000001b150a7220 */ /* 0x001fe40000400000 */
[----:B----4-:R-:W-:Y:S04]  /*213c0*/  STL.64 [R1+0x1da0], R18 ;  /* 0x001da01201007387 */ /* 0x010fe80000100a00 */
[----:B------:R0:W-:Y:S04]  /*213d0*/  STL.64 [R1+0x1d98], R16 ;  /* 0x001d981001007387 */ /* 0x0001e80000100a00 */
[----:B0-----:R-:W3:Y:S04]  /*213e0*/  LDL R16, [R1+0xa0] ;  /* 0x0000a00001107983 */ /* 0x001ee80000100800 */
[----:B------:R-:W3:Y:S01]  /*213f0*/  LDL R17, [R1+0xa4] ;  /* 0x0000a40001117983 */ /* 0x000ee20000100800 */
[----:B--2---:R-:W-:-:S03]  /*21400*/  FMUL R8, R20, R25 ;  /* 0x0000001914087220 */ /* 0x004fc60000400000 */
[----:B------:R-:W0:Y:S04]  /*21410*/  LDSM.16.M88.4 R24, [R28+UR6+0xf000] ;  /* 0x00f000061c18783b */ /* 0x000e280008000200 */
[----:B0-----:R-:W-:Y:S04]  /*21420*/  STL.64 [R1+0x100], R24 ;  /* 0x0001001801007387 */ /* 0x001fe80000100a00 */
[----:B------:R0:W-:Y:S04]  /*21430*/  STL.64 [R1+0x108], R26 ;  /* 0x0001081a01007387 */ /* 0x0001e80000100a00 */
[----:B0-----:R-:W2:Y:S01]  /*21440*/  LDL.LU R26, [R1+0x1db0] ;  /* 0x001db000011a7983 */ /* 0x001ea20000300800 */
[----:B------:R-:W-:-:S02]  /*21450*/  MOV R28, R24 ;  /* 0x00000018001c7202 */ /* 0x000fc40000000f00 */
[----:B------:R-:W-:Y:S02]  /*21460*/  MOV R27, R25 ;  /* 0x00000019001b7202 */ /* 0x000fe40000000f00 */
[----:B------:R-:W4:Y:S04]  /*21470*/  LDL.LU.64 R24, [R1+0x1da8] ;  /* 0x001da80001187983 */ /* 0x000f280000300a00 */
[----:B------:R-:W4:Y:S01]  /*21480*/  LDL.LU.64 R18, [R1+0x1da0] ;  /* 0x001da00001127983 */ /* 0x000f220000300a00 */
[----:B---3--:R-:W-:Y:S03]  /*21490*/  HMMA.16816.F32.BF16 R12, R4, R16, R12 ;  /* 0x00000010040c723c */ /* 0x008fe6000004180c */
[----:B------:R-:W3:-:S15]  /*214a0*/  LDL.LU.64 R16, [R1+0x1d98] ;  /* 0x001d980001107983 */ /* 0x000ede0000300a00 */
[----:B------:R-:W-:Y:S01]  /*214b0*/  NOP ;  /* 0x0000000000007918 */ /* 0x000fe20000000000 */
[----:B------:R0:W-:Y:S04]  /*214c0*/  STL.64 [R1+0x220], R12 ;  /* 0x0002200c01007387 */ /* 0x0001e80000100a00 */
[----:B------:R1:W-:Y:S01]  /*214d0*/  STL.64 [R1+0x228], R14 ;  /* 0x0002280e01007387 */ /* 0x0003e20000100a00 */
[----:B0-----:R-:W-:-:S03]  /*214e0*/  IMAD.MOV.U32 R12, RZ, RZ, R23 ;  /* 0x000000ffff0c7224 */ /* 0x001fc600078e0017 */
[----:B------:R-:W3:Y:S01]  /*214f0*/  LDL.LU R23, [R1+0x1d94] ;  /* 0x001d940001177983 */ /* 0x000ee20000300800 */
[----:B------:R-:W-:-:S03]  /*21500*/  MOV R13, R0 ;  /* 0x00000000000d7202 */ /* 0x000fc60000000f00 */
[----:B------:R-:W3:Y:S01]  /*21510*/  LDL.LU R0, [R1+0x1d90] ;  /* 0x001d900001007983 */ /* 0x000ee20000300800 */
[----:B--2---:R-:W-:-:S07]  /*21520*/  FMUL R11, R21, R26 ;  /* 0x0000001a150b7220 */ /* 0x004fce0000400000 */
[----:B-1----:R-:W-:Y:S01]  /*21530*/  HMMA.16816.F32.BF16 R12, R4, R12, R8 ;  /* 0x0000000c040c723c */ /* 0x002fe20000041808 */
[----:B------:R-:W2:Y:S04]  /*21540*/  LDL.LU R8, [R1+0x320] ;  /* 0x0003200001087983 */ /* 0x000ea80000300800 */
[----:B------:R-:W2:-:S14]  /*21550*/  LDL.LU R9, [R1+0x324] ;  /* 0x0003240001097983 */ /* 0x000e9c0000300800 */
[----:B------:R-:W-:Y:S04]  /*21560*/  STL.64 [R1+0x210], R12 ;  /* 0x0002100c01007387 */ /* 0x000fe80000100a00 */
[----:B------:R-:W-:Y:S01]  /*21570*/  STL.64 [R1+0x218], R14 ;  /* 0x0002180e01007387 */ /* 0x000fe20000100a00 */
[C---:B----4-:R-:W-:Y:S01]  /*21580*/  FMUL R18, R21.reuse, R18 ;  /* 0x0000001215127220 */ /* 0x050fe20000400000 */
[----:B------:R-:W-:Y:S01]  /*21590*/  FMUL R19, R21, R19 ;  /* 0x0000001315137220 */ /* 0x000fe20000400000 */
[----:B------:R-:W-:Y:S01]  /*215a0*/  FADD R3, -R22, R3 ;  /* 0x0000000316037221 */ /* 0x000fe20000000100 */
[----:B------:R-:W4:Y:S04]  /*215b0*/  LDL.LU R10, [R1+0x328] ;  /* 0x00032800010a7983 */ /* 0x000f280000300800 */
[----:B------:R-:W2:Y:S04]  /*215c0*/  LDL.LU R11, [R1+0x32c] ;  /* 0x00032c00010b7983 */ /* 0x000ea80000300800 */
[----:B------:R-:W2:Y:S01]  /*215d0*/  LDL.LU R26, [R1+0x360] ;  /* 0x00036000011a7983 */ /* 0x000ea20000300800 */
[C---:B---3--:R-:W-:Y:S01]  /*215e0*/  FMUL R16, R20.reuse, R16 ;  /* 0x0000001014107220 */ /* 0x048fe20000400000 */
[----:B------:R-:W-:-:S07]  /*215f0*/  FMUL R17, R20, R17 ;  /* 0x0000001114117220 */ /* 0x000fce0000400000 */
[----:B------:R-:W-:Y:S01]  /*21600*/  HMMA.16816.F32.BF16 R16, R4, R24, R16 ;  /* 0x000000180410723c */ /* 0x000fe20000041810 */
[----:B------:R-:W0:Y:S01]  /*21610*/  LDSM.16.M88.4 R12, [R23+UR6+0x18800] ;  /* 0x01880006170c783b */ /* 0x000e220008000200 */
[----:B------:R-:W-:-:S03]  /*21620*/  FADD R22, -R0, R2 ;  /* 0x0000000200167221 */ /* 0x000fc60000000100 */
[----:B------:R-:W3:Y:S04]  /*21630*/  LDL.LU R2, [R1+0x364] ;  /* 0x0003640001027983 */ /* 0x000ee80000300800 */
[----:B------:R-:W3:Y:S04]  /*21640*/  LDL.LU R0, [R1+0x368] ;  /* 0x0003680001007983 */ /* 0x000ee80000300800 */
[----:B0-----:R-:W-:Y:S04]  /*21650*/  STL.64 [R1+0x1d78], R14 ;  /* 0x001d780e01007387 */ /* 0x001fe80000100a00 */
[----:B------:R-:W-:Y:S04]  /*21660*/  STL.64 [R1+0x1d70], R12 ;  /* 0x001d700c01007387 */ /* 0x000fe80000100a00 */
[----:B------:R-:W-:Y:S04]  /*21670*/  STL.64 [R1+0x200], R16 ;  /* 0x0002001001007387 */ /* 0x000fe80000100a00 */
[----:B------:R0:W-:Y:S04]  /*21680*/  STL.64 [R1+0x208], R18 ;  /* 0x0002081201007387 */ /* 0x0001e80000100a00 */
[----:B0-----:R-:W3:Y:S04]  /*21690*/  LDL.LU R19, [R1+0x36c] ;  /* 0x00036c0001137983 */ /* 0x001ee80000300800 */
[----:B------:R-:W3:Y:S04]  /*216a0*/  LDL.LU R15, [R1+0x358] ;  /* 0x00035800010f7983 */ /* 0x000ee80000300800 */
[----:B------:R-:W3:Y:S01]  /*216b0*/  LDL.LU R14, [R1+0x35c] ;  /* 0x00035c00010e7983 */ /* 0x000ee20000300800 */
[----:B------:R-:W-:Y:S01]  /*216c0*/  MOV R12, R28 ;  /* 0x0000001c000c7202 */ /* 0x000fe20000000f00 */
[----:B------:R-:W-:-:S02]  /*216d0*/  IMAD.MOV.U32 R13, RZ, RZ, R27 ;  /* 0x000000ffff0d7224 */ /* 0x000fc400078e001b */
[C---:B--2---:R-:W-:Y:S01]  /*216e0*/  FMUL R8, R20.reuse, R8 ;  /* 0x0000000814087220 */ /* 0x044fe20000400000 */
[C---:B------:R-:W-:Y:S01]  /*216f0*/  FMUL R9, R20.reuse, R9 ;  /* 0x0000000914097220 */ /* 0x040fe20000400000 */
[C---:B----4-:R-:W-:Y:S01]  /*21700*/  FMUL R10, R21.reuse, R10 ;  /* 0x0000000a150a7220 */ /* 0x050fe20000400000 */
[----:B---3--:R-:W-:Y:S04]  /*21710*/  STL.64 [R1+0x1d88], R14 ;  /* 0x001d880e01007387 */ /* 0x008fe80000100a00 */
[----:B------:R0:W-:Y:S04]  /*21720*/  STL.64 [R1+0x1d80], R12 ;  /* 0x001d800c01007387 */ /* 0x0001e80000100a00 */
[----:B0-----:R-:W2:Y:S01]  /*21730*/  LDL.LU.64 R12, [R1+0xe0] ;  /* 0x0000e000010c7983 */ /* 0x001ea20000300a00 */
[----:B------:R-:W-:Y:S01]  /*21740*/  FMUL R11, R21, R11 ;  /* 0x0000000b150b7220 */ /* 0x000fe20000400000 */
[----:B------:R-:W-:Y:S01]  /*21750*/  FMUL R3, R3, 1.4426950216293334961 ;  /* 0x3fb8aa3b03037820 */ /* 0x000fe20000400000 */
[----:B------:R-:W-:-:S03]  /*21760*/  FMUL R16, R20, R26 ;  /* 0x0000001a14107220 */ /* 0x000fc60000400000 */
[----:B------:R0:W1:Y:S01]  /*21770*/  MUFU.EX2 R28, R3 ;  /* 0x00000003001c7308 */ /* 0x0000620000000800 */
[----:B------:R-:W-:Y:S01]  /*21780*/  FMUL R18, R21, R0 ;  /* 0x0000000015127220 */ /* 0x000fe20000400000 */
[----:B0-----:R-:W-:Y:S02]  /*21790*/  FMUL R3, R22, 1.4426950216293334961 ;  /* 0x3fb8aa3b16037820 */ /* 0x001fe40000400000 */
[----:B------:R-:W3:Y:S04]  /*217a0*/  LDL.LU R22, [R1+0x354] ;  /* 0x0003540001167983 */ /* 0x000ee80000300800 */
[----:B------:R-:W4:Y:S01]  /*217b0*/  LDL.LU.64 R14, [R1+0x1d88] ;  /* 0x001d8800010e7983 */ /* 0x000f220000300a00 */
[----:B--2---:R-:W-:Y:S01]  /*217c0*/  HMMA.16816.F32.BF16 R8, R4, R12, R8 ;  /* 0x0000000c0408723c */ /* 0x004fe20000041808 */
[----:B------:R-:W-:-:S02]  /*217d0*/  MOV R27, R12 ;  /* 0x0000000c001b7202 */ /* 0x000fc40000000f00 */
[----:B------:R-:W-:Y:S02]  /*217e0*/  MOV R26, R13 ;  /* 0x0000000d001a7202 */ /* 0x000fe40000000f00 */
[----:B------:R-:W2:-:S14]  /*217f0*/  LDL.LU.64 R12, [R1+0x1d80] ;  /* 0x001d8000010c7983 */ /* 0x000e9c0000300a00 */
[----:B------:R-:W-:Y:S01]  /*21800*/  STL.64 [R1+0x1f0], R8 ;  /* 0x0001f00801007387 */ /* 0x000fe20000100a00 */
[----:B------:R-:W-:-:S03]  /*21810*/  MOV R0, R11 ;  /* 0x0000000b00007202 */ /* 0x000fc60000000f00 */
[----:B------:R-:W2:Y:S04]  /*21820*/  LDL.LU R11, [R1+0x350] ;  /* 0x00035000010b7983 */ /* 0x000ea80000300800 */
[----:B------:R-:W-:Y:S04]  /*21830*/  STL.64 [R1+0x1d30], R26 ;  /* 0x001d301a01007387 */ /* 0x000fe80000100a00 */
[----:B------:R0:W-:Y:S04]  /*21840*/  STL.64 [R1+0x1d28], R24 ;  /* 0x001d281801007387 */ /* 0x0001e80000100a00 */
[----:B0-----:R-:W2:Y:S01]  /*21850*/  LDL R24, [R1+0x110] ;  /* 0x0001100001187983 */ /* 0x001ea20000100800 */
[----:B------:R-:W-:Y:S01]  /*21860*/  FMUL R17, R20, R2 ;  /* 0x0000000214117220 */ /* 0x000fe20000400000 */
[----:B------:R-:W-:Y:S01]  /*21870*/  MOV R25, R29 ;  /* 0x0000001d00197202 */ /* 0x000fe20000000f00 */
[----:B------:R-:W-:Y:S01]  /*21880*/  FMUL R19, R21, R19 ;  /* 0x0000001315137220 */ /* 0x000fe20000400000 */
[----:B------:R-:W-:-:S02]  /*21890*/  IMAD.MOV.U32 R2, RZ, RZ, R10 ;  /* 0x000000ffff027224 */ /* 0x000fc400078e000a */
[C---:B---3--:R-:W-:Y:S01]  /*218a0*/  FMUL R9, R20.reuse, R22 ;  /* 0x0000001614097220 */ /* 0x048fe20000400000 */
[C---:B----4-:R-:W-:Y:S01]  /*218b0*/  FMUL R10, R21.reuse, R15 ;  /* 0x0000000f150a7220 */ /* 0x050fe20000400000 */
[----:B------:R-:W-:Y:S04]  /*218c0*/  STL [R1+0x1c9c], R0 ;  /* 0x001c9c0001007387 */ /* 0x000fe80000100800 */
[----:B------:R-:W-:Y:S01]  /*218d0*/  STL [R1+0x1c98], R2 ;  /* 0x001c980201007387 */ /* 0x000fe20000100800 */
[----:B------:R0:W3:Y:S01]  /*218e0*/  MUFU.EX2 R29, R3 ;  /* 0x00000003001d7308 */ /* 0x0000e20000000800 */
[----:B--2---:R-:W-:Y:S01]  /*218f0*/  FMUL R8, R20, R11 ;  /* 0x0000000b14087220 */ /* 0x004fe20000400000 */
[----:B------:R-:W-:Y:S01]  /*21900*/  FMUL R11, R21, R14 ;  /* 0x0000000e150b7220 */ /* 0x000fe20000400000 */
[C---:B------:R-:W-:Y:S08]  /*21910*/  HMMA.16816.F32.BF16 R16, R4.reuse, R24, R16 ;  /* 0x000000180410723c */ /* 0x040ff00000041810 */
[----:B------:R-:W-:Y:S11]  /*21920*/  HMMA.16816.F32.BF16 R4, R4, R12, R8 ;  /* 0x0000000c0404723c */ /* 0x000ff60000041808 */
[----:B------:R-:W-:Y:S04]  /*21930*/  STL.64 [R1+0x1e8], R18 ;  /* 0x0001e81201007387 */ /* 0x000fe80000100a00 */
[----:B------:R2:W-:Y:S04]  /*21940*/  STL [R1+0x1d38], R23 ;  /* 0x001d381701007387 */ /* 0x0005e80000100800 */
[----:B------:R-:W4:Y:S04]  /*21950*/  LDL.LU R20, [R1+0x170] ;  /* 0x0001700001147983 */ /* 0x000f280000300800 */
[----:B------:R-:W4:Y:S04]  /*21960*/  LDL.LU R21, [R1+0x174] ;  /* 0x0001740001157983 */ /* 0x000f280000300800 */
[----:B------:R-:W1:Y:S04]  /*21970*/  LDL.LU R27, [R1+0x344] ;  /* 0x00034400011b7983 */ /* 0x000e680000300800 */
[----:B------:R-:W3:Y:S04]  /*21980*/  LDL.LU R26, [R1+0x348] ;  /* 0x00034800011a7983 */ /* 0x000ee80000300800 */
[----:B--2---:R-:W2:Y:S04]  /*21990*/  LDL.LU R23, [R1+0x34c] ;  /* 0x00034c0001177983 */ /* 0x004ea80000300800 */
[----:B------:R-:W4:Y:S04]  /*219a0*/  LDL.LU R22, [R1+0x330] ;  /* 0x0003300001167983 */ /* 0x000f280000300800 */
[----:B------:R-:W4:Y:S04]  /*219b0*/  LDL.LU R19, [R1+0x334] ;  /* 0x0003340001137983 */ /* 0x000f280000300800 */
[----:B------:R-:W4:Y:S04]  /*219c0*/  LDL.LU R18, [R1+0x338] ;  /* 0x0003380001127983 */ /* 0x000f280000300800 */
[----:B0-----:R-:W4:Y:S04]  /*219d0*/  LDL.LU R3, [R1+0x33c] ;  /* 0x00033c0001037983 */ /* 0x001f280000300800 */
[----:B------:R-:W4:Y:S04]  /*219e0*/  LDL.LU.64 R14, [R1+0x1d78] ;  /* 0x001d7800010e7983 */ /* 0x000f280000300a00 */
[----:B------:R-:W4:Y:S04]  /*219f0*/  LDL.LU.64 R12, [R1+0x1d70] ;  /* 0x001d7000010c7983 */ /* 0x000f280000300a00 */
[----:B------:R-:W4:Y:S04]  /*21a00*/  LDL.LU R11, [R1+0x340] ;  /* 0x00034000010b7983 */ /* 0x000f280000300800 */
[----:B------:R-:W4:Y:S04]  /*21a10*/  LDL.LU R8, [R1+0x180] ;  /* 0x0001800001087983 */ /* 0x000f280000300800 */
[----:B------:R1:W-:Y:S04]  /*21a20*/  STL.64 [R1+0x1d0], R4 ;  /* 0x0001d00401007387 */ /* 0x0003e80000100a00 */
[----:B------:R3:W-:Y:S04]  /*21a30*/  STL.64 [R1+0x1d8], R6 ;  /* 0x0001d80601007387 */ /* 0x0007e80000100a00 */
[----:B------:R-:W4:Y:S04]  /*21a40*/  LDL.LU R9, [R1+0x184] ;  /* 0x0001840001097983 */ /* 0x000f280000300800 */
[----:B------:R-:W4:Y:S04]  /*21a50*/  LDL.LU R24, [R1+0x130] ;  /* 0x0001300001187983 */ /* 0x000f280000300800 */
[----:B------:R-:W4:Y:S01]  /*21a60*/  LDL.LU R25, [R1+0x134] ;  /* 0x0001340001197983 */ /* 0x000f220000300800 */
[----:B------:R-:W-:Y:S01]  /*21a70*/  IMAD.MOV.U32 R0, RZ, RZ, R16 ;  /* 0x000000ffff007224 */ /* 0x000fe200078e0010 */
[----:B------:R-:W-:Y:S01]  /*21a80*/  MOV R2, R17 ;  /* 0x0000001100027202 */ /* 0x000fe20000000f00 */
[C---:B-1----:R-:W-:Y:S01]  /*21a90*/  FMUL R5, R28.reuse, R27 ;  /* 0x0000001b1c057220 */ /* 0x042fe20000400000 */
[C---:B---3--:R-:W-:Y:S01]  /*21aa0*/  FMUL R6, R29.reuse, R26 ;  /* 0x0000001a1d067220 */ /* 0x048fe20000400000 */
[----:B--2---:R-:W-:Y:S01]  /*21ab0*/  FMUL R7, R29, R23 ;  /* 0x000000171d077220 */ /* 0x004fe20000400000 */
[----:B----4-:R-:W-:-:S07]  /*21ac0*/  FMUL R4, R28, R11 ;  /* 0x0000000b1c047220 */ /* 0x010fce0000400000 */
[----:B------:R-:W-:Y:S01]  /*21ad0*/  HMMA.16816.F32.BF16 R8, R12, R8, R4 ;  /* 0x000000080c08723c */ /* 0x000fe20000041804 */
[----:B------:R0:W-:Y:S01]  /*21ae0*/  STL.64 [R1+0x1d58], R24 ;  /* 0x001d581801007387 */ /* 0x0001e20000100a00 */
[----:B------:R-:W-:-:S03]  /*21af0*/  FMUL R7, R29, R3 ;  /* 0x000000031d077220 */ /* 0x000fc60000400000 */
[----:B0-----:R-:W2:Y:S04]  /*21b00*/  LDL.LU R24, [R1+0x150] ;  /* 0x0001500001187983 */ /* 0x001ea80000300800 */
[----:B------:R-:W2:Y:S04]  /*21b10*/  LDL.LU R25, [R1+0x154] ;  /* 0x0001540001197983 */ /* 0x000ea80000300800 */
[----:B------:R-:W3:Y:S04]  /*21b20*/  LDL.LU R16, [R1+0x140] ;  /* 0x0001400001107983 */ /* 0x000ee80000300800 */
[----:B------:R-:W3:Y:S04]  /*21b30*/  LDL.LU R17, [R1+0x144] ;  /* 0x0001440001117983 */ /* 0x000ee80000300800 */
[----:B------:R-:W-:Y:S04]  /*21b40*/  STL.64 [R1+0x1c0], R8 ;  /* 0x0001c00801007387 */ /* 0x000fe80000100a00 */
[----:B------:R0:W-:Y:S04]  /*21b50*/  STL.64 [R1+0x1c8], R10 ;  /* 0x0001c80a01007387 */ /* 0x0001e80000100a00 */
[----:B0-----:R-:W4:Y:S04]  /*21b60*/  LDL.LU R10, [R1+0x370] ;  /* 0x00037000010a7983 */ /* 0x001f280000300800 */
[----:B------:R-:W2:Y:S04]  /*21b70*/  LDL.LU R9, [R1+0x374] ;  /* 0x0003740001097983 */ /* 0x000ea80000300800 */
[----:B------:R-:W2:Y:S04]  /*21b80*/  LDL.LU R8, [R1+0x378] ;  /* 0x0003780001087983 */ /* 0x000ea80000300800 */
[----:B------:R-:W2:Y:S04]  /*21b90*/  LDL.LU R3, [R1+0x37c] ;  /* 0x00037c0001037983 */ /* 0x000ea80000300800 */
[----:B------:R-:W2:Y:S01]  /*21ba0*/  LDL.LU R26, [R1+0x380] ;  /* 0x00038000011a7983 */ /* 0x000ea20000300800 */
[C---:B------:R-:W-:Y:S01]  /*21bb0*/  FMUL R4, R28.reuse, R22 ;  /* 0x000000161c047220 */ /* 0x040fe20000400000 */
[----:B------:R-:W-:Y:S01]  /*21bc0*/  FMUL R5, R28, R19 ;  /* 0x000000131c057220 */ /* 0x000fe20000400000 */
[----:B------:R-:W-:-:S07]  /*21bd0*/  FMUL R6, R29, R18 ;  /* 0x000000121d067220 */ /* 0x000fce0000400000 */
[----:B------:R-:W-:Y:S01]  /*21be0*/  HMMA.16816.F32.BF16 R4, R12, R20, R4 ;  /* 0x000000140c04723c */ /* 0x000fe20000041804 */
[----:B--2---:R-:W-:-:S15]  /*21bf0*/  STL [R1+0x1d68], R26 ;  /* 0x001d681a01007387 */ /* 0x004fde0000100800 */
[----:B------:R-:W-:-:S03]  /*21c00*/  NOP ;  /* 0x0000000000007918 */ /* 0x000fc60000000000 */
[----:B------:R-:W-:Y:S04]  /*21c10*/  STL.64 [R1+0x1b0], R4 ;  /* 0x0001b00401007387 */ /* 0x000fe80000100a00 */
[----:B------:R-:W-:Y:S04]  /*21c20*/  STL.64 [R1+0x1b8], R6 ;  /* 0x0001b80601007387 */ /* 0x000fe80000100a00 */
[----:B------:R0:W-:Y:S04]  /*21c30*/  STL.64 [R1+0x1d60], R24 ;  /* 0x001d601801007387 */ /* 0x0001e80000100a00 */
[----:B0-----:R-:W2:Y:S04]  /*21c40*/  LDL.LU R24, [R1+0x160] ;  /* 0x0001600001187983 */ /* 0x001ea80000300800 */
[----:B------:R-:W2:Y:S04]  /*21c50*/  LDL.LU R25, [R1+0x164] ;  /* 0x0001640001197983 */ /* 0x000ea80000300800 */
[----:B------:R-:W3:Y:S04]  /*21c60*/  LDL.LU R23, [R1+0x384] ;  /* 0x0003840001177983 */ /* 0x000ee80000300800 */
[----:B------:R-:W3:Y:S04]  /*21c70*/  LDL.LU R21, [R1+0x388] ;  /* 0x0003880001157983 */ /* 0x000ee80000300800 */
[----:B------:R-:W3:Y:S01]  /*21c80*/  LDL.LU R20, [R1+0x38c] ;  /* 0x00038c0001147983 */ /* 0x000ee20000300800 */
[----:B----4-:R-:W-:-:S03]  /*21c90*/  FMUL R4, R28, R10 ;  /* 0x0000000a1c047220 */ /* 0x010fc60000400000 */
[----:B------:R-:W4:Y:S01]  /*21ca0*/  LDL.LU R22, [R1+0x390] ;  /* 0x0003900001167983 */ /* 0x000f220000300800 */
[----:B------:R-:W-:-:S03]  /*21cb0*/  FMUL R5, R28, R9 ;  /* 0x000000091c057220 */ /* 0x000fc60000400000 */
[----:B------:R-:W3:Y:S01]  /*21cc0*/  LDL.LU R19, [R1+0x394] ;  /* 0x0003940001137983 */ /* 0x000ee20000300800 */
[----:B------:R-:W-:-:S03]  /*21cd0*/  FMUL R6, R29, R8 ;  /* 0x000000081d067220 */ /* 0x000fc60000400000 */
[----:B------:R-:W3:Y:S01]  /*21ce0*/  LDL.LU R18, [R1+0x398] ;  /* 0x0003980001127983 */ /* 0x000ee20000300800 */
[----:B------:R-:W-:-:S03]  /*21cf0*/  FMUL R7, R29, R3 ;  /* 0x000000031d077220 */ /* 0x000fc60000400000 */
[----:B------:R-:W3:Y:S04]  /*21d00*/  LDL.LU R11, [R1+0x39c] ;  /* 0x00039c00010b7983 */ /* 0x000ee80000300800 */
[----:B------:R-:W4:Y:S04]  /*21d10*/  LDL.LU R10, [R1+0x3a0] ;  /* 0x0003a000010a7983 */ /* 0x000f280000300800 */
[----:B------:R-:W4:Y:S04]  /*21d20*/  LDL.LU R9, [R1+0x3a4] ;  /* 0x0003a40001097983 */ /* 0x000f280000300800 */
[----:B------:R-:W4:Y:S04]  /*21d30*/  LDL.LU R8, [R1+0x3a8] ;  /* 0x0003a80001087983 */ /* 0x000f280000300800 */
[----:B------:R-:W4:Y:S04]  /*21d40*/  LDL.LU R3, [R1+0x3ac] ;  /* 0x0003ac0001037983 */ /* 0x000f280000300800 */
[----:B------:R-:W4:Y:S01]  /*21d50*/  LDL.LU R26, [R1+0x1d68] ;  /* 0x001d6800011a7983 */ /* 0x000f220000300800 */
[----:B--2---:R-:W-:Y:S03]  /*21d60*/  HMMA.16816.F32.BF16 R4, R12, R24, R4 ;  /* 0x000000180c04723c */ /* 0x004fe60000041804 */
[----:B------:R-:W2:-:S15]  /*21d70*/  LDL.LU.64 R24, [R1+0x1d60] ;  /* 0x001d600001187983 */ /* 0x000e9e0000300a00 */
[----:B------:R-:W-:Y:S01]  /*21d80*/  NOP ;  /* 0x0000000000007918 */ /* 0x000fe20000000000 */
[----:B------:R3:W-:Y:S04]  /*21d90*/  STL.64 [R1+0x1a0], R4 ;  /* 0x0001a00401007387 */ /* 0x0007e80000100a00 */
[----:B------:R0:W-:Y:S01]  /*21da0*/  STL.64 [R1+0x1a8], R6 ;  /* 0x0001a80601007387 */ /* 0x0001e20000100a00 */
[C---:B---3--:R-:W-:Y:S01]  /*21db0*/  FMUL R5, R28.reuse, R23 ;  /* 0x000000171c057220 */ /* 0x048fe20000400000 */
[C---:B0-----:R-:W-:Y:S01]  /*21dc0*/  FMUL R6, R29.reuse, R21 ;  /* 0x000000151d067220 */ /* 0x041fe20000400000 */
[----:B------:R-:W-:Y:S01]  /*21dd0*/  FMUL R7, R29, R20 ;  /* 0x000000141d077220 */ /* 0x000fe20000400000 */
[----:B----4-:R-:W-:-:S07]  /*21de0*/  FMUL R4, R28, R26 ;  /* 0x0000001a1c047220 */ /* 0x010fce0000400000 */
[----:B--2---:R-:W-:Y:S01]  /*21df0*/  HMMA.16816.F32.BF16 R4, R12, R24, R4 ;  /* 0x000000180c04723c */ /* 0x004fe20000041804 */
[----:B------:R-:W2:Y:S04]  /*21e00*/  LDL.LU.64 R24, [R1+0x1d58] ;  /* 0x001d580001187983 */ /* 0x000ea80000300a00 */
[----:B------:R-:W3:-:S14]  /*21e10*/  LDL.LU R20, [R1+0xc0] ;  /* 0x0000c00001147983 */ /* 0x000edc0000300800 */
[----:B------:R0:W-:Y:S04]  /*21e20*/  STL.64 [R1+0x190], R4 ;  /* 0x0001900401007387 */ /* 0x0001e80000100a00 */
[----:B------:R1:W-:Y:S04]  /*21e30*/  STL.64 [R1+0x198], R6 ;  /* 0x0001980601007387 */ /* 0x0003e80000100a00 */
[----:B------:R-:W3:Y:S01]  /*21e40*/  LDL.LU R21, [R1+0xc4] ;  /* 0x0000c40001157983 */ /* 0x000ee20000300800 */
[C---:B0-----:R-:W-:Y:S01]  /*21e50*/  FMUL R4, R28.reuse, R22 ;  /* 0x000000161c047220 */ /* 0x041fe20000400000 */
[----:B------:R-:W-:Y:S01]  /*21e60*/  FMUL R5, R28, R19 ;  /* 0x000000131c057220 */ /* 0x000fe20000400000 */
[C---:B-1----:R-:W-:Y:S01]  /*21e70*/  FMUL R6, R29.reuse, R18 ;  /* 0x000000121d067220 */ /* 0x042fe20000400000 */
[----:B------:R-:W-:-:S07]  /*21e80*/  FMUL R7, R29, R11 ;  /* 0x0000000b1d077220 */ /* 0x000fce0000400000 */
[----:B------:R-:W-:Y:S01]  /*21e90*/  HMMA.16816.F32.BF16 R16, R12, R16, R4 ;  /* 0x000000100c10723c */ /* 0x000fe20000041804 */
[C---:B------:R-:W-:Y:S01]  /*21ea0*/  FMUL R4, R28.reuse, R10 ;  /* 0x0000000a1c047220 */ /* 0x040fe20000400000 */
[----:B------:R-:W-:Y:S01]  /*21eb0*/  FMUL R5, R28, R9 ;  /* 0x000000091c057220 */ /* 0x000fe20000400000 */
[C---:B------:R-:W-:Y:S01]  /*21ec0*/  FMUL R6, R29.reuse, R8 ;  /* 0x000000081d067220 */ /* 0x040fe20000400000 */
[----:B------:R-:W-:-:S15]  /*21ed0*/  FMUL R7, R29, R3 ;  /* 0x000000031d077220 */ /* 0x000fde0000400000 */
[----:B------:R-:W-:Y:S04]  /*21ee0*/  STL.64 [R1+0x90], R16 ;  /* 0x0000901001007387 */ /* 0x000fe80000100a00 */
[----:B------:R-:W-:Y:S04]  /*21ef0*/  STL.64 [R1+0x98], R18 ;  /* 0x0000981201007387 */ /* 0x000fe80000100a00 */
[----:B------:R-:W4:Y:S01]  /*21f00*/  LDL.LU R8, [R1+0xb0] ;  /* 0x0000b00001087983 */ /* 0x000f220000300800 */
[----:B--2---:R-:W-:-:S15]  /*21f10*/  HMMA.16816.F32.BF16 R4, R12, R24, R4 ;  /* 0x000000180c04723c */ /* 0x004fde0000041804 */
[----:B------:R-:W-:-:S04]  /*21f20*/  NOP ;  /* 0x0000000000007918 */ /* 0x000fc80000000000 */
[----:B------:R-:W-:Y:S04]  /*21f30*/  STL.64 [R1+0x80], R4 ;  /* 0x0000800401007387 */ /* 0x000fe80000100a00 */
[----:B------:R-:W-:Y:S04]  /*21f40*/  STL.64 [R1+0x88], R6 ;  /* 0x0000880601007387 */ /* 0x000fe80000100a00 */
[----:B------:R-:W4:Y:S04]  /*21f50*/  LDL.LU R9, [R1+0xb4] ;  /* 0x0000b40001097983 */ /* 0x000f280000300800 */
[----:B----4-:R0:W-:Y:S04]  /*21f60*/  STL.64 [R1+0x1d40], R8 ;  /* 0x001d400801007387 */ /* 0x0101e80000100a00 */
[----:B0-----:R-:W2:Y:S04]  /*21f70*/  LDL.LU R8, [R1+0xf0] ;  /* 0x0000f00001087983 */ /* 0x001ea80000300800 */
[----:B------:R-:W2:Y:S04]  /*21f80*/  LDL.LU R9, [R1+0xf4] ;  /* 0x0000f40001097983 */ /* 0x000ea80000300800 */
[----:B------:R-:W4:Y:S04]  /*21f90*/  LDL.LU R4, [R1+0x3b0] ;  /* 0x0003b00001047983 */ /* 0x000f280000300800 */
[----:B------:R-:W2:Y:S04]  /*21fa0*/  LDL.LU R5, [R1+0x3b4] ;  /* 0x0003b40001057983 */ /* 0x000ea80000300800 */
[----:B------:R-:W2:Y:S04]  /*21fb0*/  LDL.LU R6, [R1+0x3b8] ;  /* 0x0003b80001067983 */ /* 0x000ea80000300800 */
[----:B------:R-:W2:Y:S04]  /*21fc0*/  LDL.LU R7, [R1+0x3bc] ;  /* 0x0003bc0001077983 */ /* 0x000ea80000300800 */
[----:B------:R-:W2:Y:S04]  /*21fd0*/  LDL.LU R26, [R1+0x3c0] ;  /* 0x0003c000011a7983 */ /* 0x000ea80000300800 */
[----:B------:R-:W2:Y:S04]  /*21fe0*/  LDL.LU R23, [R1+0x3c4] ;  /* 0x0003c40001177983 */ /* 0x000ea80000300800 */
[----:B------:R-:W2:Y:S04]  /*21ff0*/  LDL.LU R11, [R1+0x3c8] ;  /* 0x0003c800010b7983 */ /* 0x000ea80000300800 */
[----:B------:R-:W2:Y:S04]  /*22000*/  LDL.LU R10, [R1+0x3cc] ;  /* 0x0003cc00010a7983 */ /* 0x000ea80000300800 */
[----:B--2---:R-:W-:Y:S04]  /*22010*/  STL.64 [R1+0x1d50], R10 ;  /* 0x001d500a01007387 */ /* 0x004fe80000100a00 */
[----:B------:R0:W-:Y:S04]  /*22020*/  STL.64 [R1+0x1d48], R8 ;  /* 0x001d480801007387 */ /* 0x0001e80000100a00 */
[----:B0-----:R-:W2:Y:S04]  /*22030*/  LDL.LU R8, [R1+0x120] ;  /* 0x0001200001087983 */ /* 0x001ea80000300800 */
[----:B------:R-:W2:Y:S04]  /*22040*/  LDL.LU R9, [R1+0x124] ;  /* 0x0001240001097983 */ /* 0x000ea80000300800 */
        /* <DEDUP_REMOVED lines=8> */
[C---:B----4-:R-:W-:Y:S01]  /*220d0*/  FMUL R4, R28.reuse, R4 ;  /* 0x000000041c047220 */ /* 0x050fe20000400000 */
[----:B------:R-:W-:Y:S01]  /*220e0*/  FMUL R5, R28, R5 ;  /* 0x000000051c057220 */ /* 0x000fe20000400000 */
[C---:B------:R-:W-:Y:S01]  /*220f0*/  FMUL R6, R29.reuse, R6 ;  /* 0x000000061d067220 */ /* 0x040fe20000400000 */
[----:B------:R-:W-:Y:S01]  /*22100*/  FMUL R7, R29, R7 ;  /* 0x000000071d077220 */ /* 0x000fe20000400000 */
[----:B------:R-:W4:Y:S06]  /*22110*/  LDL.LU.64 R10, [R1+0x1d50] ;  /* 0x001d5000010a7983 */ /* 0x000f2c0000300a00 */
[----:B--2---:R-:W-:Y:S01]  /*22120*/  HMMA.16816.F32.BF16 R4, R12, R8, R4 ;  /* 0x000000080c04723c */ /* 0x004fe20000041804 */
[----:B------:R-:W2:-:S15]  /*22130*/  LDL.LU.64 R8, [R1+0x1d48] ;  /* 0x001d480001087983 */ /* 0x000e9e0000300a00 */
[----:B------:R-:W-:-:S03]  /*22140*/  NOP ;  /* 0x0000000000007918 */ /* 0x000fc60000000000 */
[----:B------:R0:W-:Y:S04]  /*22150*/  STL.64 [R1+0x70], R4 ;  /* 0x0000700401007387 */ /* 0x0001e80000100a00 */
[----:B------:R4:W-:Y:S01]  /*22160*/  STL.64 [R1+0x78], R6 ;  /* 0x0000780601007387 */ /* 0x0009e20000100a00 */
[C---:B0-----:R-:W-:Y:S01]  /*22170*/  FMUL R4, R28.reuse, R26 ;  /* 0x0000001a1c047220 */ /* 0x041fe20000400000 */
[----:B------:R-:W-:Y:S01]  /*22180*/  FMUL R5, R28, R23 ;  /* 0x000000171c057220 */ /* 0x000fe20000400000 */
[C---:B----4-:R-:W-:Y:S01]  /*22190*/  FMUL R6, R29.reuse, R11 ;  /* 0x0000000b1d067220 */ /* 0x050fe20000400000 */
[----:B------:R-:W-:-:S07]  /*221a0*/  FMUL R7, R29, R10 ;  /* 0x0000000a1d077220 */ /* 0x000fce0000400000 */
[----:B--2---:R-:W-:Y:S01]  /*221b0*/  HMMA.16816.F32.BF16 R4, R12, R8, R4 ;  /* 0x000000080c04723c */ /* 0x004fe20000041804 */
[----:B------:R-:W2:Y:S04]  /*221c0*/  LDL.LU.64 R8, [R1+0x1d40] ;  /* 0x001d400001087983 */ /* 0x000ea80000300a00 */
[----:B------:R-:W4:Y:S04]  /*221d0*/  LDL.LU R11, [R1+0x3e8] ;  /* 0x0003e800010b7983 */ /* 0x000f280000300800 */
[----:B------:R-:W2:Y:S10]  /*221e0*/  LDL.LU R10, [R1+0x3ec] ;  /* 0x0003ec00010a7983 */ /* 0x000eb40000300800 */
[----:B------:R3:W-:Y:S04]  /*221f0*/  STL.64 [R1+0x40], R4 ;  /* 0x0000400401007387 */ /* 0x0007e80000100a00 */
[----:B------:R0:W-:Y:S04]  /*22200*/  STL.64 [R1+0x48], R6 ;  /* 0x0000480601007387 */ /* 0x0001e80000100a00 */
[----:B------:R-:W2:Y:S01]  /*22210*/  LDL.LU R23, [R1+0x1d38] ;  /* 0x001d380001177983 */ /* 0x000ea20000300800 */
[C---:B---3--:R-:W-:Y:S01]  /*22220*/  FMUL R4, R28.reuse, R22 ;  /* 0x000000161c047220 */ /* 0x048fe20000400000 */
[----:B------:R-:W-:Y:S01]  /*22230*/  FMUL R5, R28, R19 ;  /* 0x000000131c057220 */ /* 0x000fe20000400000 */
[C---:B0-----:R-:W-:Y:S01]  /*22240*/  FMUL R6, R29.reuse, R18 ;  /* 0x000000121d067220 */ /* 0x041fe20000400000 */
[----:B------:R-:W-:-:S07]  /*22250*/  FMUL R7, R29, R3 ;  /* 0x000000031d077220 */ /* 0x000fce0000400000 */
[----:B------:R-:W-:-:S15]  /*22260*/  HMMA.16816.F32.BF16 R4, R12, R20, R4 ;  /* 0x000000140c04723c */ /* 0x000fde0000041804 */
[----:B------:R-:W-:-:S04]  /*22270*/  NOP ;  /* 0x0000000000007918 */ /* 0x000fc80000000000 */
[----:B------:R-:W-:Y:S04]  /*22280*/  STL.64 [R1+0x30], R4 ;  /* 0x0000300401007387 */ /* 0x000fe80000100a00 */
[----:B------:R0:W-:Y:S04]  /*22290*/  STL.64 [R1+0x38], R6 ;  /* 0x0000380601007387 */ /* 0x0001e80000100a00 */
[----:B0-----:R-:W3:Y:S04]  /*222a0*/  LDL.LU R6, [R1+0x3e0] ;  /* 0x0003e00001067983 */ /* 0x001ee80000300800 */
[----:B------:R-:W2:Y:S04]  /*222b0*/  LDL.LU R7, [R1+0x3e4] ;  /* 0x0003e40001077983 */ /* 0x000ea80000300800 */
        /* <DEDUP_REMOVED lines=8> */
[C---:B---3--:R-:W-:Y:S01]  /*22340*/  FMUL R4, R28.reuse, R6 ;  /* 0x000000061c047220 */ /* 0x048fe20000400000 */
[----:B--2---:R-:W-:Y:S01]  /*22350*/  FMUL R5, R28, R7 ;  /* 0x000000071c057220 */ /* 0x004fe20000400000 */
[C---:B----4-:R-:W-:Y:S01]  /*22360*/  FMUL R6, R29.reuse, R11 ;  /* 0x0000000b1d067220 */ /* 0x050fe20000400000 */
[----:B------:R-:W-:Y:S01]  /*22370*/  FMUL R7, R29, R10 ;  /* 0x0000000a1d077220 */ /* 0x000fe20000400000 */
[----:B------:R-:W2:Y:S04]  /*22380*/  LDL.LU R11, [R1+0x410] ;  /* 0x00041000010b7983 */ /* 0x000ea80000300800 */
[----:B------:R-:W3:Y:S02]  /*22390*/  LDL.LU R10, [R1+0x414] ;  /* 0x00041400010a7983 */ /* 0x000ee40000300800 */
[----:B------:R-:W-:-:S15]  /*223a0*/  HMMA.16816.F32.BF16 R4, R12, R8, R4 ;  /* 0x000000080c04723c */ /* 0x000fde0000041804 */
[----:B------:R-:W-:-:S04]  /*223b0*/  NOP ;  /* 0x0000000000007918 */ /* 0x000fc80000000000 */
[----:B------:R0:W-:Y:S04]  /*223c0*/  STL.64 [R1+0x20], R4 ;  /* 0x0000200401007387 */ /* 0x0001e80000100a00 */
[----:B------:R1:W-:Y:S04]  /*223d0*/  STL.64 [R1+0x28], R6 ;  /* 0x0000280601007387 */ /* 0x0003e80000100a00 */
[----:B------:R-:W4:Y:S04]  /*223e0*/  LDL.LU R9, [R1+0x418] ;  /* 0x0004180001097983 */ /* 0x000f280000300800 */
[----:B------:R-:W4:Y:S01]  /*223f0*/  LDL.LU R8, [R1+0x41c] ;  /* 0x00041c0001087983 */ /* 0x000f220000300800 */
[C---:B0-----:R-:W-:Y:S01]  /*22400*/  FMUL R4, R28.reuse, R27 ;  /* 0x0000001b1c047220 */ /* 0x041fe20000400000 */
[----:B------:R-:W-:Y:S01]  /*22410*/  FMUL R5, R28, R26 ;  /* 0x0000001a1c057220 */ /* 0x000fe20000400000 */
[C---:B-1----:R-:W-:Y:S01]  /*22420*/  FMUL R6, R29.reuse, R22 ;  /* 0x000000161d067220 */ /* 0x042fe20000400000 */
[----:B------:R-:W-:Y:S01]  /*22430*/  FMUL R7, R29, R21 ;  /* 0x000000151d077220 */ /* 0x000fe20000400000 */
[----:B------:R-:W4:Y:S06]  /*22440*/  LDL.LU.64 R26, [R1+0x1d30] ;  /* 0x001d3000011a7983 */ /* 0x000f2c0000300a00 */
[----:B------:R-:W-:Y:S01]  /*22450*/  HMMA.16816.F32.BF16 R4, R12, R24, R4 ;  /* 0x000000180c04723c */ /* 0x000fe20000041804 */
[----:B------:R-:W4:-:S15]  /*22460*/  LDL.LU.64 R24, [R1+0x1d28] ;  /* 0x001d280001187983 */ /* 0x000f1e0000300a00 */
[----:B------:R-:W-:-:S03]  /*22470*/  NOP ;  /* 0x0000000000007918 */ /* 0x000fc60000000000 */
[----:B------:R0:W-:Y:S04]  /*22480*/  STL.64 [R1+0x10], R4 ;  /* 0x0000100401007387 */ /* 0x0001e80000100a00 */
[----:B------:R1:W-:Y:S01]  /*22490*/  STL.64 [R1+0x18], R6 ;  /* 0x0000180601007387 */ /* 0x0003e20000100a00 */
[C---:B0-----:R-:W-:Y:S01]  /*224a0*/  FMUL R4, R28.reuse, R20 ;  /* 0x000000141c047220 */ /* 0x041fe20000400000 */
[----:B------:R-:W-:Y:S01]  /*224b0*/  FMUL R5, R28, R19 ;  /* 0x000000131c057220 */ /* 0x000fe20000400000 */
[C---:B-1----:R-:W-:Y:S01]  /*224c0*/  FMUL R6, R29.reuse, R18 ;  /* 0x000000121d067220 */ /* 0x042fe20000400000 */
[----:B------:R-:W-:Y:S01]  /*224d0*/  FMUL R7, R29, R3 ;  /* 0x000000031d077220 */ /* 0x000fe20000400000 */
[----:B------:R-:W4:Y:S04]  /*224e0*/  LDL.LU R19, [R1+0x470] ;  /* 0x0004700001137983 */ /* 0x000f280000300800 */
[----:B------:R-:W4:Y:S02]  /*224f0*/  LDL.LU R18, [R1+0x474] ;  /* 0x0004740001127983 */ /* 0x000f240000300800 */
[----:B------:R-:W-:-:S15]  /*22500*/  HMMA.16816.F32.BF16 R4, R12, R16, R4 ;  /* 0x000000100c04723c */ /* 0x000fde0000041804 */
[----:B------:R-:W-:-:S04]  /*22510*/  NOP ;  /* 0x0000000000007918 */ /* 0x000fc80000000000 */
[----:B------:R-:W-:Y:S04]  /*22520*/  STL.64 [R1], R4 ;  /* 0x0000000401007387 */ /* 0x000fe80000100a00 */
[----:B------:R-:W-:Y:S04]  /*22530*/  STL.64 [R1+0x8], R6 ;  /* 0x0000080601007387 */ /* 0x000fe80000100a00 */
[----:B------:R-:W4:Y:S04]  /*22540*/  LDL.LU R17, [R1+0x478] ;  /* 0x0004780001117983 */ /* 0x000f280000300800 */
[----:B------:R-:W4:Y:S01]  /*22550*/  LDL.LU R16, [R1+0x47c] ;  /* 0x00047c0001107983 */ /* 0x000f220000300800 */
[----:B------:R-:W-:-:S05]  /*22560*/  LOP3.LUT R3, R23, 0x20, RZ, 0x3c, !PT ;  /* 0x0000002017037812 */ /* 0x000fca00078e3cff */
[----:B------:R-:W-:Y:S01]  /*22570*/  LDSM.16.M88.4 R4, [R3+UR6+0x18800] ;  /* 0x018800060304783b */ /* 0x000fe20008000200 */
[C---:B--2---:R-:W-:Y:S01]  /*22580*/  FMUL R20, R28.reuse, R11 ;  /* 0x0000000b1c147220 */ /* 0x044fe20000400000 */
[----:B---3--:R-:W-:Y:S01]  /*22590*/  FMUL R21, R28, R10 ;  /* 0x0000000a1c157220 */ /* 0x008fe20000400000 */
[C---:B----4-:R-:W-:Y:S01]  /*225a0*/  FMUL R22, R29.reuse, R9 ;  /* 0x000000091d167220 */ /* 0x050fe20000400000 */
[----:B------:R-:W-:Y:S02]  /*225b0*/  FMUL R23, R29, R8 ;  /* 0x000000081d177220 */ /* 0x000fe40000400000 */
[----:B------:R-:W0:Y:S05]  /*225c0*/  LDSM.16.M88.4 R8, [R3+UR6+0x18000] ;  /* 0x018000060308783b */ /* 0x000e2a0008000200 */
[----:B------:R-:W-:Y:S01]  /*225d0*/  HMMA.16816.F32.BF16 R20, R12, R24, R20 ;  /* 0x000000180c14723c */ /* 0x000fe20000041814 */
[----:B0-----:R-:W-:Y:S04]  /*225e0*/  STL.64 [R1+0x1d20], R10 ;  /* 0x001d200a01007387 */ /* 0x001fe80000100a00 */
[----:B------:R0:W-:-:S14]  /*225f0*/  STL.64 [R1+0x1d18], R8 ;  /* 0x001d180801007387 */ /* 0x0001dc0000100a00 */
[----:B------:R-:W-:Y:S04]  /*22600*/  STL.64 [R1+0x1ad0], R22 ;  /* 0x001ad01601007387 */ /* 0x000fe80000100a00 */
[----:B------:R1:W-:Y:S01]  /*22610*/  STL.64 [R1+0x1ac8], R20 ;  /* 0x001ac81401007387 */ /* 0x0003e20000100a00 */
[----:B0-----:R-:W-:Y:S01]  /*22620*/  MOV R8, R27 ;  /* 0x0000001b00087202 */ /* 0x001fe20000000f00 */
[----:B------:R-:W-:Y:S02]  /*22630*/  IMAD.MOV.U32 R9, RZ, RZ, R26 ;  /* 0x000000ffff097224 */ /* 0x000fe400078e001a */
[----:B-1----:R-:W2:Y:S04]  /*22640*/  LDL.LU.64 R20, [R1+0x110] ;  /* 0x0001100001147983 */ /* 0x002ea80000300a00 */
[----:B------:R-:W3:Y:S01]  /*22650*/  LDL.LU.64 R22, [R1+0x118] ;  /* 0x0001180001167983 */ /* 0x000ee20000300a00 */
[C---:B------:R-:W-:Y:S01]  /*22660*/  FMUL R25, R28.reuse, R18 ;  /* 0x000000121c197220 */ /* 0x040fe20000400000 */
[----:B------:R-:W-:Y:S01]  /*22670*/  FMUL R24, R28, R19 ;  /* 0x000000131c187220 */ /* 0x000fe20000400000 */
[C---:B------:R-:W-:Y:S01]  /*22680*/  FMUL R26, R29.reuse, R17 ;  /* 0x000000111d1a7220 */ /* 0x040fe20000400000 */
[----:B------:R-:W-:-:S02]  /*22690*/  FMUL R27, R29, R16 ;  /* 0x000000101d1b7220 */ /* 0x000fc40000400000 */
[----:B------:R-:W4:Y:S04]  /*226a0*/  LDL.LU R16, [R1+0x480] ;  /* 0x0004800001107983 */ /* 0x000f280000300800 */
[----:B------:R-:W2:Y:S04]  /*226b0*/  LDL.LU R17, [R1+0x484] ;  /* 0x0004840001117983 */ /* 0x000ea80000300800 */
[----:B------:R-:W2:Y:S04]  /*226c0*/  LDL.LU R18, [R1+0x488] ;  /* 0x0004880001127983 */ /* 0x000ea80000300800 */
[----:B------:R-:W2:Y:S04]  /*226d0*/  LDL.LU R19, [R1+0x48c] ;  /* 0x00048c0001137983 */ /* 0x000ea80000300800 */
[----:B------:R-:W2:Y:S04]  /*226e0*/  LDL.LU R3, [R1+0x49c] ;  /* 0x00049c0001037983 */ /* 0x000ea80000300800 */
[----:B------:R-:W-:Y:S04]  /*226f0*/  STL.64 [R1+0x1be0], R6 ;  /* 0x001be00601007387 */ /* 0x000fe80000100a00 */
[----:B------:R0:W-:Y:S04]  /*22700*/  STL.64 [R1+0x1bd8], R4 ;  /* 0x001bd80401007387 */ /* 0x0001e80000100a00 */
[----:B0-----:R-:W2:Y:S04]  /*22710*/  LDL.LU.64 R4, [R1+0x100] ;  /* 0x0001000001047983 */ /* 0x001ea80000300a00 */
[----:B------:R-:W2:Y:S01]  /*22720*/  LDL.LU.64 R6, [R1+0x108] ;  /* 0x0001080001067983 */ /* 0x000ea20000300a00 */
[----:B------:R-:W-:Y:S03]  /*22730*/  HMMA.16816.F32.BF16 R24, R12, R8, R24 ;  /* 0x000000080c18723c */ /* 0x000fe60000041818 */
[----:B--2---:R0:W-:Y:S04]  /*22740*/  STL [R1+0x1bf4], R6 ;  /* 0x001bf40601007387 */ /* 0x0041e80000100800 */
[----:B0-----:R-:W2:Y:S04]  /*22750*/  LDL.LU R6, [R1+0x498] ;  /* 0x0004980001067983 */ /* 0x001ea80000300800 */
[----:B------:R0:W-:Y:S04]  /*22760*/  STL [R1+0x1bf0], R7 ;  /* 0x001bf00701007387 */ /* 0x0001e80000100800 */
[----:B0-----:R-:W2:Y:S04]  /*22770*/  LDL.LU R7, [R1+0x494] ;  /* 0x0004940001077983 */ /* 0x001ea80000300800 */
[----:B------:R-:W2:Y:S04]  /*22780*/  LDL.LU.64 R10, [R1+0x1d20] ;  /* 0x001d2000010a7983 */ /* 0x000ea80000300a00 */
[----:B------:R-:W2:Y:S04]  /*22790*/  LDL.LU.64 R8, [R1+0x1d18] ;  /* 0x001d180001087983 */ /* 0x000ea80000300a00 */
[----:B------:R-:W-:Y:S04]  /*227a0*/  STL.64 [R1+0x1ac0], R26 ;  /* 0x001ac01a01007387 */ /* 0x000fe80000100a00 */
[----:B------:R0:W-:Y:S04]  /*227b0*/  STL.64 [R1+0x1ab8], R24 ;  /* 0x001ab81801007387 */ /* 0x0001e80000100a00 */
[----:B0-----:R-:W2:Y:S04]  /*227c0*/  LDL.LU R25, [R1+0x490] ;  /* 0x0004900001197983 */ /* 0x001ea80000300800 */
[----:B------:R-:W2:Y:S04]  /*227d0*/  LDL.LU R26, [R1+0x58] ;  /* 0x00005800011a7983 */ /* 0x000ea80000300800 */
[----:B------:R-:W2:Y:S01]  /*227e0*/  LDL.LU R27, [R1+0x5c] ;  /* 0x00005c00011b7983 */ /* 0x000ea20000300800 */
[C---:B----4-:R-:W-:Y:S01]  /*227f0*/  FMUL R16, R28.reuse, R16 ;  /* 0x000000101c107220 */ /* 0x050fe20000400000 */
[----:B------:R-:W-:Y:S01]  /*22800*/  FMUL R17, R28, R17 ;  /* 0x000000111c117220 */ /* 0x000fe20000400000 */
[C---:B------:R-:W-:Y:S01]  /*22810*/  FMUL R18, R29.reuse, R18 ;  /* 0x000000121d127220 */ /* 0x040fe20000400000 */
[----:B------:R-:W-:-:S07]  /*22820*/  FMUL R19, R29, R19 ;  /* 0x000000131d137220 */ /* 0x000fce0000400000 */
[----:B------:R-:W-:Y:S01]  /*22830*/  HMMA.16816.F32.BF16 R16, R12, R20, R16 ;  /* 0x000000140c10723c */ /* 0x000fe20000041810 */
[----:B--2---:R-:W-:Y:S04]  /*22840*/  STL.64 [R1+0x1cf0], R26 ;  /* 0x001cf01a01007387 */ /* 0x004fe80000100a00 */
[----:B---3--:R-:W-:-:S14]  /*22850*/  STL.64 [R1+0x1c28], R22 ;  /* 0x001c281601007387 */ /* 0x008fdc0000100a00 */
[----:B------:R0:W-:Y:S04]  /*22860*/  STL.64 [R1+0xd0], R16 ;  /* 0x0000d01001007387 */ /* 0x0001e80000100a00 */
[----:B------:R-:W-:Y:S04]  /*22870*/  STL.64 [R1+0xd8], R18 ;  /* 0x0000d81201007387 */ /* 0x000fe80000100a00 */
[----:B------:R-:W-:Y:S04]  /*22880*/  STL [R1+0x16a0], R28 ;  /* 0x0016a01c01007387 */ /* 0x000fe80000100800 */
[----:B------:R-:W2:Y:S01]  /*22890*/  LDL.LU R24, [R1+0x2a0] ;  /* 0x0002a00001187983 */ /* 0x000ea20000300800 */
[----:B0-----:R-:W-:-:S03]  /*228a0*/  FMUL R16, R28, R25 ;  /* 0x000000191c107220 */ /* 0x001fc60000400000 */
[----:B------:R-:W2:Y:S04]  /*228b0*/  LDL.LU R25, [R1+0x2a4] ;  /* 0x0002a40001197983 */ /* 0x000ea80000300800 */
[----:B------:R-:W3:Y:S04]  /*228c0*/  LDL.LU R26, [R1+0x2a8] ;  /* 0x0002a800011a7983 */ /* 0x000ee80000300800 */
[----:B------:R-:W3:Y:S04]  /*228d0*/  LDL.LU R27, [R1+0x2ac] ;  /* 0x0002ac00011b7983 */ /* 0x000ee80000300800 */
[----:B---3--:R-:W-:Y:S04]  /*228e0*/  STL.64 [R1+0x1d00], R26 ;  /* 0x001d001a01007387 */ /* 0x008fe80000100a00 */
[----:B--2---:R0:W-:Y:S04]  /*228f0*/  STL.64 [R1+0x1cf8], R24 ;  /* 0x001cf81801007387 */ /* 0x0041e80000100a00 */
[----:B0-----:R-:W2:Y:S04]  /*22900*/  LDL.LU R24, [R1+0x2b0] ;  /* 0x0002b00001187983 */ /* 0x001ea80000300800 */
[----:B------:R-:W2:Y:S04]  /*22910*/  LDL.LU R25, [R1+0x2b4] ;  /* 0x0002b40001197983 */ /* 0x000ea80000300800 */
[----:B------:R-:W3:Y:S04]  /*22920*/  LDL.LU R26, [R1+0x2b8] ;  /* 0x0002b800011a7983 */ /* 0x000ee80000300800 */
[----:B------:R-:W3:Y:S04]  /*22930*/  LDL.LU R27, [R1+0x2bc] ;  /* 0x0002bc00011b7983 */ /* 0x000ee80000300800 */
[----:B---3--:R-:W-:Y:S04]  /*22940*/  STL.64 [R1+0x1d10], R26 ;  /* 0x001d101a01007387 */ /* 0x008fe80000100a00 */
[----:B--2---:R0:W-:Y:S04]  /*22950*/  STL.64 [R1+0x1d08], R24 ;  /* 0x001d081801007387 */ /* 0x0041e80000100a00 */
[----:B0-----:R-:W2:Y:S04]  /*22960*/  LDL.LU R24, [R1+0x2c0] ;  /* 0x0002c00001187983 */ /* 0x001ea80000300800 */
[----:B------:R-:W2:Y:S04]  /*22970*/  LDL.LU R25, [R1+0x2c4] ;  /* 0x0002c40001197983 */ /* 0x000ea80000300800 */
[----:B------:R-:W2:Y:S04]  /*22980*/  LDL.LU R26, [R1+0x2c8] ;  /* 0x0002c800011a7983 */ /* 0x000ea80000300800 */
[----:B------:R-:W2:Y:S04]  /*22990*/  LDL.LU R27, [R1+0x2cc] ;  /* 0x0002cc00011b7983 */ /* 0x000ea80000300800 */
[----:B------:R-:W3:Y:S01]  /*229a0*/  LDL.LU.64 R22, [R1+0x158] ;  /* 0x0001580001167983 */ /* 0x000ee20000300a00 */
[----:B------:R-:W-:Y:S01]  /*229b0*/  FMUL R17, R28, R7 ;  /* 0x000000071c117220 */ /* 0x000fe20000400000 */
[C---:B------:R-:W-:Y:S01]  /*229c0*/  FMUL R18, R29.reuse, R6 ;  /* 0x000000061d127220 */ /* 0x040fe20000400000 */
[----:B------:R-:W-:-:S07]  /*229d0*/  FMUL R19, R29, R3 ;  /* 0x000000031d137220 */ /* 0x000fce0000400000 */
[----:B------:R-:W-:Y:S01]  /*229e0*/  HMMA.16816.F32.BF16 R16, R12, R4, R16 ;  /* 0x000000040c10723c */ /* 0x000fe20000041810 */
[----:B---3--:R0:W-:Y:S04]  /*229f0*/  STL.64 [R1+0x1ce8], R22 ;  /* 0x001ce81601007387 */ /* 0x0081e80000100a00 */
[----:B0-----:R-:W3:Y:S04]  /*22a00*/  LDL.LU.64 R22, [R1+0x168] ;  /* 0x0001680001167983 */ /* 0x001ee80000300a00 */
[----:B------:R-:W-:Y:S04]  /*22a10*/  STL [R1+0x16a4], R29 ;  /* 0x0016a41d01007387 */ /* 0x000fe80000100800 */
[----:B------:R-:W2:Y:S06]  /*22a20*/  LDL.LU.64 R14, [R1+0x188] ;  /* 0x00018800010e7983 */ /* 0x000eac0000300a00 */
[----:B------:R0:W-:Y:S04]  /*22a30*/  STL.64 [R1+0x1a98], R18 ;  /* 0x001a981201007387 */ /* 0x0001e80000100a00 */
[----:B------:R-:W-:Y:S04]  /*22a40*/  STL.64 [R1+0x1a90], R16 ;  /* 0x001a901001007387 */ /* 0x000fe80000100a00 */
[----:B0-----:R-:W4:Y:S04]  /*22a50*/  LDL.LU R18, [R1+0xb8] ;  /* 0x0000b80001127983 */ /* 0x001f280000300800 */
[----:B------:R-:W4:Y:S01]  /*22a60*/  LDL.LU R19, [R1+0xbc] ;  /* 0x0000bc0001137983 */ /* 0x000f220000300800 */
[----:B--2---:R-:W-:Y:S01]  /*22a70*/  HMMA.16816.F32.BF16 R24, R8, R14, R24 ;  /* 0x0000000e0818723c */ /* 0x004fe20000041818 */
[----:B------:R-:W-:-:S02]  /*22a80*/  MOV R3, R15 ;  /* 0x0000000f00037202 */ /* 0x000fc40000000f00 */
[----:B------:R-:W-:-:S15]  /*22a90*/  MOV R4, R14 ;  /* 0x0000000e00047202 */ /* 0x000fde0000000f00 */
[----:B------:R-:W-:Y:S01]  /*22aa0*/  NOP ;  /* 0x0000000000007918 */ /* 0x000fe20000000000 */
[----:B------:R-:W-:Y:S01]  /*22ab0*/  MOV R13, R26 ;  /* 0x0000001a000d7202 */ /* 0x000fe20000000f00 */
[----:B------:R-:W-:Y:S02]  /*22ac0*/  IMAD.MOV.U32 R12, RZ, RZ, R27 ;  /* 0x000000ffff0c7224 */ /* 0x000fe400078e001b */
[----:B------:R-:W-:Y:S01]  /*22ad0*/  IMAD.MOV.U32 R15, RZ, RZ, R24 ;  /* 0x000000ffff0f7224 */ /* 0x000fe200078e0018 */
[----:B------:R-:W-:Y:S01]  /*22ae0*/  MOV R14, R25 ;  /* 0x00000019000e7202 */ /* 0x000fe20000000f00 */
[----:B------:R-:W2:Y:S04]  /*22af0*/  LDL.LU.64 R26, [R1+0x1d10] ;  /* 0x001d1000011a7983 */ /* 0x000ea80000300a00 */
[----:B------:R-:W2:Y:S04]  /*22b00*/  LDL.LU.64 R24, [R1+0x1d08] ;  /* 0x001d080001187983 */ /* 0x000ea80000300a00 */
[----:B------:R-:W-:Y:S04]  /*22b10*/  STL [R1+0x1bfc], R3 ;  /* 0x001bfc0301007387 */ /* 0x000fe80000100800 */
[----:B------:R-:W-:Y:S04]  /*22b20*/  STL [R1+0x1bf8], R4 ;  /* 0x001bf80401007387 */ /* 0x000fe80000100800 */
[----:B------:R-:W2:Y:S04]  /*22b30*/  LDL.LU.64 R6, [R1+0x178] ;  /* 0x0001780001067983 */ /* 0x000ea80000300a00 */
[----:B------:R0:W-:Y:S04]  /*22b40*/  STL.64 [R1+0x1aa8], R14 ;  /* 0x001aa80e01007387 */ /* 0x0001e80000100a00 */
[----:B------:R-:W-:Y:S04]  /*22b50*/  STL.64 [R1+0x1aa0], R12 ;  /* 0x001aa00c01007387 */ /* 0x000fe80000100a00 */
[----:B0-----:R-:W3:Y:S01]  /*22b60*/  LDL.LU.64 R14, [R1+0x148] ;  /* 0x00014800010e7983 */ /* 0x001ee20000300a00 */
[----:B--2---:R-:W-:-:S15]  /*22b70*/  HMMA.16816.F32.BF16 R24, R8, R6, R24 ;  /* 0x000000060818723c */ /* 0x004fde0000041818 */
[----:B------:R-:W-:-:S04]  /*22b80*/  NOP ;  /* 0x0000000000007918 */ /* 0x000fc80000000000 */
[----:B------:R-:W-:Y:S04]  /*22b90*/  STL.64 [R1+0x310], R24 ;  /* 0x0003101801007387 */ /* 0x000fe80000100a00 */
[----:B------:R0:W-:Y:S04]  /*22ba0*/  STL.64 [R1+0x318], R26 ;  /* 0x0003181a01007387 */ /* 0x0001e80000100a00 */
[----:B0-----:R-:W2:Y:S04]  /*22bb0*/  LDL.LU.64 R26, [R1+0x1d00] ;  /* 0x001d0000011a7983 */ /* 0x001ea80000300a00 */
[----:B------:R-:W2:Y:S01]  /*22bc0*/  LDL.LU.64 R24, [R1+0x1cf8] ;  /* 0x001cf80001187983 */ /* 0x000ea20000300a00 */
[----:B------:R-:W-:-:S02]  /*22bd0*/  MOV R5, R7 ;  /* 0x0000000700057202 */ /* 0x000fc40000000f00 */
[----:B------:R-:W-:-:S03]  /*22be0*/  MOV R16, R6 ;  /* 0x0000000600107202 */ /* 0x000fc60000000f00 */
[----:B------:R0:W-:Y:S04]  /*22bf0*/  STL [R1+0x1c04], R5 ;  /* 0x001c040501007387 */ /* 0x0001e80000100800 */
[----:B------:R-:W4:Y:S01]  /*22c00*/  LDL.LU R4, [R1+0x280] ;  /* 0x0002800001047983 */ /* 0x000f220000300800 */
[----:B---3--:R-:W-:-:S03]  /*22c10*/  MOV R17, R23 ;  /* 0x0000001700117202 */ /* 0x008fc60000000f00 */
[----:B0-----:R-:W3:Y:S04]  /*22c20*/  LDL.LU R5, [R1+0x284] ;  /* 0x0002840001057983 */ /* 0x001ee80000300800 */
[----:B------:R-:W3:Y:S04]  /*22c30*/  LDL.LU R6, [R1+0x288] ;  /* 0x0002880001067983 */ /* 0x000ee80000300800 */
[----:B------:R-:W3:Y:S04]  /*22c40*/  LDL.LU R7, [R1+0x28c] ;  /* 0x00028c0001077983 */ /* 0x000ee80000300800 */
[----:B------:R-:W-:Y:S01]  /*22c50*/  STL [R1+0x1c00], R16 ;  /* 0x001c001001007387 */ /* 0x000fe20000100800 */
[----:B--2---:R-:W-:-:S15]  /*22c60*/  HMMA.16816.F32.BF16 R24, R8, R22, R24 ;  /* 0x000000160818723c */ /* 0x004fde0000041818 */
[----:B------:R-:W-:-:S04]  /*22c70*/  NOP ;  /* 0x0000000000007918 */ /* 0x000fc80000000000 */
[----:B------:R0:W-:Y:S04]  /*22c80*/  STL.64 [R1+0x390], R24 ;  /* 0x0003901801007387 */ /* 0x0001e80000100a00 */
[----:B------:R1:W-:Y:S01]  /*22c90*/  STL.64 [R1+0x398], R26 ;  /* 0x0003981a01007387 */ /* 0x0003e20000100a00 */
[----:B0-----:R-:W-:-:S03]  /*22ca0*/  IMAD.MOV.U32 R24, RZ, RZ, R22 ;  /* 0x000000ffff187224 */ /* 0x001fc600078e0016 */
[----:B-1----:R-:W2:Y:S04]  /*22cb0*/  LDL.LU.64 R26, [R1+0x1cf0] ;  /* 0x001cf000011a7983 */ /* 0x002ea80000300a00 */
[----:B------:R-:W2:Y:S04]  /*22cc0*/  LDL.LU.64 R22, [R1+0x1ce8] ;  /* 0x001ce80001167983 */ /* 0x000ea80000300a00 */
[----:B------:R0:W-:Y:S04]  /*22cd0*/  STL [R1+0x1c0c], R17 ;  /* 0x001c0c1101007387 */ /* 0x0001e80000100800 */
[----:B----4-:R1:W-:Y:S04]  /*22ce0*/  STL.64 [R1+0x1cc8], R18 ;  /* 0x001cc81201007387 */ /* 0x0103e80000100a00 */
[----:B------:R-:W2:Y:S04]  /*22cf0*/  LDL.LU R16, [R1+0x290] ;  /* 0x0002900001107983 */ /* 0x000ea80000300800 */
[----:B0-----:R-:W2:Y:S04]  /*22d00*/  LDL.LU R17, [R1+0x294] ;  /* 0x0002940001117983 */ /* 0x001ea80000300800 */
[----:B-1----:R-:W2:Y:S04]  /*22d10*/  LDL.LU R18, [R1+0x298] ;  /* 0x0002980001127983 */ /* 0x002ea80000300800 */
[----:B------:R-:W2:Y:S04]  /*22d20*/  LDL.LU R19, [R1+0x29c] ;  /* 0x00029c0001137983 */ /* 0x000ea80000300800 */
[----:B------:R-:W-:Y:S01]  /*22d30*/  STL [R1+0x1c08], R24 ;  /* 0x001c081801007387 */ /* 0x000fe20000100800 */
[----:B--2---:R-:W-:Y:S01]  /*22d40*/  HMMA.16816.F32.BF16 R16, R8, R22, R16 ;  /* 0x000000160810723c */ /* 0x004fe20000041810 */
[----:B------:R-:W-:Y:S01]  /*22d50*/  IMAD.MOV.U32 R25, RZ, RZ, R23 ;  /* 0x000000ffff197224 */ /* 0x000fe200078e0017 */
[----:B------:R-:W-:-:S15]  /*22d60*/  MOV R28, R22 ;  /* 0x00000016001c7202 */ /* 0x000fde0000000f00 */
[----:B------:R-:W-:Y:S02]  /*22d70*/  NOP ;  /* 0x0000000000007918 */ /* 0x000fe40000000000 */
[----:B------:R-:W-:Y:S04]  /*22d80*/  STL.64 [R1+0x380], R16 ;  /* 0x0003801001007387 */ /* 0x000fe80000100a00 */
[----:B------:R3:W-:Y:S04]  /*22d90*/  STL.64 [R1+0x388], R18 ;  /* 0x0003881201007387 */ /* 0x0007e80000100a00 */
[----:B------:R-:W-:Y:S04]  /*22da0*/  STL.64 [R1+0x1cb0], R26 ;  /* 0x001cb01a01007387 */ /* 0x000fe80000100a00 */
[----:B------:R-:W-:Y:S04]  /*22db0*/  STL [R1+0x1ca8], R25 ;  /* 0x001ca81901007387 */ /* 0x000fe80000100800 */
[----:B------:R-:W2:Y:S01]  /*22dc0*/  LDL.LU.64 R22, [R1+0xe8] ;  /* 0x0000e80001167983 */ /* 0x000ea20000300a00 */
[----:B---3--:R-:W-:Y:S01]  /*22dd0*/  HMMA.16816.F32.BF16 R16, R8, R14, R4 ;  /* 0x0000000e0810723c */ /* 0x008fe20000041804 */
[----:B------:R-:W-:-:S02]  /*22de0*/  MOV R7, R14 ;  /* 0x0000000e00077202 */ /* 0x000fc40000000f00 */
[----:B------:R-:W-:Y:S01]  /*22df0*/  MOV R29, R15 ;  /* 0x0000000f001d7202 */ /* 0x000fe20000000f00 */
[----:B--2---:R0:W-:Y:S04]  /*22e00*/  STL.64 [R1+0x1c40], R22 ;  /* 0x001c401601007387 */ /* 0x0041e80000100a00 */
[----:B------:R-:W-:Y:S11]  /*22e10*/  STL [R1+0x1c10], R28 ;  /* 0x001c101c01007387 */ /* 0x000ff60000100800 */
[----:B------:R1:W-:Y:S04]  /*22e20*/  STL.64 [R1+0x370], R16 ;  /* 0x0003701001007387 */ /* 0x0003e80000100a00 */
[----:B------:R2:W-:Y:S04]  /*22e30*/  STL.64 [R1+0x378], R18 ;  /* 0x0003781201007387 */ /* 0x0005e80000100a00 */
[----:B------:R3:W-:Y:S04]  /*22e40*/  STL [R1+0x1ce0], R7 ;  /* 0x001ce00701007387 */ /* 0x0007e80000100800 */
[----:B------:R-:W4:Y:S04]  /*22e50*/  LDL.LU R20, [R1+0x200] ;  /* 0x0002000001147983 */ /* 0x000f280000300800 */
[----:B------:R-:W4:Y:S04]  /*22e60*/  LDL.LU R21, [R1+0x204] ;  /* 0x0002040001157983 */ /* 0x000f280000300800 */
        /* <DEDUP_REMOVED lines=10> */
[----:B-1----:R-:W4:Y:S04]  /*22f10*/  LDL.LU R16, [R1+0x260] ;  /* 0x0002600001107983 */ /* 0x002f280000300800 */
[----:B------:R-:W4:Y:S04]  /*22f20*/  LDL.LU R17, [R1+0x264] ;  /* 0x0002640001117983 */ /* 0x000f280000300800 */
[----:B--2---:R-:W2:Y:S04]  /*22f30*/  LDL.LU R18, [R1+0x268] ;  /* 0x0002680001127983 */ /* 0x004ea80000300800 */
[----:B------:R-:W2:Y:S04]  /*22f40*/  LDL.LU R19, [R1+0x26c] ;  /* 0x00026c0001137983 */ /* 0x000ea80000300800 */
[----:B------:R-:W4:Y:S04]  /*22f50*/  LDL.LU R4, [R1+0x270] ;  /* 0x0002700001047983 */ /* 0x000f280000300800 */
[----:B------:R-:W4:Y:S04]  /*22f60*/  LDL.LU R5, [R1+0x274] ;  /* 0x0002740001057983 */ /* 0x000f280000300800 */
[----:B------:R-:W4:Y:S04]  /*22f70*/  LDL.LU R6, [R1+0x278] ;  /* 0x0002780001067983 */ /* 0x000f280000300800 */
[----:B---3--:R-:W3:Y:S04]  /*22f80*/  LDL.LU R7, [R1+0x27c] ;  /* 0x00027c0001077983 */ /* 0x008ee80000300800 */
[----:B--2---:R0:W-:Y:S04]  /*22f90*/  STL.64 [R1+0x1cd8], R18 ;  /* 0x001cd81201007387 */ /* 0x0041e80000100a00 */
[----:B----4-:R-:W-:Y:S04]  /*22fa0*/  STL.64 [R1+0x1cd0], R16 ;  /* 0x001cd01001007387 */ /* 0x010fe80000100a00 */
[----:B0-----:R-:W3:Y:S04]  /*22fb0*/  LDL.LU.64 R18, [R1+0x138] ;  /* 0x0001380001127983 */ /* 0x001ee80000300a00 */
[----:B------:R0:W-:Y:S04]  /*22fc0*/  STL.64 [R1+0x1cc0], R26 ;  /* 0x001cc01a01007387 */ /* 0x0001e80000100a00 */
[----:B------:R-:W-:Y:S04]  /*22fd0*/  STL.64 [R1+0x1cb8], R24 ;  /* 0x001cb81801007387 */ /* 0x000fe80000100a00 */
[----:B0-----:R-:W2:Y:S04]  /*22fe0*/  LDL.LU.64 R26, [R1+0x128] ;  /* 0x00012800011a7983 */ /* 0x001ea80000300a00 */
[----:B------:R0:W-:Y:S04]  /*22ff0*/  STL.64 [R1+0x1c60], R14 ;  /* 0x001c600e01007387 */ /* 0x0001e80000100a00 */
[----:B------:R1:W-:Y:S04]  /*23000*/  STL.64 [R1+0x1c58], R12 ;  /* 0x001c580c01007387 */ /* 0x0003e80000100a00 */
[----:B0-----:R-:W4:Y:S04]  /*23010*/  LDL.LU.64 R14, [R1+0xa8] ;  /* 0x0000a800010e7983 */ /* 0x001f280000300a00 */
[----:B----4-:R0:W-:Y:S04]  /*23020*/  STL.64 [R1+0x1c70], R14 ;  /* 0x001c700e01007387 */ /* 0x0101e80000100a00 */
[----:B-1----:R-:W4:Y:S04]  /*23030*/  LDL.LU R12, [R1+0x230] ;  /* 0x00023000010c7983 */ /* 0x002f280000300800 */
[----:B------:R-:W4:Y:S04]  /*23040*/  LDL.LU R13, [R1+0x234] ;  /* 0x00023400010d7983 */ /* 0x000f280000300800 */
[----:B0-----:R-:W2:Y:S04]  /*23050*/  LDL.LU R14, [R1+0x238] ;  /* 0x00023800010e7983 */ /* 0x001ea80000300800 */
[----:B------:R-:W2:Y:S04]  /*23060*/  LDL.LU R15, [R1+0x23c] ;  /* 0x00023c00010f7983 */ /* 0x000ea80000300800 */
[----:B--2---:R0:W-:Y:S04]  /*23070*/  STL.64 [R1+0x1c80], R14 ;  /* 0x001c800e01007387 */ /* 0x0041e80000100a00 */
[----:B----4-:R-:W-:Y:S04]  /*23080*/  STL.64 [R1+0x1c78], R12 ;  /* 0x001c780c01007387 */ /* 0x010fe80000100a00 */
[----:B0-----:R-:W2:Y:S04]  /*23090*/  LDL.LU.64 R14, [R1+0xc8] ;  /* 0x0000c800010e7983 */ /* 0x001ea80000300a00 */
[----:B--2---:R0:W-:Y:S04]  /*230a0*/  STL.64 [R1+0x1ca0], R14 ;  /* 0x001ca00e01007387 */ /* 0x0041e80000100a00 */
[----:B0-----:R-:W2:Y:S04]  /*230b0*/  LDL.LU.64 R14, [R1+0xf8] ;  /* 0x0000f800010e7983 */ /* 0x001ea80000300a00 */
[----:B------:R0:W-:Y:S04]  /*230c0*/  STL.64 [R1+0x1c50], R22 ;  /* 0x001c501601007387 */ /* 0x0001e80000100a00 */
[----:B------:R1:W-:Y:S04]  /*230d0*/  STL.64 [R1+0x1c48], R20 ;  /* 0x001c481401007387 */ /* 0x0003e80000100a00 */
[----:B0-----:R-:W4:Y:S01]  /*230e0*/  LDL.LU.64 R22, [R1+0x68] ;  /* 0x0000680001167983 */ /* 0x001f220000300a00 */
[----:B---3--:R-:W-:Y:S03]  /*230f0*/  HMMA.16816.F32.BF16 R4, R8, R18, R4 ;  /* 0x000000120804723c */ /* 0x008fe60000041804 */
[----:B----4-:R0:W-:Y:S04]  /*23100*/  STL.64 [R1+0x1c68], R22 ;  /* 0x001c681601007387 */ /* 0x0101e80000100a00 */
[----:B-1----:R-:W3:Y:S04]  /*23110*/  LDL.LU R20, [R1+0x220] ;  /* 0x0002200001147983 */ /* 0x002ee80000300800 */
[----:B------:R-:W3:Y:S04]  /*23120*/  LDL.LU R21, [R1+0x224] ;  /* 0x0002240001157983 */ /* 0x000ee80000300800 */
[----:B0-----:R-:W4:Y:S04]  /*23130*/  LDL.LU R22, [R1+0x228] ;  /* 0x0002280001167983 */ /* 0x001f280000300800 */
[----:B------:R-:W4:Y:S04]  /*23140*/  LDL.LU R23, [R1+0x22c] ;  /* 0x00022c0001177983 */ /* 0x000f280000300800 */
[----:B----4-:R-:W-:Y:S04]  /*23150*/  STL.64 [R1+0x1c90], R22 ;  /* 0x001c901601007387 */ /* 0x010fe80000100a00 */
[----:B---3--:R0:W-:Y:S04]  /*23160*/  STL.64 [R1+0x1c88], R20 ;  /* 0x001c881401007387 */ /* 0x0081e80000100a00 */
[----:B0-----:R-:W3:Y:S04]  /*23170*/  LDL.LU R20, [R1+0x240] ;  /* 0x0002400001147983 */ /* 0x001ee80000300800 */
[----:B------:R-:W3:Y:S04]  /*23180*/  LDL.LU R21, [R1+0x244] ;  /* 0x0002440001157983 */ /* 0x000ee80000300800 */
[----:B------:R-:W3:Y:S04]  /*23190*/  LDL.LU R22, [R1+0x248] ;  /* 0x0002480001167983 */ /* 0x000ee80000300800 */
[----:B------:R-:W3:Y:S04]  /*231a0*/  LDL.LU R23, [R1+0x24c] ;  /* 0x00024c0001177983 */ /* 0x000ee80000300800 */
[----:B------:R0:W-:Y:S04]  /*231b0*/  STL.64 [R1+0x360], R4 ;  /* 0x0003600401007387 */ /* 0x0001e80000100a00 */
[----:B------:R1:W-:Y:S01]  /*231c0*/  STL.64 [R1+0x368], R6 ;  /* 0x0003680601007387 */ /* 0x0003e20000100a00 */
[----:B0-----:R-:W-:-:S03]  /*231d0*/  IMAD.MOV.U32 R4, RZ, RZ, R18 ;  /* 0x000000ffff047224 */ /* 0x001fc600078e0012 */
[----:B-1----:R-:W4:Y:S01]  /*231e0*/  LDL.LU R7, [R1+0x1ce0] ;  /* 0x001ce00001077983 */ /* 0x002f220000300800 */
[----:B------:R-:W-:-:S03]  /*231f0*/  MOV R6, R19 ;  /* 0x0000001300067202 */ /* 0x000fc60000000f00 */
[----:B------:R-:W2:Y:S04]  /*23200*/  LDL.LU.64 R18, [R1+0x1cd8] ;  /* 0x001cd80001127983 */ /* 0x000ea80000300a00 */
[----:B------:R-:W2:Y:S01]  /*23210*/  LDL.LU.64 R16, [R1+0x1cd0] ;  /* 0x001cd00001107983 */ /* 0x000ea20000300a00 */
[----:B------:R-:W-:Y:S01]  /*23220*/  IMAD.MOV.U32 R3, RZ, RZ, R27 ;  /* 0x000000ffff037224 */ /* 0x000fe200078e001b */
[----:B--2---:R-:W-:-:S15]  /*23230*/  HMMA.16816.F32.BF16 R16, R8, R26, R16 ;  /* 0x0000001a0810723c */ /* 0x004fde0000041810 */
[----:B------:R-:W-:-:S04]  /*23240*/  NOP ;  /* 0x0000000000007918 */ /* 0x000fc80000000000 */
[----:B------:R0:W-:Y:S04]  /*23250*/  STL.64 [R1+0x350], R16 ;  /* 0x0003501001007387 */ /* 0x0001e80000100a00 */
[----:B------:R1:W-:Y:S01]  /*23260*/  STL.64 [R1+0x358], R18 ;  /* 0x0003581201007387 */ /* 0x0003e20000100a00 */
[----:B0-----:R-:W-:-:S03]  /*23270*/  MOV R16, R26 ;  /* 0x0000001a00107202 */ /* 0x001fc60000000f00 */
[----:B-1----:R-:W2:Y:S04]  /*23280*/  LDL.LU.64 R18, [R1+0x1cc8] ;  /* 0x001cc80001127983 */ /* 0x002ea80000300a00 */
[----:B------:R-:W2:Y:S04]  /*23290*/  LDL.LU.64 R26, [R1+0x1cc0] ;  /* 0x001cc000011a7983 */ /* 0x000ea80000300a00 */
[----:B------:R-:W2:Y:S01]  /*232a0*/  LDL.LU.64 R24, [R1+0x1cb8] ;  /* 0x001cb80001187983 */ /* 0x000ea20000300a00 */
[----:B------:R-:W-:Y:S01]  /*232b0*/  MOV R5, R15 ;  /* 0x0000000f00057202 */ /* 0x000fe20000000f00 */
[----:B--2---:R-:W-:-:S15]  /*232c0*/  HMMA.16816.F32.BF16 R24, R8, R14, R24 ;  /* 0x0000000e0818723c */ /* 0x004fde0000041818 */
[----:B------:R-:W-:-:S04]  /*232d0*/  NOP ;  /* 0x0000000000007918 */ /* 0x000fc80000000000 */
[----:B------:R0:W-:Y:S04]  /*232e0*/  STL.64 [R1+0x410], R24 ;  /* 0x0004101801007387 */ /* 0x0001e80000100a00 */
[----:B------:R1:W-:Y:S01]  /*232f0*/  STL.64 [R1+0x418], R26 ;  /* 0x0004181a01007387 */ /* 0x0003e20000100a00 */
[----:B0-----:R-:W-:-:S03]  /*23300*/  MOV R24, R14 ;  /* 0x0000000e00187202 */ /* 0x001fc60000000f00 */
[----:B-1----:R-:W2:Y:S04]  /*23310*/  LDL.LU.64 R26, [R1+0x1cb0] ;  /* 0x001cb000011a7983 */ /* 0x002ea80000300a00 */
[----:B------:R-:W2:Y:S04]  /*23320*/  LDL.LU R25, [R1+0x1ca8] ;  /* 0x001ca80001197983 */ /* 0x000ea80000300800 */
[----:B------:R-:W3:Y:S04]  /*23330*/  LDL.LU.64 R14, [R1+0x1ca0] ;  /* 0x001ca000010e7983 */ /* 0x000ee80000300a00 */
[----:B----4-:R-:W-:Y:S04]  /*23340*/  STL.64 [R1+0x1c20], R6 ;  /* 0x001c200601007387 */ /* 0x010fe80000100a00 */
[----:B------:R0:W-:Y:S02]  /*23350*/  STL.64 [R1+0x1c18], R4 ;  /* 0x001c180401007387 */ /* 0x0001e40000100a00 */
[----:B0-----:R-:W-:Y:S01]  /*23360*/  IMAD.MOV.U32 R4, RZ, RZ, R0 ;  /* 0x000000ffff047224 */ /* 0x001fe200078e0000 */
[----:B------:R-:W-:Y:S01]  /*23370*/  MOV R5, R2 ;  /* 0x0000000200057202 */ /* 0x000fe20000000f00 */
[----:B------:R-:W4:Y:S04]  /*23380*/  LDL.LU R0, [R1+0x1c9c] ;  /* 0x001c9c0001007983 */ /* 0x000f280000300800 */
[----:B------:R-:W2:Y:S04]  /*23390*/  LDL.LU R2, [R1+0x1c98] ;  /* 0x001c980001027983 */ /* 0x000ea80000300800 */
[----:B------:R-:W2:Y:S04]  /*233a0*/  LDL.LU R6, [R1+0x1e8] ;  /* 0x0001e80001067983 */ /* 0x000ea80000300800 */
[----:B------:R-:W2:Y:S01]  /*233b0*/  LDL.LU R7, [R1+0x1ec] ;  /* 0x0001ec0001077983 */ /* 0x000ea20000300800 */
[----:B---3--:R-:W-:Y:S01]  /*233c0*/  HMMA.16816.F32.BF16 R20, R8, R14, R20 ;  /* 0x0000000e0814723c */ /* 0x008fe20000041814 */
[----:B------:R-:W-:-:S02]  /*233d0*/  MOV R28, R14 ;  /* 0x0000000e001c7202 */ /* 0x000fc40000000f00 */
[----:B------:R-:W-:Y:S01]  /*233e0*/  MOV R17, R15 ;  /* 0x0000000f00117202 */ /* 0x000fe20000000f00 */
[----:B--2---:R-:W-:Y:S04]  /*233f0*/  STL.64 [R1+0x1c38], R6 ;  /* 0x001c380601007387 */ /* 0x004fe80000100a00 */
[----:B------:R0:W-:Y:S04]  /*23400*/  STL.64 [R1+0x1c30], R4 ;  /* 0x001c300401007387 */ /* 0x0001e80000100a00 */
[----:B0-----:R-:W2:Y:S04]  /*23410*/  LDL.LU R4, [R1+0x1f0] ;  /* 0x0001f00001047983 */ /* 0x001ea80000300800 */
[----:B------:R-:W2:Y:S04]  /*23420*/  LDL.LU R5, [R1+0x1f4] ;  /* 0x0001f40001057983 */ /* 0x000ea80000300800 */
[----:B------:R-:W-:Y:S04]  /*23430*/  STL.64 [R1+0x400], R20 ;  /* 0x0004001401007387 */ /* 0x000fe80000100a00 */
[----:B------:R0:W-:Y:S04]  /*23440*/  STL.64 [R1+0x408], R22 ;  /* 0x0004081601007387 */ /* 0x0001e80000100a00 */
[----:B0-----:R-:W3:Y:S04]  /*23450*/  LDL.LU.64 R22, [R1+0x1c90] ;  /* 0x001c900001167983 */ /* 0x001ee80000300a00 */
[----:B------:R-:W3:Y:S04]  /*23460*/  LDL.LU.64 R20, [R1+0x1c88] ;  /* 0x001c880001147983 */ /* 0x000ee80000300a00 */
[----:B------:R-:W2:Y:S04]  /*23470*/  LDL.LU.64 R14, [R1+0x1c80] ;  /* 0x001c8000010e7983 */ /* 0x000ea80000300a00 */
[----:B------:R-:W2:Y:S02]  /*23480*/  LDL.LU.64 R12, [R1+0x1c78] ;  /* 0x001c7800010c7983 */ /* 0x000ea40000300a00 */
[----:B--2---:R-:W-:-:S15]  /*23490*/  HMMA.16816.F32.BF16 R12, R8, R18, R12 ;  /* 0x00000012080c723c */ /* 0x004fde000004180c */
[----:B------:R-:W-:-:S04]  /*234a0*/  NOP ;  /* 0x0000000000007918 */ /* 0x000fc80000000000 */
[----:B------:R-:W-:Y:S04]  /*234b0*/  STL.64 [R1+0x3f0], R12 ;  /* 0x0003f00c01007387 */ /* 0x000fe80000100a00 */
[----:B------:R0:W-:Y:S04]  /*234c0*/  STL.64 [R1+0x3f8], R14 ;  /* 0x0003f80e01007387 */ /* 0x0001e80000100a00 */
[----:B0-----:R-:W3:Y:S04]  /*234d0*/  LDL.LU.64 R14, [R1+0x1c70] ;  /* 0x001c7000010e7983 */ /* 0x001ee80000300a00 */
[----:B------:R0:W-:Y:S01]  /*234e0*/  STL.64 [R1+0x1b00], R18 ;  /* 0x001b001201007387 */ /* 0x0001e20000100a00 */
[----:B---3--:R-:W-:Y:S01]  /*234f0*/  HMMA.16816.F32.BF16 R20, R8, R14, R20 ;  /* 0x0000000e0814723c */ /* 0x008fe20000041814 */
[----:B0-----:R-:W-:Y:S01]  /*23500*/  IMAD.MOV.U32 R19, RZ, RZ, R14 ;  /* 0x000000ffff137224 */ /* 0x001fe200078e000e */
[----:B------:R-:W-:-:S15]  /*23510*/  MOV R18, R15 ;  /* 0x0000000f00127202 */ /* 0x000fde0000000f00 */
[----:B------:R-:W-:Y:S02]  /*23520*/  NOP ;  /* 0x0000000000007918 */ /* 0x000fe40000000000 */
[----:B------:R-:W-:Y:S04]  /*23530*/  STL.64 [R1+0x3e0], R20 ;  /* 0x0003e01401007387 */ /* 0x000fe80000100a00 */
[----:B------:R0:W-:Y:S04]  /*23540*/  STL.64 [R1+0x3e8], R22 ;  /* 0x0003e81601007387 */ /* 0x0001e80000100a00 */
[----:B0-----:R-:W2:Y:S04]  /*23550*/  LDL.LU.64 R22, [R1+0x1c68] ;  /* 0x001c680001167983 */ /* 0x001ea80000300a00 */
[----:B------:R-:W2:Y:S04]  /*23560*/  LDL.LU.64 R14, [R1+0x1c60] ;  /* 0x001c6000010e7983 */ /* 0x000ea80000300a00 */
[----:B------:R-:W2:Y:S02]  /*23570*/  LDL.LU.64 R12, [R1+0x1c58] ;  /* 0x001c5800010c7983 */ /* 0x000ea40000300a00 */
[----:B--2---:R-:W-:-:S15]  /*23580*/  HMMA.16816.F32.BF16 R12, R8, R22, R12 ;  /* 0x00000016080c723c */ /* 0x004fde000004180c */
[----:B------:R-:W-:-:S04]  /*23590*/  NOP ;  /* 0x0000000000007918 */ /* 0x000fc80000000000 */
[----:B------:R-:W-:Y:S04]  /*235a0*/  STL.64 [R1+0x3d0], R12 ;  /* 0x0003d00c01007387 */ /* 0x000fe80000100a00 */
[----:B------:R0:W-:Y:S02]  /*235b0*/  STL.64 [R1+0x3d8], R14 ;  /* 0x0003d80e01007387 */ /* 0x0001e40000100a00 */
[----:B0-----:R-:W-:Y:S01]  /*235c0*/  MOV R15, R22 ;  /* 0x00000016000f7202 */ /* 0x001fe20000000f00 */
[----:B------:R-:W-:Y:S02]  /*235d0*/  IMAD.MOV.U32 R14, RZ, RZ, R23 ;  /* 0x000000ffff0e7224 */ /* 0x000fe400078e0017 */
[----:B------:R-:W2:Y:S04]  /*235e0*/  LDL.LU.64 R22, [R1+0x1c50] ;  /* 0x001c500001167983 */ /* 0x000ea80000300a00 */
[----:B------:R-:W2:Y:S02]  /*235f0*/  LDL.LU.64 R20, [R1+0x1c48] ;  /* 0x001c480001147983 */ /* 0x000ea40000300a00 */
[----:B--2---:R-:W-:-:S15]  /*23600*/  HMMA.16816.F32.BF16 R20, R8, R26, R20 ;  /* 0x0000001a0814723c */ /* 0x004fde0000041814 */
[----:B------:R-:W-:-:S04]  /*23610*/  NOP ;  /* 0x0000000000007918 */ /* 0x000fc80000000000 */
[----:B------:R-:W-:Y:S04]  /*23620*/  STL.64 [R1+0x3c0], R20 ;  /* 0x0003c01401007387 */ /* 0x000fe80000100a00 */
[----:B------:R0:W-:Y:S04]  /*23630*/  STL.64 [R1+0x3c8], R22 ;  /* 0x0003c81601007387 */ /* 0x0001e80000100a00 */
[----:B0-----:R-:W2:Y:S01]  /*23640*/  LDL.LU.64 R22, [R1+0x1c40] ;  /* 0x001c400001167983 */ /* 0x001ea20000300a00 */
[----:B------:R-:W-:Y:S01]  /*23650*/  MOV R6, R2 ;  /* 0x0000000200067202 */ /* 0x000fe20000000f00 */
[----:B----4-:R-:W-:-:S07]  /*23660*/  IMAD.MOV.U32 R7, RZ, RZ, R0 ;  /* 0x000000ffff077224 */ /* 0x010fce00078e0000 */
[----:B--2---:R-:W-:Y:S01]  /*23670*/  HMMA.16816.F32.BF16 R4, R8, R22, R4 ;  /* 0x000000160804723c */ /* 0x004fe20000041804 */
[----:B------:R-:W-:Y:S02]  /*23680*/  MOV R2, R22 ;  /* 0x0000001600027202 */ /* 0x000fe40000000f00 */
[----:B------:R-:W-:-:S15]  /*23690*/  MOV R0, R23 ;  /* 0x0000001700007202 */ /* 0x000fde0000000f00 */
[----:B------:R-:W-:Y:S01]  /*236a0*/  NOP ;  /* 0x0000000000007918 */ /* 0x000fe20000000000 */
[----:B------:R-:W-:Y:S04]  /*236b0*/  STL.64 [R1+0x3b0], R4 ;  /* 0x0003b00401007387 */ /* 0x000fe80000100a00 */
[----:B------:R0:W-:Y:S04]  /*236c0*/  STL.64 [R1+0x3b8], R6 ;  /* 0x0003b80601007387 */ /* 0x0001e80000100a00 */
[----:B0-----:R-:W2:Y:S04]  /*236d0*/  LDL.LU.64 R6, [R1+0x1c38] ;  /* 0x001c380001067983 */ /* 0x001ea80000300a00 */
[----:B------:R-:W2:Y:S04]  /*236e0*/  LDL.LU.64 R4, [R1+0x1c30] ;  /* 0x001c300001047983 */ /* 0x000ea80000300a00 */
[----:B------:R-:W2:Y:S02]  /*236f0*/  LDL.LU.64 R22, [R1+0x1c28] ;  /* 0x001c280001167983 */ /* 0x000ea40000300a00 */
[----:B--2---:R-:W-:Y:S01]  /*23700*/  HMMA.16816.F32.BF16 R4, R8, R22, R4 ;  /* 0x000000160804723c */ /* 0x004fe20000041804 */
[----:B------:R-:W-:Y:S01]  /*23710*/  IMAD.MOV.U32 R13, RZ, RZ, R22 ;  /* 0x000000ffff0d7224 */ /* 0x000fe200078e0016 */
[----:B------:R-:W-:-:S15]  /*23720*/  MOV R12, R23 ;  /* 0x00000017000c7202 */ /* 0x000fde0000000f00 */
[----:B------:R-:W-:Y:S02]  /*23730*/  NOP ;  /* 0x0000000000007918 */ /* 0x000fe40000000000 */
[----:B------:R-:W-:Y:S04]  /*23740*/  STL.64 [R1+0x3a0], R4 ;  /* 0x0003a00401007387 */ /* 0x000fe80000100a00 */
[----:B------:R0:W-:Y:S04]  /*23750*/  STL.64 [R1+0x3a8], R6 ;  /* 0x0003a80601007387 */ /* 0x0001e80000100a00 */
[----:B0-----:R-:W2:Y:S04]  /*23760*/  LDL.LU.64 R6, [R1+0x1c20] ;  /* 0x001c200001067983 */ /* 0x001ea80000300a00 */
[----:B------:R-:W3:Y:S04]  /*23770*/  LDL.LU.64 R4, [R1+0x1c18] ;  /* 0x001c180001047983 */ /* 0x000ee80000300a00 */
[----:B------:R-:W4:Y:S04]  /*23780*/  LDL.LU R20, [R1] ;  /* 0x0000000001147983 */ /* 0x000f280000300800 */
[----:B------:R-:W4:Y:S04]  /*23790*/  LDL.LU R21, [R1+0x4] ;  /* 0x0000040001157983 */ /* 0x000f280000300800 */
[----:B------:R-:W2:Y:S04]  /*237a0*/  LDL.LU R22, [R1+0x8] ;  /* 0x0000080001167983 */ /* 0x000ea80000300800 */
[----:B------:R-:W2:Y:S04]  /*237b0*/  LDL.LU R23, [R1+0xc] ;  /* 0x00000c0001177983 */ /* 0x000ea80000300800 */
[----:B--2---:R0:W-:Y:S04]  /*237c0*/  STL.64 [R1+0x1ae0], R22 ;  /* 0x001ae01601007387 */ /* 0x0041e80000100a00 */
[----:B----4-:R1:W-:Y:S01]  /*237d0*/  STL.64 [R1+0x1ad8], R20 ;  /* 0x001ad81401007387 */ /* 0x0103e20000100a00 */
[----:B0-----:R-:W-:Y:S01]  /*237e0*/  MOV R22, R19 ;  /* 0x0000001300167202 */ /* 0x001fe20000000f00 */
[----:B------:R-:W-:-:S05]  /*237f0*/  IMAD.MOV.U32 R23, RZ, RZ, R18 ;  /* 0x000000ffff177224 */ /* 0x000fca00078e0012 */
[----:B------:R0:W-:Y:S04]  /*23800*/  STL.64 [R1+0x1af8], R22 ;  /* 0x001af81601007387 */ /* 0x0001e80000100a00 */
[----:B-1----:R-:W2:Y:S04]  /*23810*/  LDL.LU R20, [R1+0x20] ;  /* 0x0000200001147983 */ /* 0x002ea80000300800 */
[----:B------:R-:W2:Y:S04]  /*23820*/  LDL.LU R21, [R1+0x24] ;  /* 0x0000240001157983 */ /* 0x000ea80000300800 */
[----:B0-----:R-:W4:Y:S04]  /*23830*/  LDL.LU R22, [R1+0x28] ;  /* 0x0000280001167983 */ /* 0x001f280000300800 */
[----:B------:R-:W4:Y:S01]  /*23840*/  LDL.LU R23, [R1+0x2c] ;  /* 0x00002c0001177983 */ /* 0x000f220000300800 */
[----:B------:R-:W-:-:S02]  /*23850*/  MOV R18, R28 ;  /* 0x0000001c00127202 */ /* 0x000fc40000000f00 */
[----:B------:R-:W-:Y:S01]  /*23860*/  MOV R19, R17 ;  /* 0x0000001100137202 */ /* 0x000fe20000000f00 */
[----:B----4-:R-:W-:Y:S04]  /*23870*/  STL.64 [R1+0x1b10], R22 ;  /* 0x001b101601007387 */ /* 0x010fe80000100a00 */
[----:B--2---:R0:W-:Y:S04]  /*23880*/  STL.64 [R1+0x1b08], R20 ;  /* 0x001b081401007387 */ /* 0x0041e80000100a00 */
[----:B------:R-:W2:Y:S04]  /*23890*/  LDL.LU R28, [R1+0x1c10] ;  /* 0x001c1000011c7983 */ /* 0x000ea80000300800 */
[----:B------:R-:W4:Y:S04]  /*238a0*/  LDL.LU R17, [R1+0x1c0c] ;  /* 0x001c0c0001117983 */ /* 0x000f280000300800 */
[----:B------:R1:W-:Y:S04]  /*238b0*/  STL.64 [R1+0x1b18], R18 ;  /* 0x001b181201007387 */ /* 0x0003e80000100a00 */
[----:B0-----:R-:W2:Y:S04]  /*238c0*/  LDL.LU R20, [R1+0x30] ;  /* 0x0000300001147983 */ /* 0x001ea80000300800 */
[----:B------:R-:W2:Y:S04]  /*238d0*/  LDL.LU R21, [R1+0x34] ;  /* 0x0000340001157983 */ /* 0x000ea80000300800 */
[----:B------:R-:W2:Y:S04]  /*238e0*/  LDL.LU R22, [R1+0x38] ;  /* 0x0000380001167983 */ /* 0x000ea80000300800 */
[----:B------:R-:W2:Y:S01]  /*238f0*/  LDL.LU R23, [R1+0x3c] ;  /* 0x00003c0001177983 */ /* 0x000ea20000300800 */
[----:B-1----:R-:W-:Y:S01]  /*23900*/  IMAD.MOV.U32 R18, RZ, RZ, R24 ;  /* 0x000000ffff127224 */ /* 0x002fe200078e0018 */
[----:B---3--:R-:W-:-:S02]  /*23910*/  MOV R19, R5 ;  /* 0x0000000500137202 */ /* 0x008fc40000000f00 */
[----:B--2---:R-:W-:Y:S04]  /*23920*/  STL.64 [R1+0x1b28], R22 ;  /* 0x001b281601007387 */ /* 0x004fe80000100a00 */
[----:B------:R0:W-:Y:S04]  /*23930*/  STL.64 [R1+0x1b20], R20 ;  /* 0x001b201401007387 */ /* 0x0001e80000100a00 */
[----:B------:R-:W2:Y:S04]  /*23940*/  LDL.LU R24, [R1+0x1c08] ;  /* 0x001c080001187983 */ /* 0x000ea80000300800 */
[----:B------:R-:W3:Y:S04]  /*23950*/  LDL.LU R5, [R1+0x1c04] ;  /* 0x001c040001057983 */ /* 0x000ee80000300800 */
[----:B------:R1:W-:Y:S04]  /*23960*/  STL.64 [R1+0x1b30], R18 ;  /* 0x001b301201007387 */ /* 0x0003e80000100a00 */
[----:B0-----:R-:W2:Y:S04]  /*23970*/  LDL.LU R20, [R1+0x40] ;  /* 0x0000400001147983 */ /* 0x001ea80000300800 */
[----:B------:R-:W2:Y:S04]  /*23980*/  LDL.LU R21, [R1+0x44] ;  /* 0x0000440001157983 */ /* 0x000ea80000300800 */
[----:B------:R-:W2:Y:S04]  /*23990*/  LDL.LU R22, [R1+0x48] ;  /* 0x0000480001167983 */ /* 0x000ea80000300800 */
[----:B------:R-:W2:Y:S01]  /*239a0*/  LDL.LU R23, [R1+0x4c] ;  /* 0x00004c0001177983 */ /* 0x000ea20000300800 */
[----:B-1----:R-:W-:Y:S01]  /*239b0*/  MOV R18, R16 ;  /* 0x0000001000127202 */ /* 0x002fe20000000f00 */
[----:B------:R-:W-:-:S02]  /*239c0*/  IMAD.MOV.U32 R19, RZ, RZ, R3 ;  /* 0x000000ffff137224 */ /* 0x000fc400078e0003 */
[----:B--2---:R-:W-:Y:S04]  /*239d0*/  STL.64 [R1+0x1b40], R22 ;  /* 0x001b401601007387 */ /* 0x004fe80000100a00 */
[----:B------:R-:W-:Y:S04]  /*239e0*/  STL.64 [R1+0x1b38], R20 ;  /* 0x001b381401007387 */ /* 0x000fe80000100a00 */
[----:B------:R-:W2:Y:S04]  /*239f0*/  LDL.LU R16, [R1+0x1c00] ;  /* 0x001c000001107983 */ /* 0x000ea80000300800 */
[----:B------:R-:W2:Y:S04]  /*23a00*/  LDL.LU R3, [R1+0x1bfc] ;  /* 0x001bfc0001037983 */ /* 0x000ea80000300800 */
[----:B------:R0:W-:Y:S02]  /*23a10*/  STL.64 [R1+0x1b48], R18 ;  /* 0x001b481201007387 */ /* 0x0001e40000100a00 */
[----:B0-----:R-:W-:-:S02]  /*23a20*/  MOV R18, R4 ;  /* 0x0000000400127202 */ /* 0x001fc40000000f00 */
[----:B------:R-:W-:Y:S01]  /*23a30*/  MOV R19, R6 ;  /* 0x0000000600137202 */ /* 0x000fe20000000f00 */
[----:B------:R-:W2:Y:S04]  /*23a40*/  LDL.LU R4, [R1+0x1bf8] ;  /* 0x001bf80001047983 */ /* 0x000ea80000300800 */
[----:B------:R-:W2:Y:S04]  /*23a50*/  LDL.LU R6, [R1+0x1bf4] ;  /* 0x001bf40001067983 */ /* 0x000ea80000300800 */
[----:B------:R0:W-:Y:S04]  /*23a60*/  STL.64 [R1+0x1b60], R18 ;  /* 0x001b601201007387 */ /* 0x0001e80000100a00 */
[----:B------:R-:W2:Y:S04]  /*23a70*/  LDL.LU R20, [R1+0x70] ;  /* 0x0000700001147983 */ /* 0x000ea80000300800 */
[----:B------:R-:W2:Y:S04]  /*23a80*/  LDL.LU R21, [R1+0x74] ;  /* 0x0000740001157983 */ /* 0x000ea80000300800 */
[----:B------:R-:W2:Y:S04]  /*23a90*/  LDL.LU R22, [R1+0x78] ;  /* 0x0000780001167983 */ /* 0x000ea80000300800 */
[----:B------:R-:W2:Y:S01]  /*23aa0*/  LDL.LU R23, [R1+0x7c] ;  /* 0x00007c0001177983 */ /* 0x000ea20000300800 */
[----:B0-----:R-:W-:Y:S01]  /*23ab0*/  IMAD.MOV.U32 R18, RZ, RZ, R7 ;  /* 0x000000ffff127224 */ /* 0x001fe200078e0007 */
[----:B------:R-:W-:-:S02]  /*23ac0*/  MOV R19, R29 ;  /* 0x0000001d00137202 */ /* 0x000fc40000000f00 */
[----:B------:R-:W3:Y:S04]  /*23ad0*/  LDL.LU R7, [R1+0x1bf0] ;  /* 0x001bf00001077983 */ /* 0x000ee80000300800 */
[----:B------:R-:W-:Y:S04]  /*23ae0*/  STL.64 [R1+0x1b78], R18 ;  /* 0x001b781201007387 */ /* 0x000fe80000100a00 */
[----:B--2---:R-:W-:Y:S04]  /*23af0*/  STL.64 [R1+0x1b58], R22 ;  /* 0x001b581601007387 */ /* 0x004fe80000100a00 */
[----:B------:R0:W-:Y:S04]  /*23b00*/  STL.64 [R1+0x1b50], R20 ;  /* 0x001b501401007387 */ /* 0x0001e80000100a00 */
[----:B0-----:R-:W2:Y:S04]  /*23b10*/  LDL.LU R20, [R1+0x80] ;  /* 0x0000800001147983 */ /* 0x001ea80000300800 */
[----:B------:R-:W2:Y:S04]  /*23b20*/  LDL.LU R21, [R1+0x84] ;  /* 0x0000840001157983 */ /* 0x000ea80000300800 */
[----:B------:R-:W2:Y:S04]  /*23b30*/  LDL.LU R22, [R1+0x88] ;  /* 0x0000880001167983 */ /* 0x000ea80000300800 */
[----:B------:R-:W2:Y:S01]  /*23b40*/  LDL.LU R23, [R1+0x8c] ;  /* 0x00008c0001177983 */ /* 0x000ea20000300800 */
[----:B------:R-:W-:Y:S01]  /*23b50*/  MOV R18, R28 ;  /* 0x0000001c00127202 */ /* 0x000fe20000000f00 */
[----:B------:R-:W-:-:S05]  /*23b60*/  IMAD.MOV.U32 R19, RZ, RZ, R25 ;  /* 0x000000ffff137224 */ /* 0x000fca00078e0019 */
[----:B------:R-:W-:Y:S04]  /*23b70*/  STL.64 [R1+0x1b90], R18 ;  /* 0x001b901201007387 */ /* 0x000fe80000100a00 */
[----:B--2---:R-:W-:Y:S04]  /*23b80*/  STL.64 [R1+0x1b70], R22 ;  /* 0x001b701601007387 */ /* 0x004fe80000100a00 */
[----:B------:R0:W-:Y:S04]  /*23b90*/  STL.64 [R1+0x1b68], R20 ;  /* 0x001b681401007387 */ /* 0x0001e80000100a00 */
[----:B0-----:R-:W2:Y:S04]  /*23ba0*/  LDL.LU R20, [R1+0x90] ;  /* 0x0000900001147983 */ /* 0x001ea80000300800 */
[----:B------:R-:W2:Y:S04]  /*23bb0*/  LDL.LU R21, [R1+0x94] ;  /* 0x0000940001157983 */ /* 0x000ea80000300800 */
[----:B------:R-:W2:Y:S04]  /*23bc0*/  LDL.LU R22, [R1+0x98] ;  /* 0x0000980001167983 */ /* 0x000ea80000300800 */
[----:B------:R-:W2:Y:S01]  /*23bd0*/  LDL.LU R23, [R1+0x9c] ;  /* 0x00009c0001177983 */ /* 0x000ea20000300800 */
[----:B------:R-:W-:-:S02]  /*23be0*/  MOV R18, R24 ;  /* 0x0000001800127202 */ /* 0x000fc40000000f00 */
[----:B----4-:R-:W-:-:S05]  /*23bf0*/  MOV R19, R17 ;  /* 0x0000001100137202 */ /* 0x010fca0000000f00 */
[----:B------:R-:W-:Y:S04]  /*23c00*/  STL.64 [R1+0x1ba8], R18 ;  /* 0x001ba81201007387 */ /* 0x000fe80000100a00 */
[----:B--2---:R-:W-:Y:S04]  /*23c10*/  STL.64 [R1+0x1b88], R22 ;  /* 0x001b881601007387 */ /* 0x004fe80000100a00 */
[----:B------:R0:W-:Y:S04]  /*23c20*/  STL.64 [R1+0x1b80], R20 ;  /* 0x001b801401007387 */ /* 0x0001e80000100a00 */
[----:B0-----:R-:W2:Y:S04]  /*23c30*/  LDL.LU R20, [R1+0x190] ;  /* 0x0001900001147983 */ /* 0x001ea80000300800 */
[----:B------:R-:W2:Y:S04]  /*23c40*/  LDL.LU R21, [R1+0x194] ;  /* 0x0001940001157983 */ /* 0x000ea80000300800 */
[----:B------:R-:W4:Y:S04]  /*23c50*/  LDL.LU R22, [R1+0x198] ;  /* 0x0001980001167983 */ /* 0x000f280000300800 */
[----:B------:R-:W4:Y:S01]  /*23c60*/  LDL.LU R23, [R1+0x19c] ;  /* 0x00019c0001177983 */ /* 0x000f220000300800 */
[----:B------:R-:W-:Y:S01]  /*23c70*/  IMAD.MOV.U32 R18, RZ, RZ, R16 ;  /* 0x000000ffff127224 */ /* 0x000fe200078e0010 */
[----:B---3--:R-:W-:-:S05]  /*23c80*/  MOV R19, R5 ;  /* 0x0000000500137202 */ /* 0x008fca0000000f00 */
[----:B------:R0:W-:Y:S02]  /*23c90*/  STL.64 [R1+0x1bc0], R18 ;  /* 0x001bc01201007387 */ /* 0x0001e40000100a00 */
[----:B0-----:R-:W-:Y:S01]  /*23ca0*/  MOV R18, R4 ;  /* 0x0000000400127202 */ /* 0x001fe20000000f00 */
[----:B------:R-:W-:-:S05]  /*23cb0*/  IMAD.MOV.U32 R19, RZ, RZ, R3 ;  /* 0x000000ffff137224 */ /* 0x000fca00078e0003 */
[----:B------:R0:W-:Y:S04]  /*23cc0*/  STL.64 [R1+0x1be8], R18 ;  /* 0x001be81201007387 */ /* 0x0001e80000100a00 */
[----:B------:R-:W3:Y:S04]  /*23cd0*/  LDL.LU R16, [R1+0x1d0] ;  /* 0x0001d00001107983 */ /* 0x000ee80000300800 */
[----:B------:R-:W3:Y:S04]  /*23ce0*/  LDL.LU R17, [R1+0x1d4] ;  /* 0x0001d40001117983 */ /* 0x000ee80000300800 */
[----:B0-----:R-:W3:Y:S04]  /*23cf0*/  LDL.LU R18, [R1+0x1d8] ;  /* 0x0001d80001127983 */ /* 0x001ee80000300800 */
[----:B------:R-:W3:Y:S04]  /*23d00*/  LDL.LU R19, [R1+0x1dc] ;  /* 0x0001dc0001137983 */ /* 0x000ee80000300800 */
[----:B----4-:R-:W-:Y:S04]  /*23d10*/  STL.64 [R1+0x1ba0], R22 ;  /* 0x001ba01601007387 */ /* 0x010fe80000100a00 */
[----:B--2---:R0:W-:Y:S04]  /*23d20*/  STL.64 [R1+0x1b98], R20 ;  /* 0x001b981401007387 */ /* 0x0041e80000100a00 */
[----:B0-----:R-:W2:Y:S04]  /*23d30*/  LDL.LU R20, [R1+0x1a0] ;  /* 0x0001a00001147983 */ /* 0x001ea80000300800 */
[----:B------:R-:W2:Y:S04]  /*23d40*/  LDL.LU R21, [R1+0x1a4] ;  /* 0x0001a40001157983 */ /* 0x000ea80000300800 */
[----:B------:R-:W4:Y:S04]  /*23d50*/  LDL.LU R22, [R1+0x1a8] ;  /* 0x0001a80001167983 */ /* 0x000f280000300800 */
[----:B------:R-:W4:Y:S04]  /*23d60*/  LDL.LU R23, [R1+0x1ac] ;  /* 0x0001ac0001177983 */ /* 0x000f280000300800 */
[----:B----4-:R-:W-:Y:S04]  /*23d70*/  STL.64 [R1+0x1bb8], R22 ;  /* 0x001bb81601007387 */ /* 0x010fe80000100a00 */
[----:B--2---:R0:W-:Y:S04]  /*23d80*/  STL.64 [R1+0x1bb0], R20 ;  /* 0x001bb01401007387 */ /* 0x0041e80000100a00 */
[----:B0-----:R-:W2:Y:S04]  /*23d90*/  LDL.LU R20, [R1+0x1b0] ;  /* 0x0001b00001147983 */ /* 0x001ea80000300800 */
[----:B------:R-:W2:Y:S04]  /*23da0*/  LDL.LU R21, [R1+0x1b4] ;  /* 0x0001b40001157983 */ /* 0x000ea80000300800 */
[----:B------:R-:W4:Y:S04]  /*23db0*/  LDL.LU R22, [R1+0x1b8] ;  /* 0x0001b80001167983 */ /* 0x000f280000300800 */
[----:B------:R-:W4:Y:S01]  /*23dc0*/  LDL.LU R23, [R1+0x1bc] ;  /* 0x0001bc0001177983 */ /* 0x000f220000300800 */
[----:B---3--:R-:W-:Y:S03]  /*23dd0*/  HMMA.16816.F32.BF16 R8, R8, R6, R16 ;  /* 0x000000060808723c */ /* 0x008fe60000041810 */
[----:B----4-:R-:W-:Y:S04]  /*23de0*/  STL.64 [R1+0x1bd0], R22 ;  /* 0x001bd01601007387 */ /* 0x010fe80000100a00 */
[----:B--2---:R0:W-:Y:S04]  /*23df0*/  STL.64 [R1+0x1bc8], R20 ;  /* 0x001bc81401007387 */ /* 0x0041e80000100a00 */
[----:B0-----:R-:W2:Y:S04]  /*23e00*/  LDL.LU R20, [R1+0x1c0] ;  /* 0x0001c00001147983 */ /* 0x001ea80000300800 */
[----:B------:R-:W2:Y:S04]  /*23e10*/  LDL.LU R21, [R1+0x1c4] ;  /* 0x0001c40001157983 */ /* 0x000ea80000300800 */
[----:B------:R-:W2:Y:S04]  /*23e20*/  LDL.LU R22, [R1+0x1c8] ;  /* 0x0001c80001167983 */ /* 0x000ea80000300800 */
[----:B------:R-:W2:Y:S04]  /*23e30*/  LDL.LU R23, [R1+0x1cc] ;  /* 0x0001cc0001177983 */ /* 0x000ea80000300800 */
[----:B------:R-:W3:Y:S04]  /*23e40*/  LDL R25, [R1+0x424] ;  /* 0x0004240001197983 */ /* 0x000ee80000100800 */
[----:B------:R-:W-:Y:S04]  /*23e50*/  STL.64 [R1+0x1af0], R26 ;  /* 0x001af01a01007387 */ /* 0x000fe80000100a00 */
[----:B---3--:R0:W-:Y:S04]  /*23e60*/  STL [R1+0x1ae8], R25 ;  /* 0x001ae81901007387 */ /* 0x0081e80000100800 */
[----:B------:R-:W3:Y:S04]  /*23e70*/  LDL.LU R24, [R1+0x10] ;  /* 0x0000100001187983 */ /* 0x000ee80000300800 */
[----:B0-----:R-:W3:Y:S04]  /*23e80*/  LDL.LU R25, [R1+0x14] ;  /* 0x0000140001197983 */ /* 0x001ee80000300800 */
[----:B------:R-:W3:Y:S04]  /*23e90*/  LDL.LU R26, [R1+0x18] ;  /* 0x00001800011a7983 */ /* 0x000ee80000300800 */
[----:B------:R-:W3:Y:S04]  /*23ea0*/  LDL.LU R27, [R1+0x1c] ;  /* 0x00001c00011b7983 */ /* 0x000ee80000300800 */
[----:B------:R-:W4:Y:S04]  /*23eb0*/  LDL.LU R3, [R1+0x420] ;  /* 0x0004200001037983 */ /* 0x000f280000300800 */
[----:B------:R0:W-:Y:S04]  /*23ec0*/  STL.64 [R1+0x1ab0], R12 ;  /* 0x001ab00c01007387 */ /* 0x0001e80000100a00 */
[----:B------:R-:W2:Y:S04]  /*23ed0*/  LDL.LU.64 R18, [R1+0x1be8] ;  /* 0x001be80001127983 */ /* 0x000ea80000300a00 */
[----:B------:R-:W-:Y:S04]  /*23ee0*/  STL.64 [R1+0x340], R8 ;  /* 0x0003400801007387 */ /* 0x000fe80000100a00 */
[----:B------:R1:W-:Y:S01]  /*23ef0*/  STL.64 [R1+0x348], R10 ;  /* 0x0003480a01007387 */ /* 0x0003e20000100a00 */
[----:B0-----:R-:W-:-:S02]  /*23f00*/  MOV R13, R6 ;  /* 0x00000006000d7202 */ /* 0x001fc40000000f00 */
[----:B------:R-:W-:Y:S02]  /*23f10*/  MOV R12, R7 ;  /* 0x00000007000c7202 */ /* 0x000fe40000000f00 */
[----:B------:R-:W2:Y:S04]  /*23f20*/  LDL.LU.64 R6, [R1+0x1be0] ;  /* 0x001be00001067983 */ /* 0x000ea80000300a00 */
[----:B------:R-:W2:Y:S01]  /*23f30*/  LDL.LU.64 R4, [R1+0x1bd8] ;  /* 0x001bd80001047983 */ /* 0x000ea20000300a00 */
[----:B-1----:R-:W-:Y:S01]  /*23f40*/  IMAD.MOV.U32 R10, RZ, RZ, R15 ;  /* 0x000000ffff0a7224 */ /* 0x002fe200078e000f */
[----:B------:R-:W-:Y:S02]  /*23f50*/  MOV R11, R14 ;  /* 0x0000000e000b7202 */ /* 0x000fe40000000f00 */
[----:B------:R-:W-:Y:S01]  /*23f60*/  MOV R14, R2 ;  /* 0x00000002000e7202 */ /* 0x000fe20000000f00 */
[----:B------:R-:W-:Y:S01]  /*23f70*/  IMAD.MOV.U32 R15, RZ, RZ, R0 ;  /* 0x000000ffff0f7224 */ /* 0x000fe200078e0000 */
[----:B--2---:R-:W-:Y:S01]  /*23f80*/  HMMA.16816.F32.BF16 R16, R4, R18, R20 ;  /* 0x000000120410723c */ /* 0x004fe20000041814 */
[----:B------:R-:W2:Y:S04]  /*23f90*/  LDL.LU.64 R22, [R1+0x1bd0] ;  /* 0x001bd00001167983 */ /* 0x000ea80000300a00 */
[----:B------:R-:W2:-:S14]  /*23fa0*/  LDL.LU.64 R20, [R1+0x1bc8] ;  /* 0x001bc80001147983 */ /* 0x000e9c0000300a00 */
[----:B------:R-:W-:Y:S01]  /*23fb0*/  IMAD.MOV.U32 R2, RZ, RZ, R18 ;  /* 0x000000ffff027224 */ /* 0x000fe200078e0012 */
[----:B------:R-:W-:Y:S02]  /*23fc0*/  MOV R0, R19 ;  /* 0x0000001300007202 */ /* 0x000fe40000000f00 */
[----:B------:R-:W2:Y:S01]  /*23fd0*/  LDL.LU.64 R18, [R1+0x1bc0] ;  /* 0x001bc00001127983 */ /* 0x000ea20000300a00 */
[----:B------:R-:W-:Y:S02]  /*23fe0*/  MOV R29, R16 ;  /* 0x00000010001d7202 */ /* 0x000fe40000000f00 */
[----:B------:R-:W-:Y:S01]  /*23ff0*/  MOV R28, R17 ;  /* 0x00000011001c7202 */ /* 0x000fe20000000f00 */
[----:B------:R-:W-:Y:S04]  /*24000*/  STL [R1+0x1a44], R0 ;  /* 0x001a440001007387 */ /* 0x000fe80000100800 */
[----:B------:R-:W-:Y:S04]  /*24010*/  STL [R1+0x1a40], R2 ;  /* 0x001a400201007387 */ /* 0x000fe80000100800 */
[----:B------:R-:W-:Y:S04]  /*24020*/  STL [R1+0x1a3c], R28 ;  /* 0x001a3c1c01007387 */ /* 0x000fe80000100800 */
[----:B------:R-:W-:Y:S01]  /*24030*/  STL [R1+0x1a38], R29 ;  /* 0x001a381d01007387 */ /* 0x000fe20000100800 */
[----:B--2---:R-:W-:Y:S03]  /*24040*/  HMMA.16816.F32.BF16 R16, R4, R18, R20 ;  /* 0x000000120410723c */ /* 0x004fe60000041814 */
[----:B------:R-:W2:Y:S04]  /*24050*/  LDL.LU.64 R22, [R1+0x1bb8] ;  /* 0x001bb80001167983 */ /* 0x000ea80000300a00 */
[----:B------:R-:W2:-:S12]  /*24060*/  LDL.LU.64 R20, [R1+0x1bb0] ;  /* 0x001bb00001147983 */ /* 0x000e980000300a00 */
[----:B------:R-:W-:Y:S04]  /*24070*/  STL.64 [R1+0x300], R16 ;  /* 0x0003001001007387 */ /* 0x000fe80000100a00 */
[----:B------:R0:W-:Y:S04]  /*24080*/  STL.64 [R1+0x308], R18 ;  /* 0x0003081201007387 */ /* 0x0001e80000100a00 */
[----:B0-----:R-:W2:Y:S02]  /*24090*/  LDL.LU.64 R18, [R1+0x1ba8] ;  /* 0x001ba80001127983 */ /* 0x001ea40000300a00 */
[----:B--2---:R-:W-:Y:S02]  /*240a0*/  HMMA.16816.F32.BF16 R16, R4, R18, R20 ;  /* 0x000000120410723c */ /* 0x004fe40000041814 */
[----:B------:R-:W2:Y:S04]  /*240b0*/  LDL.LU.64 R22, [R1+0x1ba0] ;  /* 0x001ba00001167983 */ /* 0x000ea80000300a00 */
[----:B------:R-:W2:-:S13]  /*240c0*/  LDL.LU.64 R20, [R1+0x1b98] ;  /* 0x001b980001147983 */ /* 0x000e9a0000300a00 */
        /* <DEDUP_REMOVED lines=40> */
[----:B------:R-:W3:-:S15]  /*24350*/  LDL.LU.64 R22, [R1+0x1af8] ;  /* 0x001af80001167983 */ /* 0x000ede0000300a00 */
[----:B------:R-:W-:Y:S02]  /*24360*/  NOP ;  /* 0x0000000000007918 */ /* 0x000fe40000000000 */
[----:B------:R0:W-:Y:S04]  /*24370*/  STL.64 [R1+0x120], R16 ;  /* 0x0001201001007387 */ /* 0x0001e80000100a00 */
[----:B------:R1:W-:Y:S04]  /*24380*/  STL.64 [R1+0x128], R18 ;  /* 0x0001281201007387 */ /* 0x0003e80000100a00 */
[----:B0-----:R-:W2:Y:S04]  /*24390*/  LDL.LU R16, [R1+0xd0] ;  /* 0x0000d00001107983 */ /* 0x001ea80000300800 */
[----:B------:R-:W2:Y:S04]  /*243a0*/  LDL.LU R17, [R1+0xd4] ;  /* 0x0000d40001117983 */ /* 0x000ea80000300800 */
[----:B-1----:R-:W2:Y:S04]  /*243b0*/  LDL.LU R18, [R1+0xd8] ;  /* 0x0000d80001127983 */ /* 0x002ea80000300800 */
[----:B------:R-:W2:Y:S01]  /*243c0*/  LDL.LU R19, [R1+0xdc] ;  /* 0x0000dc0001137983 */ /* 0x000ea20000300800 */
[----:B---3--:R-:W-:Y:S03]  /*243d0*/  HMMA.16816.F32.BF16 R20, R4, R22, R24 ;  /* 0x000000160414723c */ /* 0x008fe60000041818 */
[----:B------:R-:W3:Y:S04]  /*243e0*/  LDL.LU.64 R26, [R1+0x1af0] ;  /* 0x001af000011a7983 */ /* 0x000ee80000300a00 */
[----:B------:R-:W2:-:S12]  /*243f0*/  LDL.LU R25, [R1+0x1ae8] ;  /* 0x001ae80001197983 */ /* 0x000e980000300800 */
[----:B------:R-:W-:Y:S04]  /*24400*/  STL.64 [R1+0x2e0], R20 ;  /* 0x0002e01401007387 */ /* 0x000fe80000100a00 */
[----:B------:R0:W-:Y:S04]  /*24410*/  STL.64 [R1+0x2e8], R22 ;  /* 0x0002e81601007387 */ /* 0x0001e80000100a00 */
[----:B0-----:R-:W2:Y:S04]  /*24420*/  LDL.LU.64 R22, [R1+0x1ae0] ;  /* 0x001ae00001167983 */ /* 0x001ea80000300a00 */
[----:B------:R-:W2:Y:S02]  /*24430*/  LDL.LU.64 R20, [R1+0x1ad8] ;  /* 0x001ad80001147983 */ /* 0x000ea40000300a00 */
[----:B--2---:R-:W-:Y:S02]  /*24440*/  HMMA.16816.F32.BF16 R8, R4, R10, R20 ;  /* 0x0000000a0408723c */ /* 0x004fe40000041814 */
[----:B------:R-:W3:Y:S04]  /*24450*/  LDL.LU.64 R22, [R1+0x1ad0] ;  /* 0x001ad00001167983 */ /* 0x000ee80000300a00 */
[----:B------:R-:W3:-:S13]  /*24460*/  LDL.LU.64 R20, [R1+0x1ac8] ;  /* 0x001ac80001147983 */ /* 0x000eda0000300a00 */
[----:B------:R0:W-:Y:S02]  /*24470*/  STL.64 [R1+0x2d0], R8 ;  /* 0x0002d00801007387 */ /* 0x0001e40000100a00 */
[----:B0-----:R-:W-:Y:S02]  /*24480*/  LOP3.LUT R8, R25, 0x40, RZ, 0x3c, !PT ;  /* 0x0000004019087812 */ /* 0x001fe400078e3cff */
[----:B----4-:R-:W-:Y:S01]  /*24490*/  LOP3.LUT R3, R3, 0x40, RZ, 0x3c, !PT ;  /* 0x0000004003037812 */ /* 0x010fe200078e3cff */
[----:B------:R0:W-:Y:S04]  /*244a0*/  STL.64 [R1+0x2d8], R10 ;  /* 0x0002d80a01007387 */ /* 0x0001e80000100a00 */
[----:B------:R-:W-:Y:S01]  /*244b0*/  STL [R1+0x1a78], R8 ;  /* 0x001a780801007387 */ /* 0x000fe20000100800 */
[----:B0-----:R-:W-:Y:S01]  /*244c0*/  MOV R10, R13 ;  /* 0x0000000d000a7202 */ /* 0x001fe20000000f00 */
[----:B------:R-:W-:Y:S01]  /*244d0*/  IMAD.MOV.U32 R11, RZ, RZ, R12 ;  /* 0x000000ffff0b7224 */ /* 0x000fe200078e000c */
[----:B---3--:R-:W-:Y:S01]  /*244e0*/  HMMA.16816.F32.BF16 R24, R4, R26, R20 ;  /* 0x0000001a0418723c */ /* 0x008fe20000041814 */
[----:B------:R-:W-:-:S15]  /*244f0*/  LDSM.16.M88.4 R20, [R8+UR6+0x18000] ;  /* 0x018000060814783b */ /* 0x000fde0008000200 */
[----:B------:R-:W-:-:S03]  /*24500*/  NOP ;  /* 0x0000000000007918 */ /* 0x000fc60000000000 */
[----:B------:R-:W-:Y:S04]  /*24510*/  STL.64 [R1+0xf0], R24 ;  /* 0x0000f01801007387 */ /* 0x000fe80000100a00 */
[----:B------:R-:W-:Y:S04]  /*24520*/  STL.64 [R1+0xf8], R26 ;  /* 0x0000f81a01007387 */ /* 0x000fe80000100a00 */
[----:B------:R-:W0:Y:S04]  /*24530*/  LDSM.16.M88.4 R24, [R3+UR6] ;  /* 0x000000060318783b */ /* 0x000e280008000200 */
[----:B0-----:R-:W-:Y:S04]  /*24540*/  STL.64 [R1+0xc0], R24 ;  /* 0x0000c01801007387 */ /* 0x001fe80000100a00 */
[----:B------:R-:W-:Y:S04]  /*24550*/  STL.64 [R1+0xc8], R26 ;  /* 0x0000c81a01007387 */ /* 0x000fe80000100a00 */
[----:B------:R-:W0:Y:S04]  /*24560*/  LDSM.16.M88.4 R24, [R3+UR6+0x1000] ;  /* 0x001000060318783b */ /* 0x000e280008000200 */
[----:B0-----:R-:W-:Y:S04]  /*24570*/  STL.64 [R1+0xb0], R24 ;  /* 0x0000b01801007387 */ /* 0x001fe80000100a00 */
[----:B------:R0:W-:Y:S04]  /*24580*/  STL.64 [R1+0xb8], R26 ;  /* 0x0000b81a01007387 */ /* 0x0001e80000100a00 */
[----:B0-----:R-:W2:Y:S04]  /*24590*/  LDL.LU.64 R26, [R1+0x1ac0] ;  /* 0x001ac000011a7983 */ /* 0x001ea80000300a00 */
[----:B------:R-:W2:Y:S04]  /*245a0*/  LDL.LU.64 R24, [R1+0x1ab8] ;  /* 0x001ab80001187983 */ /* 0x000ea80000300a00 */
[----:B------:R-:W3:Y:S01]  /*245b0*/  LDL.LU.64 R12, [R1+0x1ab0] ;  /* 0x001ab000010c7983 */ /* 0x000ee20000300a00 */
[----:B--2---:R-:W-:-:S15]  /*245c0*/  HMMA.16816.F32.BF16 R24, R4, R14, R24 ;  /* 0x0000000e0418723c */ /* 0x004fde0000041818 */
[----:B------:R-:W-:-:S04]  /*245d0*/  NOP ;  /* 0x0000000000007918 */ /* 0x000fc80000000000 */
[----:B------:R-:W-:Y:S04]  /*245e0*/  STL.64 [R1+0xe0], R24 ;  /* 0x0000e01801007387 */ /* 0x000fe80000100a00 */
[----:B------:R3:W-:Y:S02]  /*245f0*/  STL.64 [R1+0xe8], R26 ;  /* 0x0000e81a01007387 */ /* 0x0007e40000100a00 */
[----:B---3--:R-:W-:Y:S02]  /*24600*/  MOV R26, R13 ;  /* 0x0000000d001a7202 */ /* 0x008fe40000000f00 */
[----:B------:R-:W-:Y:S02]  /*24610*/  MOV R27, R12 ;  /* 0x0000000c001b7202 */ /* 0x000fe40000000f00 */
[----:B------:R-:W0:Y:S04]  /*24620*/  LDSM.16.M88.4 R12, [R3+UR6+0x2000] ;  /* 0x00200006030c783b */ /* 0x000e280008000200 */
[----:B0-----:R-:W-:Y:S01]  /*24630*/  STL.64 [R1+0xa0], R12 ;  /* 0x0000a00c01007387 */ /* 0x001fe20000100a00 */
[----:B------:R-:W-:-:S03]  /*24640*/  IMAD.MOV.U32 R28, RZ, RZ, R12 ;  /* 0x000000ffff1c7224 */ /* 0x000fc600078e000c */
[----:B------:R-:W-:Y:S01]  /*24650*/  STL.64 [R1+0xa8], R14 ;  /* 0x0000a80e01007387 */ /* 0x000fe20000100a00 */
[----:B------:R-:W-:-:S03]  /*24660*/  MOV R29, R13 ;  /* 0x0000000d001d7202 */ /* 0x000fc60000000f00 */
[----:B------:R-:W0:Y:S04]  /*24670*/  LDSM.16.M88.4 R12, [R3+UR6+0x3000] ;  /* 0x00300006030c783b */ /* 0x000e280008000200 */
[----:B------:R-:W-:Y:S04]  /*24680*/  STL [R1+0x1a4c], R29 ;  /* 0x001a4c1d01007387 */ /* 0x000fe80000100800 */
[----:B------:R-:W-:Y:S04]  /*24690*/  STL [R1+0x1a48], R28 ;  /* 0x001a481c01007387 */ /* 0x000fe80000100800 */
[----:B0-----:R-:W-:Y:S01]  /*246a0*/  STL.64 [R1+0x90], R12 ;  /* 0x0000900c01007387 */ /* 0x001fe20000100a00 */
[----:B------:R-:W-:-:S03]  /*246b0*/  MOV R0, R12 ;  /* 0x0000000c00007202 */ /* 0x000fc60000000f00 */
[----:B------:R-:W-:Y:S01]  /*246c0*/  STL.64 [R1+0x98], R14 ;  /* 0x0000980e01007387 */ /* 0x000fe20000100a00 */
[----:B------:R-:W-:-:S03]  /*246d0*/  IMAD.MOV.U32 R2, RZ, RZ, R13 ;  /* 0x000000ffff027224 */ /* 0x000fc600078e000d */
[----:B------:R-:W0:Y:S04]  /*246e0*/  LDSM.16.M88.4 R12, [R3+UR6+0x4000] ;  /* 0x00400006030c783b */ /* 0x000e280008000200 */
[----:B------:R-:W-:Y:S04]  /*246f0*/  STL [R1+0x1a54], R2 ;  /* 0x001a540201007387 */ /* 0x000fe80000100800 */
[----:B------:R-:W-:Y:S04]  /*24700*/  STL [R1+0x1a50], R0 ;  /* 0x001a500001007387 */ /* 0x000fe80000100800 */
[----:B0-----:R-:W-:Y:S04]  /*24710*/  STL.64 [R1+0x80], R12 ;  /* 0x0000800c01007387 */ /* 0x001fe80000100a00 */
[----:B------:R-:W-:Y:S04]  /*24720*/  STL.64 [R1+0x88], R14 ;  /* 0x0000880e01007387 */ /* 0x000fe80000100a00 */
[----:B------:R-:W0:Y:S01]  /*24730*/  LDSM.16.M88.4 R12, [R3+UR6+0x5000] ;  /* 0x00500006030c783b */ /* 0x000e220008000200 */
[----:B------:R-:W-:Y:S01]  /*24740*/  HMMA.16816.F32.BF16 R24, R4, R26, R16 ;  /* 0x0000001a0418723c */ /* 0x000fe20000041810 */
[----:B0-----:R-:W-:-:S02]  /*24750*/  MOV R28, R13 ;  /* 0x0000000d001c7202 */ /* 0x001fc40000000f00 */
[----:B------:R-:W-:Y:S01]  /*24760*/  MOV R29, R12 ;  /* 0x0000000c001d7202 */ /* 0x000fe20000000f00 */
[----:B------:R-:W-:Y:S04]  /*24770*/  STL.64 [R1+0x70], R12 ;  /* 0x0000700c01007387 */ /* 0x000fe80000100a00 */
[----:B------:R0:W-:Y:S04]  /*24780*/  STL.64 [R1+0x78], R14 ;  /* 0x0000780e01007387 */ /* 0x0001e80000100a00 */
[----:B0-----:R-:W2:Y:S04]  /*24790*/  LDL.LU.64 R14, [R1+0x1aa8] ;  /* 0x001aa800010e7983 */ /* 0x001ea80000300a00 */
[----:B------:R-:W3:Y:S04]  /*247a0*/  LDL.LU.64 R12, [R1+0x1aa0] ;  /* 0x001aa000010c7983 */ /* 0x000ee80000300a00 */
[----:B------:R-:W-:Y:S04]  /*247b0*/  STL [R1+0x1a5c], R28 ;  /* 0x001a5c1c01007387 */ /* 0x000fe80000100800 */
[----:B------:R-:W-:Y:S04]  /*247c0*/  STL [R1+0x1a58], R29 ;  /* 0x001a581d01007387 */ /* 0x000fe80000100800 */
[----:B------:R-:W4:Y:S04]  /*247d0*/  LDL.LU.64 R18, [R1+0x1a98] ;  /* 0x001a980001127983 */ /* 0x000f280000300a00 */
[----:B------:R-:W4:Y:S04]  /*247e0*/  LDL.LU.64 R16, [R1+0x1a90] ;  /* 0x001a900001107983 */ /* 0x000f280000300a00 */
[----:B------:R-:W-:Y:S04]  /*247f0*/  STL.64 [R1+0xd0], R24 ;  /* 0x0000d01801007387 */ /* 0x000fe80000100a00 */
[----:B------:R-:W-:Y:S04]  /*24800*/  STL.64 [R1+0xd8], R26 ;  /* 0x0000d81a01007387 */ /* 0x000fe80000100a00 */
[----:B------:R-:W0:Y:S02]  /*24810*/  LDSM.16.M88.4 R24, [R3+UR6+0x6000] ;  /* 0x006000060318783b */ /* 0x000e240008000200 */
[----:B0-----:R-:W-:Y:S01]  /*24820*/  MOV R0, R25 ;  /* 0x0000001900007202 */ /* 0x001fe20000000f00 */
[----:B------:R-:W-:Y:S01]  /*24830*/  IMAD.MOV.U32 R2, RZ, RZ, R24 ;  /* 0x000000ffff027224 */ /* 0x000fe200078e0018 */
[----:B------:R-:W-:Y:S04]  /*24840*/  STL.64 [R1+0x60], R24 ;  /* 0x0000601801007387 */ /* 0x000fe80000100a00 */
[----:B------:R-:W-:Y:S04]  /*24850*/  STL.64 [R1+0x68], R26 ;  /* 0x0000681a01007387 */ /* 0x000fe80000100a00 */
[----:B------:R-:W-:Y:S04]  /*24860*/  STL [R1+0x1a64], R0 ;  /* 0x001a640001007387 */ /* 0x000fe80000100800 */
[----:B------:R-:W-:Y:S04]  /*24870*/  LDSM.16.M88.4 R24, [R3+UR6+0xd000] ;  /* 0x00d000060318783b */ /* 0x000fe80008000200 */
[----:B------:R-:W-:Y:S01]  /*24880*/  STL [R1+0x1a60], R2 ;  /* 0x001a600201007387 */ /* 0x000fe20000100800 */
[----:B----4-:R-:W-:Y:S03]  /*24890*/  HMMA.16816.F32.BF16 R16, R4, R10, R16 ;  /* 0x0000000a0410723c */ /* 0x010fe60000041810 */
[----:B------:R-:W0:-:S15]  /*248a0*/  LDSM.16.M88.4 R8, [R3+UR6+0x7000] ;  /* 0x007000060308783b */ /* 0x000e1e0008000200 */
[----:B------:R-:W-:Y:S01]  /*248b0*/  NOP ;  /* 0x0000000000007918 */ /* 0x000fe20000000000 */
[----:B------:R-:W-:Y:S04]  /*248c0*/  STL.64 [R1+0x2c0], R16 ;  /* 0x0002c01001007387 */ /* 0x000fe80000100a00 */
[----:B------:R-:W-:Y:S04]  /*248d0*/  STL.64 [R1+0x2c8], R18 ;  /* 0x0002c81201007387 */ /* 0x000fe80000100a00 */
[----:B------:R-:W1:Y:S04]  /*248e0*/  LDSM.16.M88.4 R16, [R3+UR6+0x8000] ;  /* 0x008000060310783b */ /* 0x000e680008000200 */
[----:B0-----:R0:W-:Y:S01]  /*248f0*/  STL.64 [R1+0x50], R8 ;  /* 0x0000500801007387 */ /* 0x0011e20000100a00 */
[----:B------:R-:W-:-:S03]  /*24900*/  MOV R5, R8 ;  /* 0x0000000800057202 */ /* 0x000fc60000000f00 */
[----:B------:R4:W-:Y:S01]  /*24910*/  STL.64 [R1+0x58], R10 ;  /* 0x0000580a01007387 */ /* 0x0009e20000100a00 */
[----:B------:R-:W-:-:S03]  /*24920*/  IMAD.MOV.U32 R4, RZ, RZ, R9 ;  /* 0x000000ffff047224 */ /* 0x000fc600078e0009 */
[----:B0-----:R-:W2:Y:S04]  /*24930*/  LDL.LU R8, [R1+0x310] ;  /* 0x0003100001087983 */ /* 0x001ea80000300800 */
[----:B------:R-:W2:Y:S04]  /*24940*/  LDL.LU R9, [R1+0x314] ;  /* 0x0003140001097983 */ /* 0x000ea80000300800 */
[----:B----4-:R-:W4:Y:S04]  /*24950*/  LDL.LU R10, [R1+0x318] ;  /* 0x00031800010a7983 */ /* 0x010f280000300800 */
[----:B------:R-:W4:Y:S01]  /*24960*/  LDL.LU R11, [R1+0x31c] ;  /* 0x00031c00010b7983 */ /* 0x000f220000300800 */
[----:B-1----:R-:W-:-:S02]  /*24970*/  MOV R7, R16 ;  /* 0x0000001000077202 */ /* 0x002fc40000000f00 */
[----:B------:R-:W-:Y:S01]  /*24980*/  MOV R6, R17 ;  /* 0x0000001100067202 */ /* 0x000fe20000000f00 */
[----:B----4-:R-:W-:Y:S04]  /*24990*/  STL.64 [R1+0x1a88], R10 ;  /* 0x001a880a01007387 */ /* 0x010fe80000100a00 */
[----:B--2---:R0:W-:Y:S04]  /*249a0*/  STL.64 [R1+0x1a80], R8 ;  /* 0x001a800801007387 */ /* 0x0041e80000100a00 */
[----:B0-----:R-:W2:Y:S04]  /*249b0*/  LDL.LU.64 R8, [R1+0xc0] ;  /* 0x0000c00001087983 */ /* 0x001ea80000300a00 */
[----:B------:R-:W-:Y:S04]  /*249c0*/  STL [R1+0x1a6c], R4 ;  /* 0x001a6c0401007387 */ /* 0x000fe80000100800 */
[----:B------:R-:W-:Y:S04]  /*249d0*/  STL [R1+0x1a68], R5 ;  /* 0x001a680501007387 */ /* 0x000fe80000100800 */
[----:B------:R-:W-:Y:S04]  /*249e0*/  STL.64 [R1+0x40], R16 ;  /* 0x0000401001007387 */ /* 0x000fe80000100a00 */
[----:B------:R-:W-:Y:S04]  /*249f0*/  STL.64 [R1+0x48], R18 ;  /* 0x0000481201007387 */ /* 0x000fe80000100a00 */
[----:B------:R-:W0:Y:S04]  /*24a00*/  LDSM.16.M88.4 R16, [R3+UR6+0x9000] ;  /* 0x009000060310783b */ /* 0x000e280008000200 */
[----:B------:R-:W-:Y:S04]  /*24a10*/  STL [R1+0x1a74], R6 ;  /* 0x001a740601007387 */ /* 0x000fe80000100800 */
[----:B------:R-:W-:Y:S04]  /*24a20*/  STL [R1+0x1a70], R7 ;  /* 0x001a700701007387 */ /* 0x000fe80000100800 */
[----:B------:R-:W1:Y:S04]  /*24a30*/  LDSM.16.M88.4 R4, [R3+UR6+0xa000] ;  /* 0x00a000060304783b */ /* 0x000e680008000200 */
[----:B0-----:R-:W-:Y:S01]  /*24a40*/  STL.64 [R1+0x30], R16 ;  /* 0x0000301001007387 */ /* 0x001fe20000100a00 */
[----:B------:R-:W-:-:S03]  /*24a50*/  IMAD.MOV.U32 R28, RZ, RZ, R16 ;  /* 0x000000ffff1c7224 */ /* 0x000fc600078e0010 */
[----:B------:R-:W-:Y:S01]  /*24a60*/  STL.64 [R1+0x38], R18 ;  /* 0x0000381201007387 */ /* 0x000fe20000100a00 */
[----:B------:R-:W-:-:S03]  /*24a70*/  MOV R29, R17 ;  /* 0x00000011001d7202 */ /* 0x000fc60000000f00 */
[----:B------:R-:W0:Y:S04]  /*24a80*/  LDSM.16.M88.4 R16, [R3+UR6+0xb000] ;  /* 0x00b000060310783b */ /* 0x000e280008000200 */
[----:B-1----:R1:W-:Y:S04]  /*24a90*/  STL.64 [R1+0x20], R4 ;  /* 0x0000200401007387 */ /* 0x0023e80000100a00 */
[----:B------:R-:W-:Y:S01]  /*24aa0*/  STL.64 [R1+0x28], R6 ;  /* 0x0000280601007387 */ /* 0x000fe20000100a00 */
[----:B------:R-:W-:Y:S01]  /*24ab0*/  MOV R0, R4 ;  /* 0x0000000400007202 */ /* 0x000fe20000000f00 */
[----:B------:R-:W-:-:S02]  /*24ac0*/  IMAD.MOV.U32 R2, RZ, RZ, R5 ;  /* 0x000000ffff027224 */ /* 0x000fc400078e0005 */
[----:B0-----:R-:W-:Y:S01]  /*24ad0*/  STL.64 [R1+0x10], R16 ;  /* 0x0000101001007387 */ /* 0x001fe20000100a00 */
[----:B-1----:R-:W-:-:S03]  /*24ae0*/  MOV R4, R16 ;  /* 0x0000001000047202 */ /* 0x002fc60000000f00 */
[----:B------:R-:W-:Y:S01]  /*24af0*/  STL.64 [R1+0x18], R18 ;  /* 0x0000181201007387 */ /* 0x000fe20000100a00 */
[----:B------:R-:W-:-:S03]  /*24b00*/  MOV R5, R17 ;  /* 0x0000001100057202 */ /* 0x000fc60000000f00 */
[----:B------:R-:W0:Y:S04]  /*24b10*/  LDSM.16.M88.4 R16, [R3+UR6+0xc000] ;  /* 0x00c000060310783b */ /* 0x000e280008000200 */
[----:B0-----:R-:W-:Y:S04]  /*24b20*/  STL.64 [R1], R16 ;  /* 0x0000001001007387 */ /* 0x001fe80000100a00 */
[----:B------:R-:W-:Y:S01]  /*24b30*/  STL.64 [R1+0x8], R18 ;  /* 0x0000081201007387 */ /* 0x000fe20000100a00 */
[----:B------:R-:W-:Y:S01]  /*24b40*/  IMAD.MOV.U32 R6, RZ, RZ, R16 ;  /* 0x000000ffff067224 */ /* 0x000fe200078e0010 */
[----:B------:R-:W-:-:S02]  /*24b50*/  MOV R7, R17 ;  /* 0x0000001100077202 */ /* 0x000fc40000000f00 */
[----:B------:R3:W-:Y:S04]  /*24b60*/  STL.64 [R1+0x1940], R26 ;  /* 0x0019401a01007387 */ /* 0x0007e80000100a00 */
[----:B------:R0:W-:Y:S04]  /*24b70*/  STL.64 [R1+0x1938], R24 ;  /* 0x0019381801007387 */ /* 0x0001e80000100a00 */
[----:B------:R-:W1:Y:S01]  /*24b80*/  LDSM.16.M88.4 R16, [R3+UR6+0xe000] ;  /* 0x00e000060310783b */ /* 0x000e620008000200 */
[----:B---3--:R-:W-:Y:S02]  /*24b90*/  MOV R26, R13 ;  /* 0x0000000d001a7202 */ /* 0x008fe40000000f00 */
[----:B0-----:R-:W-:Y:S01]  /*24ba0*/  MOV R24, R15 ;  /* 0x0000000f00187202 */ /* 0x001fe20000000f00 */
[----:B------:R-:W-:Y:S01]  /*24bb0*/  IMAD.MOV.U32 R25, RZ, RZ, R14 ;  /* 0x000000ffff197224 */ /* 0x000fe200078e000e */
[----:B------:R-:W-:-:S02]  /*24bc0*/  MOV R27, R12 ;  /* 0x0000000c001b7202 */ /* 0x000fc40000000f00 */
[----:B------:R-:W0:Y:S04]  /*24bd0*/  LDSM.16.M88.4 R12, [R3+UR6+0xf000] ;  /* 0x00f00006030c783b */ /* 0x000e280008000200 */
[----:B-1----:R-:W-:Y:S04]  /*24be0*/  STL [R1+0x16ac], R18 ;  /* 0x0016ac1201007387 */ /* 0x002fe80000100800 */
[----:B------:R-:W-:Y:S04]  /*24bf0*/  STL [R1+0x16a8], R19 ;  /* 0x0016a81301007387 */ /* 0x000fe80000100800 */
[----:B0-----:R-:W-:Y:S04]  /*24c00*/  STL [R1+0x181c], R14 ;  /* 0x00181c0e01007387 */ /* 0x001fe80000100800 */
[----:B------:R-:W-:Y:S04]  /*24c10*/  STL [R1+0x1818], R15 ;  /* 0x0018180f01007387 */ /* 0x000fe80000100800 */
[----:B------:R0:W-:Y:S04]  /*24c20*/  STL.64 [R1+0x1a08], R12 ;  /* 0x001a080c01007387 */ /* 0x0001e80000100a00 */
[----:B0-----:R-:W3:Y:S01]  /*24c30*/  LDL.LU.64 R12, [R1+0xb0] ;  /* 0x0000b000010c7983 */ /* 0x001ee20000300a00 */
[----:B--2---:R-:W-:-:S15]  /*24c40*/  HMMA.16816.F32.BF16 R24, R20, R8, R24 ;  /* 0x000000081418723c */ /* 0x004fde0000041818 */
[----:B------:R-:W-:-:S04]  /*24c50*/  NOP ;  /* 0x0000000000007918 */ /* 0x000fc80000000000 */
[----:B------:R-:W-:Y:S04]  /*24c60*/  STL.64 [R1+0x2b0], R24 ;  /* 0x0002b01801007387 */ /* 0x000fe80000100a00 */
[----:B------:R0:W-:Y:S04]  /*24c70*/  STL.64 [R1+0x2b8], R26 ;  /* 0x0002b81a01007387 */ /* 0x0001e80000100a00 */
[----:B------:R-:W3:Y:S01]  /*24c80*/  LDL.LU.64 R10, [R1+0x1a88] ;  /* 0x001a8800010a7983 */ /* 0x000ee20000300a00 */
[----:B0-----:R-:W-:Y:S01]  /*24c90*/  IMAD.MOV.U32 R27, RZ, RZ, R8 ;  /* 0x000000ffff1b7224 */ /* 0x001fe200078e0008 */
[----:B------:R-:W-:-:S02]  /*24ca0*/  MOV R26, R9 ;  /* 0x00000009001a7202 */ /* 0x000fc40000000f00 */
[----:B------:R-:W3:Y:S02]  /*24cb0*/  LDL.LU.64 R8, [R1+0x1a80] ;  /* 0x001a800001087983 */ /* 0x000ee40000300a00 */
[----:B---3--:R-:W-:-:S15]  /*24cc0*/  HMMA.16816.F32.BF16 R8, R20, R12, R8 ;  /* 0x0000000c1408723c */ /* 0x008fde0000041808 */
[----:B------:R-:W-:-:S04]  /*24cd0*/  NOP ;  /* 0x0000000000007918 */ /* 0x000fc80000000000 */
[----:B------:R0:W-:Y:S04]  /*24ce0*/  STL.64 [R1+0x2a0], R8 ;  /* 0x0002a00801007387 */ /* 0x0001e80000100a00 */
[----:B------:R-:W-:Y:S04]  /*24cf0*/  STL.64 [R1+0x2a8], R10 ;  /* 0x0002a80a01007387 */ /* 0x000fe80000100a00 */
[----:B0-----:R-:W2:Y:S01]  /*24d00*/  LDL.LU R8, [R1+0x1a78] ;  /* 0x001a780001087983 */ /* 0x001ea20000300800 */
[----:B------:R-:W-:Y:S01]  /*24d10*/  IMAD.MOV.U32 R18, RZ, RZ, R13 ;  /* 0x000000ffff127224 */ /* 0x000fe200078e000d */
[----:B------:R-:W-:-:S04]  /*24d20*/  MOV R19, R12 ;  /* 0x0000000c00137202 */ /* 0x000fc80000000f00 */
[----:B------:R-:W-:Y:S04]  /*24d30*/  STL [R1+0x1904], R18 ;  /* 0x0019041201007387 */ /* 0x000fe80000100800 */
[----:B------:R-:W-:Y:S04]  /*24d40*/  STL [R1+0x1900], R19 ;  /* 0x0019001301007387 */ /* 0x000fe80000100800 */
[----:B------:R-:W-:Y:S04]  /*24d50*/  STL.64 [R1+0x1a10], R16 ;  /* 0x001a101001007387 */ /* 0x000fe80000100a00 */
[----:B--2---:R-:W0:Y:S04]  /*24d60*/  LDSM.16.M88.4 R8, [R8+UR6+0x18800] ;  /* 0x018800060808783b */ /* 0x004e280008000200 */
[----:B0-----:R-:W-:Y:S04]  /*24d70*/  STL.64 [R1+0x1910], R10 ;  /* 0x0019100a01007387 */ /* 0x001fe80000100a00 */
[----:B------:R0:W-:Y:S04]  /*24d80*/  STL.64 [R1+0x1908], R8 ;  /* 0x0019080801007387 */ /* 0x0001e80000100a00 */
[----:B0-----:R-:W2:Y:S04]  /*24d90*/  LDL.LU R8, [R1+0x340] ;  /* 0x0003400001087983 */ /* 0x001ea80000300800 */
[----:B------:R-:W2:Y:S04]  /*24da0*/  LDL.LU R9, [R1+0x344] ;  /* 0x0003440001097983 */ /* 0x000ea80000300800 */
[----:B------:R-:W3:Y:S04]  /*24db0*/  LDL.LU R10, [R1+0x348] ;  /* 0x00034800010a7983 */ /* 0x000ee80000300800 */
[----:B------:R-:W3:Y:S01]  /*24dc0*/  LDL.LU R11, [R1+0x34c] ;  /* 0x00034c00010b7983 */ /* 0x000ee20000300800 */
[----:B------:R-:W-:-:S02]  /*24dd0*/  MOV R24, R6 ;  /* 0x0000000600187202 */ /* 0x000fc40000000f00 */
[----:B------:R-:W-:Y:S01]  /*24de0*/  MOV R25, R7 ;  /* 0x0000000700197202 */ /* 0x000fe20000000f00 */
[----:B------:R-:W4:Y:S04]  /*24df0*/  LDL.LU R6, [R1+0x1a74] ;  /* 0x001a740001067983 */ /* 0x000f280000300800 */
[----:B------:R-:W4:Y:S04]  /*24e00*/  LDL.LU R7, [R1+0x1a70] ;  /* 0x001a700001077983 */ /* 0x000f280000300800 */
[----:B------:R-:W-:Y:S04]  /*24e10*/  STL.64 [R1+0x1958], R24 ;  /* 0x0019581801007387 */ /* 0x000fe80000100a00 */
[----:B---3--:R-:W-:Y:S04]  /*24e20*/  STL.64 [R1+0x1920], R10 ;  /* 0x0019200a01007387 */ /* 0x008fe80000100a00 */
[----:B--2---:R0:W-:Y:S04]  /*24e30*/  STL.64 [R1+0x1918], R8 ;  /* 0x0019180801007387 */ /* 0x0041e80000100a00 */
[----:B0-----:R-:W2:Y:S04]  /*24e40*/  LDL.LU R8, [R1+0x3a0] ;  /* 0x0003a00001087983 */ /* 0x001ea80000300800 */
[----:B------:R-:W2:Y:S04]  /*24e50*/  LDL.LU R9, [R1+0x3a4] ;  /* 0x0003a40001097983 */ /* 0x000ea80000300800 */
[----:B------:R-:W3:Y:S04]  /*24e60*/  LDL.LU R10, [R1+0x3a8] ;  /* 0x0003a800010a7983 */ /* 0x000ee80000300800 */
[----:B------:R-:W3:Y:S01]  /*24e70*/  LDL.LU R11, [R1+0x3ac] ;  /* 0x0003ac00010b7983 */ /* 0x000ee20000300800 */
[----:B------:R-:W-:Y:S01]  /*24e80*/  IMAD.MOV.U32 R24, RZ, RZ, R4 ;  /* 0x000000ffff187224 */ /* 0x000fe200078e0004 */
[----:B------:R-:W-:-:S02]  /*24e90*/  MOV R25, R5 ;  /* 0x0000000500197202 */ /* 0x000fc40000000f00 */
[----:B------:R-:W2:Y:S04]  /*24ea0*/  LDL.LU R4, [R1+0x1a6c] ;  /* 0x001a6c0001047983 */ /* 0x000ea80000300800 */
        /* <DEDUP_REMOVED lines=8> */
[----:B------:R-:W-:Y:S01]  /*24f30*/  MOV R24, R0 ;  /* 0x0000000000187202 */ /* 0x000fe20000000f00 */
[----:B------:R-:W-:-:S02]  /*24f40*/  IMAD.MOV.U32 R25, RZ, RZ, R2 ;  /* 0x000000ffff197224 */ /* 0x000fc400078e0002 */
[----:B------:R-:W2:Y:S04]  /*24f50*/  LDL.LU R0, [R1+0x1a64] ;  /* 0x001a640001007983 */ /* 0x000ea80000300800 */
[----:B------:R-:W4:Y:S04]  /*24f60*/  LDL.LU R2, [R1+0x1a60] ;  /* 0x001a600001027983 */ /* 0x000f280000300800 */
[----:B------:R0:W-:Y:S02]  /*24f70*/  STL.64 [R1+0x1988], R24 ;  /* 0x0019881801007387 */ /* 0x0001e40000100a00 */
[----:B0-----:R-:W-:-:S02]  /*24f80*/  MOV R24, R28 ;  /* 0x0000001c00187202 */ /* 0x001fc40000000f00 */
        /* <DEDUP_REMOVED lines=10> */
[----:B----4-:R-:W-:Y:S01]  /*25030*/  IMAD.MOV.U32 R24, RZ, RZ, R7 ;  /* 0x000000ffff187224 */ /* 0x010fe200078e0007 */
[----:B------:R-:W-:-:S05]  /*25040*/  MOV R25, R6 ;  /* 0x0000000600197202 */ /* 0x000fca0000000f00 */
[----:B------:R0:W-:Y:S02]  /*25050*/  STL.64 [R1+0x19b8], R24 ;  /* 0x0019b81801007387 */ /* 0x0001e40000100a00 */
[----:B0-----:R-:W-:Y:S01]  /*25060*/  MOV R24, R5 ;  /* 0x0000000500187202 */ /* 0x001fe20000000f00 */
[----:B------:R-:W-:Y:S01]  /*25070*/  IMAD.MOV.U32 R25, RZ, RZ, R4 ;  /* 0x000000ffff197224 */ /* 0x000fe200078e0004 */
[----:B------:R-:W-:Y:S02]  /*25080*/  MOV R4, R2 ;  /* 0x0000000200047202 */ /* 0x000fe40000000f00 */
[----:B------:R-:W-:Y:S01]  /*25090*/  MOV R5, R0 ;  /* 0x0000000000057202 */ /* 0x000fe20000000f00 */
[----:B---3--:R-:W-:Y:S04]  /*250a0*/  STL.64 [R1+0x1968], R10 ;  /* 0x0019680a01007387 */ /* 0x008fe80000100a00 */
[----:B--2---:R0:W-:Y:S04]  /*250b0*/  STL.64 [R1+0x1960], R8 ;  /* 0x0019600801007387 */ /* 0x0041e80000100a00 */
[----:B0-----:R-:W2:Y:S04]  /*250c0*/  LDL.LU R8, [R1+0x3d0] ;  /* 0x0003d00001087983 */ /* 0x001ea80000300800 */
[----:B------:R-:W2:Y:S04]  /*250d0*/  LDL.LU R9, [R1+0x3d4] ;  /* 0x0003d40001097983 */ /* 0x000ea80000300800 */
[----:B------:R-:W3:Y:S04]  /*250e0*/  LDL.LU R10, [R1+0x3d8] ;  /* 0x0003d800010a7983 */ /* 0x000ee80000300800 */
[----:B------:R-:W3:Y:S04]  /*250f0*/  LDL.LU R11, [R1+0x3dc] ;  /* 0x0003dc00010b7983 */ /* 0x000ee80000300800 */
[----:B------:R-:W-:Y:S04]  /*25100*/  STL.64 [R1+0x19d8], R26 ;  /* 0x0019d81a01007387 */ /* 0x000fe80000100a00 */
[----:B------:R0:W-:Y:S04]  /*25110*/  STL.64 [R1+0x19d0], R24 ;  /* 0x0019d01801007387 */ /* 0x0001e80000100a00 */
[----:B------:R-:W4:Y:S04]  /*25120*/  LDL.LU R2, [R1+0x1a54] ;  /* 0x001a540001027983 */ /* 0x000f280000300800 */
[----:B------:R-:W2:Y:S04]  /*25130*/  LDL.LU R0, [R1+0x1a50] ;  /* 0x001a500001007983 */ /* 0x000ea80000300800 */
[----:B0-----:R-:W2:Y:S04]  /*25140*/  LDL.LU R24, [R1+0x350] ;  /* 0x0003500001187983 */ /* 0x001ea80000300800 */
[----:B------:R-:W2:Y:S04]  /*25150*/  LDL.LU R25, [R1+0x354] ;  /* 0x0003540001197983 */ /* 0x000ea80000300800 */
[----:B------:R-:W2:Y:S04]  /*25160*/  LDL.LU R26, [R1+0x358] ;  /* 0x00035800011a7983 */ /* 0x000ea80000300800 */
[----:B------:R-:W2:Y:S04]  /*25170*/  LDL.LU R27, [R1+0x35c] ;  /* 0x00035c00011b7983 */ /* 0x000ea80000300800 */
[----:B--2---:R-:W-:Y:S04]  /*25180*/  STL.64 [R1+0x19e8], R26 ;  /* 0x0019e81a01007387 */ /* 0x004fe80000100a00 */
[----:B------:R0:W-:Y:S02]  /*25190*/  STL.64 [R1+0x19e0], R24 ;  /* 0x0019e01801007387 */ /* 0x0001e40000100a00 */
[----:B0-----:R-:W-:Y:S01]  /*251a0*/  IMAD.MOV.U32 R24, RZ, RZ, R29 ;  /* 0x000000ffff187224 */ /* 0x001fe200078e001d */
[----:B------:R-:W-:Y:S01]  /*251b0*/  MOV R25, R28 ;  /* 0x0000001c00197202 */ /* 0x000fe20000000f00 */
[----:B------:R-:W2:Y:S04]  /*251c0*/  LDL.LU R29, [R1+0x1a4c] ;  /* 0x001a4c00011d7983 */ /* 0x000ea80000300800 */
[----:B------:R-:W2:Y:S04]  /*251d0*/  LDL.LU R28, [R1+0x1a48] ;  /* 0x001a4800011c7983 */ /* 0x000ea80000300800 */
[----:B------:R-:W2:Y:S04]  /*251e0*/  LDL.LU.64 R12, [R1+0x80] ;  /* 0x00008000010c7983 */ /* 0x000ea80000300a00 */
[----:B--2---:R-:W-:Y:S04]  /*251f0*/  STL.64 [R1+0x1a18], R12 ;  /* 0x001a180c01007387 */ /* 0x004fe80000100a00 */
[----:B------:R0:W-:Y:S04]  /*25200*/  STL.64 [R1+0x1a00], R24 ;  /* 0x001a001801007387 */ /* 0x0001e80000100a00 */
[----:B0-----:R-:W2:Y:S04]  /*25210*/  LDL.LU R24, [R1+0x370] ;  /* 0x0003700001187983 */ /* 0x001ea80000300800 */
[----:B------:R-:W2:Y:S04]  /*25220*/  LDL.LU R25, [R1+0x374] ;  /* 0x0003740001197983 */ /* 0x000ea80000300800 */
[----:B------:R-:W2:Y:S04]  /*25230*/  LDL.LU R26, [R1+0x378] ;  /* 0x00037800011a7983 */ /* 0x000ea80000300800 */
[----:B------:R-:W2:Y:S01]  /*25240*/  LDL.LU R27, [R1+0x37c] ;  /* 0x00037c00011b7983 */ /* 0x000ea20000300800 */
[----:B------:R-:W-:Y:S01]  /*25250*/  MOV R16, R0 ;  /* 0x0000000000107202 */ /* 0x000fe20000000f00 */
[----:B----4-:R-:W-:-:S02]  /*25260*/  IMAD.MOV.U32 R17, RZ, RZ, R2 ;  /* 0x000000ffff117224 */ /* 0x010fc400078e0002 */
[----:B--2---:R-:W-:Y:S04]  /*25270*/  STL.64 [R1+0x1a28], R26 ;  /* 0x001a281a01007387 */ /* 0x004fe80000100a00 */
[----:B------:R0:W-:Y:S04]  /*25280*/  STL.64 [R1+0x1a20], R24 ;  /* 0x001a201801007387 */ /* 0x0001e80000100a00 */
[----:B------:R-:W2:Y:S04]  /*25290*/  LDL.LU R0, [R1+0x1a44] ;  /* 0x001a440001007983 */ /* 0x000ea80000300800 */
[----:B------:R-:W4:Y:S04]  /*252a0*/  LDL.LU R2, [R1+0x1a40] ;  /* 0x001a400001027983 */ /* 0x000f280000300800 */
[----:B------:R1:W-:Y:S04]  /*252b0*/  STL.64 [R1+0x1a30], R16 ;  /* 0x001a301001007387 */ /* 0x0003e80000100a00 */
[----:B------:R-:W2:Y:S04]  /*252c0*/  LDL.LU R12, [R1+0x380] ;  /* 0x00038000010c7983 */ /* 0x000ea80000300800 */
[----:B------:R-:W2:Y:S04]  /*252d0*/  LDL.LU R13, [R1+0x384] ;  /* 0x00038400010d7983 */ /* 0x000ea80000300800 */
[----:B------:R-:W2:Y:S04]  /*252e0*/  LDL.LU R14, [R1+0x388] ;  /* 0x00038800010e7983 */ /* 0x000ea80000300800 */
[----:B------:R-:W2:Y:S01]  /*252f0*/  LDL.LU R15, [R1+0x38c] ;  /* 0x00038c00010f7983 */ /* 0x000ea20000300800 */
[----:B0-----:R-:W-:-:S02]  /*25300*/  MOV R24, R28 ;  /* 0x0000001c00187202 */ /* 0x001fc40000000f00 */
[----:B------:R-:W-:Y:S01]  /*25310*/  MOV R25, R29 ;  /* 0x0000001d00197202 */ /* 0x000fe20000000f00 */
[----:B------:R-:W2:Y:S04]  /*25320*/  LDL.LU R28, [R1+0x1a3c] ;  /* 0x001a3c00011c7983 */ /* 0x000ea80000300800 */
[----:B------:R-:W2:Y:S04]  /*25330*/  LDL.LU R29, [R1+0x1a38] ;  /* 0x001a3800011d7983 */ /* 0x000ea80000300800 */
[----:B-1----:R-:W2:Y:S04]  /*25340*/  LDL.LU R16, [R1+0x390] ;  /* 0x0003900001107983 */ /* 0x002ea80000300800 */
[----:B------:R-:W2:Y:S04]  /*25350*/  LDL.LU R17, [R1+0x394] ;  /* 0x0003940001117983 */ /* 0x000ea80000300800 */
[----:B------:R-:W2:Y:S04]  /*25360*/  LDL.LU R18, [R1+0x398] ;  /* 0x0003980001127983 */ /* 0x000ea80000300800 */
[----:B------:R-:W2:Y:S04]  /*25370*/  LDL.LU R19, [R1+0x39c] ;  /* 0x00039c0001137983 */ /* 0x000ea80000300800 */
[----:B------:R-:W2:Y:S04]  /*25380*/  LDL.LU R7, [R1+0x424] ;  /* 0x0004240001077983 */ /* 0x000ea80000300800 */
[----:B--2---:R-:W-:Y:S04]  /*25390*/  STL [R1+0x19f8], R7 ;  /* 0x0019f80701007387 */ /* 0x004fe80000100800 */
[----:B------:R0:W-:Y:S04]  /*253a0*/  STL.64 [R1+0x19f0], R4 ;  /* 0x0019f00401007387 */ /* 0x0001e80000100a00 */
[----:B0-----:R-:W2:Y:S04]  /*253b0*/  LDL.LU R4, [R1+0x360] ;  /* 0x0003600001047983 */ /* 0x001ea80000300800 */
[----:B------:R-:W2:Y:S04]  /*253c0*/  LDL.LU R5, [R1+0x364] ;  /* 0x0003640001057983 */ /* 0x000ea80000300800 */
[----:B------:R-:W2:Y:S04]  /*253d0*/  LDL.LU R6, [R1+0x368] ;  /* 0x0003680001067983 */ /* 0x000ea80000300800 */
[----:B------:R-:W2:Y:S04]  /*253e0*/  LDL.LU R7, [R1+0x36c] ;  /* 0x00036c0001077983 */ /* 0x000ea80000300800 */
[----:B---3--:R-:W-:Y:S04]  /*253f0*/  STL.64 [R1+0x1980], R10 ;  /* 0x0019800a01007387 */ /* 0x008fe80000100a00 */
[----:B------:R0:W-:Y:S04]  /*25400*/  STL.64 [R1+0x1978], R8 ;  /* 0x0019780801007387 */ /* 0x0001e80000100a00 */
[----:B0-----:R-:W3:Y:S04]  /*25410*/  LDL.LU R8, [R1+0x3e0] ;  /* 0x0003e00001087983 */ /* 0x001ee80000300800 */
[----:B------:R-:W3:Y:S04]  /*25420*/  LDL.LU R9, [R1+0x3e4] ;  /* 0x0003e40001097983 */ /* 0x000ee80000300800 */
[----:B------:R-:W2:Y:S04]  /*25430*/  LDL.LU R10, [R1+0x3e8] ;  /* 0x0003e800010a7983 */ /* 0x000ea80000300800 */
[----:B------:R-:W2:Y:S04]  /*25440*/  LDL.LU R11, [R1+0x3ec] ;  /* 0x0003ec00010b7983 */ /* 0x000ea80000300800 */
[----:B--2---:R-:W-:Y:S04]  /*25450*/  STL.64 [R1+0x1998], R10 ;  /* 0x0019980a01007387 */ /* 0x004fe80000100a00 */
[----:B---3--:R0:W-:Y:S04]  /*25460*/  STL.64 [R1+0x1990], R8 ;  /* 0x0019900801007387 */ /* 0x0081e80000100a00 */
        /* <DEDUP_REMOVED lines=9> */
[----:B------:R-:W3:Y:S01]  /*25500*/  LDL.LU R11, [R1+0x40c] ;  /* 0x00040c00010b7983 */ /* 0x000ee20000300800 */
[C---:B------:R-:W-:Y:S03]  /*25510*/  HMMA.16816.F32.BF16 R24, R20.reuse, R24, R16 ;  /* 0x000000181418723c */ /* 0x040fe60000041810 */
[----:B---3--:R-:W-:Y:S04]  /*25520*/  STL.64 [R1+0x19c8], R10 ;  /* 0x0019c80a01007387 */ /* 0x008fe80000100a00 */
[----:B--2---:R0:W-:Y:S04]  /*25530*/  STL.64 [R1+0x19c0], R8 ;  /* 0x0019c00801007387 */ /* 0x0041e80000100a00 */
[----:B0-----:R-:W2:Y:S04]  /*25540*/  LDL.LU R8, [R1+0x410] ;  /* 0x0004100001087983 */ /* 0x001ea80000300800 */
[----:B------:R-:W2:Y:S04]  /*25550*/  LDL.LU R9, [R1+0x414] ;  /* 0x0004140001097983 */ /* 0x000ea80000300800 */
[----:B------:R-:W2:Y:S04]  /*25560*/  LDL.LU R10, [R1+0x418] ;  /* 0x00041800010a7983 */ /* 0x000ea80000300800 */
[----:B------:R-:W2:Y:S04]  /*25570*/  LDL.LU R11, [R1+0x41c] ;  /* 0x00041c00010b7983 */ /* 0x000ea80000300800 */
[----:B------:R-:W3:Y:S04]  /*25580*/  LDL.LU.64 R16, [R1+0x1a30] ;  /* 0x001a300001107983 */ /* 0x000ee80000300a00 */
[----:B------:R-:W-:Y:S04]  /*25590*/  STL.64 [R1+0x290], R24 ;  /* 0x0002901801007387 */ /* 0x000fe80000100a00 */
[----:B------:R0:W-:Y:S04]  /*255a0*/  STL.64 [R1+0x298], R26 ;  /* 0x0002981a01007387 */ /* 0x0001e80000100a00 */
[----:B0-----:R-:W2:Y:S04]  /*255b0*/  LDL.LU.64 R26, [R1+0x1a28] ;  /* 0x001a2800011a7983 */ /* 0x001ea80000300a00 */
[----:B------:R-:W2:Y:S01]  /*255c0*/  LDL.LU.64 R24, [R1+0x1a20] ;  /* 0x001a200001187983 */ /* 0x000ea20000300a00 */
[----:B---3--:R-:W-:Y:S03]  /*255d0*/  HMMA.16816.F32.BF16 R16, R20, R16, R12 ;  /* 0x000000101410723c */ /* 0x008fe6000004180c */
[----:B------:R-:W2:-:S15]  /*255e0*/  LDL.LU.64 R12, [R1+0x1a18] ;  /* 0x001a1800010c7983 */ /* 0x000e9e0000300a00 */
[----:B------:R-:W-:Y:S01]  /*255f0*/  NOP ;  /* 0x0000000000007918 */ /* 0x000fe20000000000 */
[----:B------:R0:W-:Y:S04]  /*25600*/  STL.64 [R1+0x280], R16 ;  /* 0x0002801001007387 */ /* 0x0001e80000100a00 */
[----:B------:R1:W-:Y:S04]  /*25610*/  STL.64 [R1+0x288], R18 ;  /* 0x0002881201007387 */ /* 0x0003e80000100a00 */
[----:B0-----:R-:W3:Y:S01]  /*25620*/  LDL.LU.64 R16, [R1+0x1a10] ;  /* 0x001a100001107983 */ /* 0x001ee20000300a00 */
[----:B--2---:R-:W-:Y:S01]  /*25630*/  HMMA.16816.F32.BF16 R24, R20, R12, R24 ;  /* 0x0000000c1418723c */ /* 0x004fe20000041818 */
[----:B-1----:R-:W-:Y:S01]  /*25640*/  IMAD.MOV.U32 R18, RZ, RZ, R12 ;  /* 0x000000ffff127224 */ /* 0x002fe200078e000c */
[----:B------:R-:W-:-:S02]  /*25650*/  MOV R19, R13 ;  /* 0x0000000d00137202 */ /* 0x000fc40000000f00 */
[----:B------:R-:W2:-:S15]  /*25660*/  LDL.LU.64 R12, [R1+0x1a08] ;  /* 0x001a0800010c7983 */ /* 0x000e9e0000300a00 */
[----:B------:R0:W-:Y:S04]  /*25670*/  STL.64 [R1+0x270], R24 ;  /* 0x0002701801007387 */ /* 0x0001e80000100a00 */
[----:B0-----:R-:W2:Y:S01]  /*25680*/  LDL.LU.64 R24, [R1+0x1a00] ;  /* 0x001a000001187983 */ /* 0x001ea20000300a00 */
[----:B------:R-:W-:Y:S01]  /*25690*/  MOV R14, R26 ;  /* 0x0000001a000e7202 */ /* 0x000fe20000000f00 */
[----:B------:R-:W-:Y:S02]  /*256a0*/  IMAD.MOV.U32 R15, RZ, RZ, R27 ;  /* 0x000000ffff0f7224 */ /* 0x000fe400078e001b */
[----:B--2---:R-:W-:Y:S01]  /*256b0*/  HMMA.16816.F32.BF16 R24, R20, R24, R4 ;  /* 0x000000181418723c */ /* 0x004fe20000041804 */
[----:B------:R-:W2:Y:S04]  /*256c0*/  LDL.LU R7, [R1+0x19f8] ;  /* 0x0019f80001077983 */ /* 0x000ea80000300800 */
[----:B------:R-:W3:-:S14]  /*256d0*/  LDL.LU.64 R4, [R1+0x19f0] ;  /* 0x0019f00001047983 */ /* 0x000edc0000300a00 */
[----:B------:R-:W-:Y:S04]  /*256e0*/  STL.64 [R1+0x260], R24 ;  /* 0x0002601801007387 */ /* 0x000fe80000100a00 */
[----:B------:R0:W-:Y:S04]  /*256f0*/  STL.64 [R1+0x268], R26 ;  /* 0x0002681a01007387 */ /* 0x0001e80000100a00 */
[----:B0-----:R-:W3:Y:S04]  /*25700*/  LDL.LU.64 R26, [R1+0x19e8] ;  /* 0x0019e800011a7983 */ /* 0x001ee80000300a00 */
[----:B------:R-:W3:Y:S01]  /*25710*/  LDL.LU.64 R24, [R1+0x19e0] ;  /* 0x0019e00001187983 */ /* 0x000ee20000300a00 */
[----:B--2---:R-:W-:-:S02]  /*25720*/  LOP3.LUT R3, R7, 0x60, RZ, 0x3c, !PT ;  /* 0x0000006007037812 */ /* 0x004fc400078e3cff */
[----:B---3--:R-:W-:Y:S01]  /*25730*/  HMMA.16816.F32.BF16 R4, R20, R4, R24 ;  /* 0x000000041404723c */ /* 0x008fe20000041818 */
[----:B------:R-:W2:Y:S04]  /*25740*/  LDL.LU.64 R26, [R1+0x19d8] ;  /* 0x0019d800011a7983 */ /* 0x000ea80000300a00 */
[----:B------:R-:W3:-:S14]  /*25750*/  LDL.LU.64 R24, [R1+0x19d0] ;  /* 0x0019d00001187983 */ /* 0x000edc0000300a00 */
[----:B------:R-:W-:Y:S04]  /*25760*/  STL.64 [R1+0x250], R4 ;  /* 0x0002500401007387 */ /* 0x000fe80000100a00 */
[----:B------:R-:W-:Y:S04]  /*25770*/  STL.64 [R1+0x258], R6 ;  /* 0x0002580601007387 */ /* 0x000fe80000100a00 */
[----:B------:R-:W0:Y:S04]  /*25780*/  LDSM.16.M88.4 R4, [R3+UR6+0x18000] ;  /* 0x018000060304783b */ /* 0x000e280008000200 */
[----:B0-----:R-:W-:Y:S04]  /*25790*/  STL.64 [R1+0x1828], R6 ;  /* 0x0018280601007387 */ /* 0x001fe80000100a00 */
[----:B------:R2:W-:Y:S02]  /*257a0*/  STL.64 [R1+0x1820], R4 ;  /* 0x0018200401007387 */ /* 0x0005e40000100a00 */
[----:B--2---:R-:W-:-:S02]  /*257b0*/  MOV R4, R27 ;  /* 0x0000001b00047202 */ /* 0x004fc40000000f00 */
[----:B------:R-:W-:Y:S02]  /*257c0*/  MOV R5, R26 ;  /* 0x0000001a00057202 */ /* 0x000fe40000000f00 */
[----:B---3--:R-:W-:Y:S01]  /*257d0*/  HMMA.16816.F32.BF16 R24, R20, R24, R8 ;  /* 0x000000181418723c */ /* 0x008fe20000041808 */
[----:B------:R-:W2:Y:S04]  /*257e0*/  LDL.LU.64 R10, [R1+0x19c8] ;  /* 0x0019c800010a7983 */ /* 0x000ea80000300a00 */
[----:B------:R-:W2:-:S14]  /*257f0*/  LDL.LU.64 R8, [R1+0x19c0] ;  /* 0x0019c00001087983 */ /* 0x000e9c0000300a00 */
[----:B------:R0:W-:Y:S04]  /*25800*/  STL.64 [R1+0x240], R24 ;  /* 0x0002401801007387 */ /* 0x0001e80000100a00 */
[----:B------:R2:W-:Y:S04]  /*25810*/  STL.64 [R1+0x248], R26 ;  /* 0x0002481a01007387 */ /* 0x0005e80000100a00 */
[----:B0-----:R-:W2:Y:S02]  /*25820*/  LDL.LU.64 R24, [R1+0x19b8] ;  /* 0x0019b80001187983 */ /* 0x001ea40000300a00 */
[----:B--2---:R-:W-:Y:S02]  /*25830*/  HMMA.16816.F32.BF16 R24, R20, R24, R8 ;  /* 0x000000181418723c */ /* 0x004fe40000041808 */
[----:B------:R-:W2:Y:S04]  /*25840*/  LDL.LU.64 R10, [R1+0x19b0] ;  /* 0x0019b000010a7983 */ /* 0x000ea80000300a00 */
[----:B------:R-:W2:-:S13]  /*25850*/  LDL.LU.64 R8, [R1+0x19a8] ;  /* 0x0019a80001087983 */ /* 0x000e9a0000300a00 */
        /* <DEDUP_REMOVED lines=24> */
[----:B------:R-:W-:Y:S04]  /*259e0*/  STL.64 [R1+0x1f0], R24 ;  /* 0x0001f01801007387 */ /* 0x000fe80000100a00 */
[----:B------:R0:W-:Y:S04]  /*259f0*/  STL.64 [R1+0x1f8], R26 ;  /* 0x0001f81a01007387 */ /* 0x0001e80000100a00 */
[----:B0-----:R-:W3:Y:S04]  /*25a00*/  LDL.LU.64 R26, [R1+0x1940] ;  /* 0x00194000011a7983 */ /* 0x001ee80000300a00 */
[----:B------:R-:W2:Y:S02]  /*25a10*/  LDL.LU.64 R24, [R1+0x1938] ;  /* 0x0019380001187983 */ /* 0x000ea40000300a00 */
[----:B--2---:R-:W-:-:S15]  /*25a20*/  HMMA.16816.F32.BF16 R8, R20, R24, R8 ;  /* 0x000000181408723c */ /* 0x004fde0000041808 */
[----:B------:R-:W-:-:S04]  /*25a30*/  NOP ;  /* 0x0000000000007918 */ /* 0x000fc80000000000 */
[----:B------:R-:W-:Y:S04]  /*25a40*/  STL.64 [R1+0x1e0], R8 ;  /* 0x0001e00801007387 */ /* 0x000fe80000100a00 */
[----:B------:R0:W-:Y:S04]  /*25a50*/  STL.64 [R1+0x1e8], R10 ;  /* 0x0001e80a01007387 */ /* 0x0001e80000100a00 */
[----:B0-----:R-:W2:Y:S04]  /*25a60*/  LDL.LU.64 R10, [R1+0x1930] ;  /* 0x00193000010a7983 */ /* 0x001ea80000300a00 */
[----:B------:R-:W2:Y:S04]  /*25a70*/  LDL.LU.64 R8, [R1+0x1928] ;  /* 0x0019280001087983 */ /* 0x000ea80000300a00 */
[----:B---3--:R-:W-:Y:S04]  /*25a80*/  STL.64 [R1+0x1838], R26 ;  /* 0x0018381a01007387 */ /* 0x008fe80000100a00 */
[----:B------:R-:W-:Y:S01]  /*25a90*/  STL.64 [R1+0x1830], R24 ;  /* 0x0018301801007387 */ /* 0x000fe20000100a00 */
[----:B--2---:R-:W-:-:S15]  /*25aa0*/  HMMA.16816.F32.BF16 R8, R20, R16, R8 ;  /* 0x000000101408723c */ /* 0x004fde0000041808 */
[----:B------:R-:W-:-:S04]  /*25ab0*/  NOP ;  /* 0x0000000000007918 */ /* 0x000fc80000000000 */
[----:B------:R-:W-:Y:S04]  /*25ac0*/  STL.64 [R1+0x1d0], R8 ;  /* 0x0001d00801007387 */ /* 0x000fe80000100a00 */
[----:B------:R0:W-:Y:S04]  /*25ad0*/  STL.64 [R1+0x1d8], R10 ;  /* 0x0001d80a01007387 */ /* 0x0001e80000100a00 */
[----:B0-----:R-:W2:Y:S04]  /*25ae0*/  LDL.LU.64 R10, [R1+0x1920] ;  /* 0x00192000010a7983 */ /* 0x001ea80000300a00 */
[----:B------:R-:W2:Y:S04]  /*25af0*/  LDL.LU.64 R8, [R1+0x1918] ;  /* 0x0019180001087983 */ /* 0x000ea80000300a00 */
[----:B------:R-:W-:Y:S01]  /*25b00*/  STL.64 [R1+0x18f8], R16 ;  /* 0x0018f81001007387 */ /* 0x000fe20000100a00 */
[----:B--2---:R-:W-:Y:S03]  /*25b10*/  HMMA.16816.F32.BF16 R20, R20, R12, R8 ;  /* 0x0000000c1414723c */ /* 0x004fe60000041808 */
[----:B------:R-:W2:Y:S04]  /*25b20*/  LDL.LU.64 R10, [R1+0x1910] ;  /* 0x00191000010a7983 */ /* 0x000ea80000300a00 */
[----:B------:R-:W2:Y:S04]  /*25b30*/  LDL.LU.64 R8, [R1+0x1908] ;  /* 0x0019080001087983 */ /* 0x000ea80000300a00 */
[----:B------:R-:W-:Y:S04]  /*25b40*/  STL.64 [R1+0x1848], R14 ;  /* 0x0018480e01007387 */ /* 0x000fe80000100a00 */
[----:B------:R-:W-:Y:S04]  /*25b50*/  STL.64 [R1+0x1840], R12 ;  /* 0x0018400c01007387 */ /* 0x000fe80000100a00 */
[----:B------:R-:W-:Y:S04]  /*25b60*/  STL.64 [R1+0x1c0], R20 ;  /* 0x0001c01401007387 */ /* 0x000fe80000100a00 */
[----:B------:R-:W-:Y:S04]  /*25b70*/  STL.64 [R1+0x1c8], R22 ;  /* 0x0001c81601007387 */ /* 0x000fe80000100a00 */
[----:B------:R-:W0:Y:S04]  /*25b80*/  LDSM.16.M88.4 R20, [R3+UR6+0x18800] ;  /* 0x018800060314783b */ /* 0x000e280008000200 */
[----:B0-----:R-:W-:Y:S04]  /*25b90*/  STL.64 [R1+0x1680], R22 ;  /* 0x0016801601007387 */ /* 0x001fe80000100a00 */
[----:B------:R-:W-:Y:S04]  /*25ba0*/  STL.64 [R1+0x1678], R20 ;  /* 0x0016781401007387 */ /* 0x000fe80000100a00 */
[----:B------:R-:W3:Y:S04]  /*25bb0*/  LDL.LU R12, [R1+0x70] ;  /* 0x00007000010c7983 */ /* 0x000ee80000300800 */
[----:B------:R-:W3:Y:S04]  /*25bc0*/  LDL.LU R13, [R1+0x74] ;  /* 0x00007400010d7983 */ /* 0x000ee80000300800 */
[----:B---3--:R0:W-:Y:S02]  /*25bd0*/  STL.64 [R1+0x18a8], R12 ;  /* 0x0018a80c01007387 */ /* 0x0081e40000100a00 */
[----:B0-----:R-:W-:Y:S01]  /*25be0*/  MOV R12, R18 ;  /* 0x00000012000c7202 */ /* 0x001fe20000000f00 */
[----:B------:R-:W-:Y:S01]  /*25bf0*/  IMAD.MOV.U32 R13, RZ, RZ, R19 ;  /* 0x000000ffff0d7224 */ /* 0x000fe200078e0013 */
[----:B------:R-:W3:Y:S04]  /*25c00*/  LDL.LU R18, [R1+0x1904] ;  /* 0x0019040001127983 */ /* 0x000ee80000300800 */
[----:B------:R-:W2:Y:S04]  /*25c10*/  LDL.LU R19, [R1+0x1900] ;  /* 0x0019000001137983 */ /* 0x000ea80000300800 */
[----:B------:R0:W-:Y:S04]  /*25c20*/  STL.64 [R1+0x18c0], R12 ;  /* 0x0018c00c01007387 */ /* 0x0001e80000100a00 */
[----:B0-----:R-:W2:Y:S04]  /*25c30*/  LDL.LU R12, [R1+0x90] ;  /* 0x00009000010c7983 */ /* 0x001ea80000300800 */
[----:B------:R-:W2:Y:S04]  /*25c40*/  LDL.LU R13, [R1+0x94] ;  /* 0x00009400010d7983 */ /* 0x000ea80000300800 */
[----:B--2---:R0:W-:Y:S04]  /*25c50*/  STL.64 [R1+0x18d8], R12 ;  /* 0x0018d80c01007387 */ /* 0x0041e80000100a00 */
[----:B0-----:R-:W2:Y:S04]  /*25c60*/  LDL.LU R12, [R1+0xa0] ;  /* 0x0000a000010c7983 */ /* 0x001ea80000300800 */
[----:B------:R-:W2:Y:S04]  /*25c70*/  LDL.LU R13, [R1+0xa4] ;  /* 0x0000a400010d7983 */ /* 0x000ea80000300800 */
[----:B--2---:R3:W-:Y:S04]  /*25c80*/  STL.64 [R1+0x18f0], R12 ;  /* 0x0018f00c01007387 */ /* 0x0047e80000100a00 */
[----:B------:R-:W2:Y:S04]  /*25c90*/  LDL.LU R16, [R1+0x300] ;  /* 0x0003000001107983 */ /* 0x000ea80000300800 */
[----:B------:R-:W2:Y:S01]  /*25ca0*/  LDL.LU R17, [R1+0x304] ;  /* 0x0003040001117983 */ /* 0x000ea20000300800 */
[----:B---3--:R-:W-:-:S02]  /*25cb0*/  MOV R13, R18 ;  /* 0x00000012000d7202 */ /* 0x008fc40000000f00 */
[----:B------:R-:W-:Y:S01]  /*25cc0*/  MOV R12, R19 ;  /* 0x00000013000c7202 */ /* 0x000fe20000000f00 */
[----:B------:R-:W2:Y:S04]  /*25cd0*/  LDL.LU R18, [R1+0x308] ;  /* 0x0003080001127983 */ /* 0x000ea80000300800 */
[----:B------:R-:W2:Y:S04]  /*25ce0*/  LDL.LU R19, [R1+0x30c] ;  /* 0x00030c0001137983 */ /* 0x000ea80000300800 */
[----:B------:R-:W3:Y:S04]  /*25cf0*/  LDL.LU R20, [R1+0x160] ;  /* 0x0001600001147983 */ /* 0x000ee80000300800 */
        /* <DEDUP_REMOVED lines=8> */
[----:B------:R-:W3:Y:S01]  /*25d80*/  LDL.LU R23, [R1+0x17c] ;  /* 0x00017c0001177983 */ /* 0x000ee20000300800 */
[----:B------:R-:W-:Y:S01]  /*25d90*/  IMAD.MOV.U32 R24, RZ, RZ, R29 ;  /* 0x000000ffff187224 */ /* 0x000fe200078e001d */
[----:B------:R-:W-:-:S02]  /*25da0*/  MOV R25, R28 ;  /* 0x0000001c00197202 */ /* 0x000fc40000000f00 */
[----:B----4-:R-:W-:Y:S01]  /*25db0*/  MOV R26, R2 ;  /* 0x00000002001a7202 */ /* 0x010fe20000000f00 */
[----:B------:R-:W-:Y:S01]  /*25dc0*/  IMAD.MOV.U32 R27, RZ, RZ, R0 ;  /* 0x000000ffff1b7224 */ /* 0x000fe200078e0000 */
[----:B---3--:R-:W-:Y:S04]  /*25dd0*/  STL.64 [R1+0x18d0], R22 ;  /* 0x0018d01601007387 */ /* 0x008fe80000100a00 */
[----:B--2---:R0:W-:Y:S04]  /*25de0*/  STL.64 [R1+0x18c8], R20 ;  /* 0x0018c81401007387 */ /* 0x0041e80000100a00 */
[----:B0-----:R-:W2:Y:S04]  /*25df0*/  LDL.LU R20, [R1+0x180] ;  /* 0x0001800001147983 */ /* 0x001ea80000300800 */
[----:B------:R-:W2:Y:S04]  /*25e00*/  LDL.LU R21, [R1+0x184] ;  /* 0x0001840001157983 */ /* 0x000ea80000300800 */
[----:B------:R-:W3:Y:S04]  /*25e10*/  LDL.LU R22, [R1+0x188] ;  /* 0x0001880001167983 */ /* 0x000ee80000300800 */
[----:B------:R-:W3:Y:S01]  /*25e20*/  LDL.LU R23, [R1+0x18c] ;  /* 0x00018c0001177983 */ /* 0x000ee20000300800 */
[C---:B------:R-:W-:Y:S08]  /*25e30*/  HMMA.16816.F32.BF16 R4, R8.reuse, R4, R24 ;  /* 0x000000040804723c */ /* 0x040ff00000041818 */
[----:B------:R-:W-:Y:S11]  /*25e40*/  HMMA.16816.F32.BF16 R12, R8, R12, R16 ;  /* 0x0000000c080c723c */ /* 0x000ff60000041810 */
[----:B------:R-:W-:-:S02]  /*25e50*/  MOV R29, R4 ;  /* 0x00000004001d7202 */ /* 0x000fc40000000f00 */
[----:B------:R-:W-:Y:S02]  /*25e60*/  MOV R28, R5 ;  /* 0x00000005001c7202 */ /* 0x000fe40000000f00 */
[----:B------:R-:W-:Y:S01]  /*25e70*/  MOV R0, R7 ;  /* 0x0000000700007202 */ /* 0x000fe20000000f00 */
[----:B------:R-:W-:Y:S01]  /*25e80*/  IMAD.MOV.U32 R2, RZ, RZ, R6 ;  /* 0x000000ffff027224 */ /* 0x000fe200078e0006 */
[----:B---3--:R-:W-:Y:S04]  /*25e90*/  STL.64 [R1+0x18e8], R22 ;  /* 0x0018e81601007387 */ /* 0x008fe80000100a00 */
[----:B--2---:R0:W-:Y:S04]  /*25ea0*/  STL.64 [R1+0x18e0], R20 ;  /* 0x0018e01401007387 */ /* 0x0041e80000100a00 */
[----:B0-----:R-:W2:Y:S04]  /*25eb0*/  LDL.LU R20, [R1+0x2f0] ;  /* 0x0002f00001147983 */ /* 0x001ea80000300800 */
[----:B------:R-:W2:Y:S04]  /*25ec0*/  LDL.LU R21, [R1+0x2f4] ;  /* 0x0002f40001157983 */ /* 0x000ea80000300800 */
[----:B------:R-:W2:Y:S04]  /*25ed0*/  LDL.LU R22, [R1+0x2f8] ;  /* 0x0002f80001167983 */ /* 0x000ea80000300800 */
[----:B------:R-:W2:Y:S04]  /*25ee0*/  LDL.LU R23, [R1+0x2fc] ;  /* 0x0002fc0001177983 */ /* 0x000ea80000300800 */
[----:B------:R-:W3:Y:S04]  /*25ef0*/  LDL.LU R4, [R1+0x60] ;  /* 0x0000600001047983 */ /* 0x000ee80000300800 */
[----:B------:R-:W3:Y:S04]  /*25f00*/  LDL.LU R5, [R1+0x64] ;  /* 0x0000640001057983 */ /* 0x000ee80000300800 */
[----:B------:R-:W3:Y:S04]  /*25f10*/  LDL.LU R24, [R1+0x150] ;  /* 0x0001500001187983 */ /* 0x000ee80000300800 */
[----:B------:R-:W3:Y:S04]  /*25f20*/  LDL.LU R25, [R1+0x154] ;  /* 0x0001540001197983 */ /* 0x000ee80000300800 */
[----:B------:R-:W3:Y:S04]  /*25f30*/  LDL.LU R26, [R1+0x158] ;  /* 0x00015800011a7983 */ /* 0x000ee80000300800 */
[----:B------:R-:W3:Y:S04]  /*25f40*/  LDL.LU R27, [R1+0x15c] ;  /* 0x00015c00011b7983 */ /* 0x000ee80000300800 */
[----:B------:R-:W-:Y:S04]  /*25f50*/  STL [R1+0x16bc], R0 ;  /* 0x0016bc0001007387 */ /* 0x000fe80000100800 */
[----:B------:R-:W-:Y:S04]  /*25f60*/  STL [R1+0x16b8], R2 ;  /* 0x0016b80201007387 */ /* 0x000fe80000100800 */
[----:B------:R-:W-:Y:S04]  /*25f70*/  STL [R1+0x16b4], R28 ;  /* 0x0016b41c01007387 */ /* 0x000fe80000100800 */
[----:B------:R-:W-:Y:S04]  /*25f80*/  STL [R1+0x16b0], R29 ;  /* 0x0016b01d01007387 */ /* 0x000fe80000100800 */
[----:B------:R-:W4:Y:S04]  /*25f90*/  LDL.LU.64 R16, [R1+0x18f8] ;  /* 0x0018f80001107983 */ /* 0x000f280000300a00 */
[----:B------:R0:W-:Y:S04]  /*25fa0*/  STL.64 [R1+0x1a0], R12 ;  /* 0x0001a00c01007387 */ /* 0x0001e80000100a00 */
[----:B0-----:R-:W2:Y:S01]  /*25fb0*/  LDL.LU.64 R12, [R1+0x18f0] ;  /* 0x0018f000010c7983 */ /* 0x001ea20000300a00 */
[----:B------:R-:W-:Y:S01]  /*25fc0*/  IMAD.MOV.U32 R18, RZ, RZ, R14 ;  /* 0x000000ffff127224 */ /* 0x000fe200078e000e */
[----:B------:R-:W-:-:S05]  /*25fd0*/  MOV R19, R15 ;  /* 0x0000000f00137202 */ /* 0x000fca0000000f00 */
[----:B------:R-:W-:Y:S04]  /*25fe0*/  STL [R1+0x16c4], R19 ;  /* 0x0016c41301007387 */ /* 0x000fe80000100800 */
[----:B------:R-:W-:Y:S01]  /*25ff0*/  STL [R1+0x16c0], R18 ;  /* 0x0016c01201007387 */ /* 0x000fe20000100800 */
[----:B--2---:R-:W-:Y:S03]  /*26000*/  HMMA.16816.F32.BF16 R12, R8, R12, R20 ;  /* 0x0000000c080c723c */ /* 0x004fe60000041814 */
[----:B------:R-:W2:Y:S04]  /*26010*/  LDL.LU.64 R22, [R1+0x18e8] ;  /* 0x0018e80001167983 */ /* 0x000ea80000300a00 */
[----:B------:R-:W2:-:S12]  /*26020*/  LDL.LU.64 R20, [R1+0x18e0] ;  /* 0x0018e00001147983 */ /* 0x000e980000300a00 */
[----:B------:R0:W-:Y:S04]  /*26030*/  STL.64 [R1+0x190], R12 ;  /* 0x0001900c01007387 */ /* 0x0001e80000100a00 */
[----:B------:R2:W-:Y:S04]  /*26040*/  STL.64 [R1+0x198], R14 ;  /* 0x0001980e01007387 */ /* 0x0005e80000100a00 */
[----:B0-----:R-:W2:Y:S02]  /*26050*/  LDL.LU.64 R12, [R1+0x18d8] ;  /* 0x0018d800010c7983 */ /* 0x001ea40000300a00 */
[----:B--2---:R-:W-:Y:S02]  /*26060*/  HMMA.16816.F32.BF16 R12, R8, R12, R20 ;  /* 0x0000000c080c723c */ /* 0x004fe40000041814 */
[----:B------:R-:W2:Y:S04]  /*26070*/  LDL.LU.64 R22, [R1+0x18d0] ;  /* 0x0018d00001167983 */ /* 0x000ea80000300a00 */
[----:B------:R-:W2:-:S13]  /*26080*/  LDL.LU.64 R20, [R1+0x18c8] ;  /* 0x0018c80001147983 */ /* 0x000e9a0000300a00 */
[----:B------:R-:W-:Y:S01]  /*26090*/  MOV R0, R12 ;  /* 0x0000000c00007202 */ /* 0x000fe20000000f00 */
[----:B------:R-:W-:Y:S02]  /*260a0*/  IMAD.MOV.U32 R2, RZ, RZ, R13 ;  /* 0x000000ffff027224 */ /* 0x000fe400078e000d */
[----:B------:R-:W2:Y:S01]  /*260b0*/  LDL.LU.64 R12, [R1+0x18c0] ;  /* 0x0018c000010c7983 */ /* 0x000ea20000300a00 */
[----:B------:R-:W-:Y:S02]  /*260c0*/  MOV R28, R14 ;  /* 0x0000000e001c7202 */ /* 0x000fe40000000f00 */
[----:B------:R-:W-:-:S05]  /*260d0*/  MOV R29, R15 ;  /* 0x0000000f001d7202 */ /* 0x000fca0000000f00 */
[----:B------:R-:W-:Y:S04]  /*260e0*/  STL [R1+0x16d4], R29 ;  /* 0x0016d41d01007387 */ /* 0x000fe80000100800 */
[----:B------:R-:W-:Y:S04]  /*260f0*/  STL [R1+0x16d0], R28 ;  /* 0x0016d01c01007387 */ /* 0x000fe80000100800 */
[----:B------:R-:W-:Y:S04]  /*26100*/  STL [R1+0x16cc], R2 ;  /* 0x0016cc0201007387 */ /* 0x000fe80000100800 */
[----:B------:R-:W-:Y:S01]  /*26110*/  STL [R1+0x16c8], R0 ;  /* 0x0016c80001007387 */ /* 0x000fe20000100800 */
[----:B--2---:R-:W-:Y:S03]  /*26120*/  HMMA.16816.F32.BF16 R12, R8, R12, R20 ;  /* 0x0000000c080c723c */ /* 0x004fe60000041814 */
[----:B------:R-:W2:Y:S04]  /*26130*/  LDL.LU.64 R22, [R1+0x18b8] ;  /* 0x0018b80001167983 */ /* 0x000ea80000300a00 */
[----:B------:R-:W2:-:S12]  /*26140*/  LDL.LU.64 R20, [R1+0x18b0] ;  /* 0x0018b00001147983 */ /* 0x000e980000300a00 */
[----:B------:R0:W-:Y:S04]  /*26150*/  STL.64 [R1+0x170], R12 ;  /* 0x0001700c01007387 */ /* 0x0001e80000100a00 */
[----:B0-----:R-:W2:Y:S01]  /*26160*/  LDL.LU.64 R12, [R1+0x18a8] ;  /* 0x0018a800010c7983 */ /* 0x001ea20000300a00 */
[----:B------:R-:W-:Y:S01]  /*26170*/  IMAD.MOV.U32 R19, RZ, RZ, R14 ;  /* 0x000000ffff137224 */ /* 0x000fe200078e000e */
[----:B------:R-:W-:Y:S01]  /*26180*/  MOV R18, R15 ;  /* 0x0000000f00127202 */ /* 0x000fe20000000f00 */
[C---:B---3--:R-:W-:Y:S04]  /*26190*/  HMMA.16816.F32.BF16 R4, R8.reuse, R4, R24 ;  /* 0x000000040804723c */ /* 0x048fe80000041818 */
[----:B------:R-:W-:Y:S04]  /*261a0*/  STL [R1+0x16dc], R18 ;  /* 0x0016dc1201007387 */ /* 0x000fe80000100800 */
[----:B------:R-:W-:Y:S04]  /*261b0*/  STL [R1+0x16d8], R19 ;  /* 0x0016d81301007387 */ /* 0x000fe80000100800 */
[----:B----4-:R-:W-:Y:S01]  /*261c0*/  STL.64 [R1+0x1850], R16 ;  /* 0x0018501001007387 */ /* 0x010fe20000100a00 */
[----:B--2---:R-:W-:Y:S06]  /*261d0*/  HMMA.16816.F32.BF16 R12, R8, R12, R20 ;  /* 0x0000000c080c723c */ /* 0x004fec0000041814 */
[----:B------:R-:W-:Y:S01]  /*261e0*/  IMAD.MOV.U32 R23, RZ, RZ, R4 ;  /* 0x000000ffff177224 */ /* 0x000fe200078e0004 */
[----:B------:R-:W-:-:S02]  /*261f0*/  MOV R22, R5 ;  /* 0x0000000500167202 */ /* 0x000fc40000000f00 */
[----:B------:R-:W-:Y:S01]  /*26200*/  MOV R21, R6 ;  /* 0x0000000600157202 */ /* 0x000fe20000000f00 */
[----:B------:R-:W-:-:S09]  /*26210*/  IMAD.MOV.U32 R20, RZ, RZ, R7 ;  /* 0x000000ffff147224 */ /* 0x000fd200078e0007 */
[----:B------:R-:W-:Y:S02]  /*26220*/  MOV R0, R15 ;  /* 0x0000000f00007202 */ /* 0x000fe40000000f00 */
[----:B------:R-:W-:Y:S01]  /*26230*/  MOV R2, R14 ;  /* 0x0000000e00027202 */ /* 0x000fe20000000f00 */
[----:B------:R-:W-:Y:S01]  /*26240*/  IMAD.MOV.U32 R28, RZ, RZ, R13 ;  /* 0x000000ffff1c7224 */ /* 0x000fe200078e000d */
[----:B------:R-:W-:Y:S01]  /*26250*/  MOV R29, R12 ;  /* 0x0000000c001d7202 */ /* 0x000fe20000000f00 */
[----:B------:R-:W-:Y:S04]  /*26260*/  STL [R1+0x16ec], R0 ;  /* 0x0016ec0001007387 */ /* 0x000fe80000100800 */
[----:B------:R-:W-:Y:S04]  /*26270*/  STL [R1+0x16e8], R2 ;  /* 0x0016e80201007387 */ /* 0x000fe80000100800 */
[----:B------:R-:W-:Y:S04]  /*26280*/  STL [R1+0x16e4], R28 ;  /* 0x0016e41c01007387 */ /* 0x000fe80000100800 */
[----:B------:R-:W-:Y:S04]  /*26290*/  STL [R1+0x16e0], R29 ;  /* 0x0016e01d01007387 */ /* 0x000fe80000100800 */
[----:B------:R-:W2:Y:S04]  /*262a0*/  LDL.LU R4, [R1+0xe0] ;  /* 0x0000e00001047983 */ /* 0x000ea80000300800 */
[----:B------:R-:W2:Y:S04]  /*262b0*/  LDL.LU R5, [R1+0xe4] ;  /* 0x0000e40001057983 */ /* 0x000ea80000300800 */
[----:B------:R-:W3:Y:S04]  /*262c0*/  LDL.LU R6, [R1+0xe8] ;  /* 0x0000e80001067983 */ /* 0x000ee80000300800 */
[----:B------:R-:W3:Y:S04]  /*262d0*/  LDL.LU R7, [R1+0xec] ;  /* 0x0000ec0001077983 */ /* 0x000ee80000300800 */
[----:B---3--:R-:W-:Y:S04]  /*262e0*/  STL.64 [R1+0x1860], R6 ;  /* 0x0018600601007387 */ /* 0x008fe80000100a00 */
[----:B--2---:R-:W-:Y:S04]  /*262f0*/  STL.64 [R1+0x1858], R4 ;  /* 0x0018580401007387 */ /* 0x004fe80000100a00 */
[----:B------:R-:W2:Y:S04]  /*26300*/  LDL.LU R24, [R1] ;  /* 0x0000000001187983 */ /* 0x000ea80000300800 */
[----:B------:R-:W2:Y:S04]  /*26310*/  LDL.LU R25, [R1+0x4] ;  /* 0x0000040001197983 */ /* 0x000ea80000300800 */
[----:B--2---:R0:W-:Y:S04]  /*26320*/  STL.64 [R1+0x1868], R24 ;  /* 0x0018681801007387 */ /* 0x0041e80000100a00 */
[----:B------:R-:W2:Y:S04]  /*26330*/  LDL.LU R12, [R1+0xf0] ;  /* 0x0000f000010c7983 */ /* 0x000ea80000300800 */
[----:B------:R-:W2:Y:S04]  /*26340*/  LDL.LU R13, [R1+0xf4] ;  /* 0x0000f400010d7983 */ /* 0x000ea80000300800 */
[----:B------:R-:W3:Y:S04]  /*26350*/  LDL.LU R14, [R1+0xf8] ;  /* 0x0000f800010e7983 */ /* 0x000ee80000300800 */
[----:B------:R-:W3:Y:S04]  /*26360*/  LDL.LU R15, [R1+0xfc] ;  /* 0x0000fc00010f7983 */ /* 0x000ee80000300800 */
[----:B---3--:R-:W-:Y:S04]  /*26370*/  STL.64 [R1+0x1878], R14 ;  /* 0x0018780e01007387 */ /* 0x008fe80000100a00 */
[----:B--2---:R1:W-:Y:S04]  /*26380*/  STL.64 [R1+0x1870], R12 ;  /* 0x0018700c01007387 */ /* 0x0043e80000100a00 */
[----:B0-----:R-:W2:Y:S04]  /*26390*/  LDL.LU R24, [R1+0x20] ;  /* 0x0000200001187983 */ /* 0x001ea80000300800 */
[----:B------:R-:W2:Y:S04]  /*263a0*/  LDL.LU R25, [R1+0x24] ;  /* 0x0000240001197983 */ /* 0x000ea80000300800 */
[----:B--2---:R-:W-:Y:S04]  /*263b0*/  STL.64 [R1+0x1880], R24 ;  /* 0x0018801801007387 */ /* 0x004fe80000100a00 */
[----:B-1----:R-:W2:Y:S04]  /*263c0*/  LDL.LU R12, [R1+0x30] ;  /* 0x00003000010c7983 */ /* 0x002ea80000300800 */
[----:B------:R-:W2:Y:S04]  /*263d0*/  LDL.LU R13, [R1+0x34] ;  /* 0x00003400010d7983 */ /* 0x000ea80000300800 */
[----:B--2---:R0:W-:Y:S04]  /*263e0*/  STL.64 [R1+0x1888], R12 ;  /* 0x0018880c01007387 */ /* 0x0041e80000100a00 */
[----:B0-----:R-:W2:Y:S04]  /*263f0*/  LDL.LU R12, [R1+0x40] ;  /* 0x00004000010c7983 */ /* 0x001ea80000300800 */
[----:B------:R-:W2:Y:S04]  /*26400*/  LDL.LU R13, [R1+0x44] ;  /* 0x00004400010d7983 */ /* 0x000ea80000300800 */
[----:B--2---:R0:W-:Y:S04]  /*26410*/  STL.64 [R1+0x1890], R12 ;  /* 0x0018900c01007387 */ /* 0x0041e80000100a00 */
[----:B0-----:R-:W2:Y:S04]  /*26420*/  LDL.LU R12, [R1+0x50] ;  /* 0x00005000010c7983 */ /* 0x001ea80000300800 */
[----:B------:R-:W2:Y:S04]  /*26430*/  LDL.LU R13, [R1+0x54] ;  /* 0x00005400010d7983 */ /* 0x000ea80000300800 */
[----:B------:R-:W3:Y:S04]  /*26440*/  LDL.LU R24, [R1+0x120] ;  /* 0x0001200001187983 */ /* 0x000ee80000300800 */
[----:B------:R-:W3:Y:S04]  /*26450*/  LDL.LU R25, [R1+0x124] ;  /* 0x0001240001197983 */ /* 0x000ee80000300800 */
[----:B------:R-:W4:Y:S04]  /*26460*/  LDL.LU R26, [R1+0x128] ;  /* 0x00012800011a7983 */ /* 0x000f280000300800 */
[----:B------:R-:W4:Y:S04]  /*26470*/  LDL.LU R27, [R1+0x12c] ;  /* 0x00012c00011b7983 */ /* 0x000f280000300800 */
[----:B----4-:R-:W-:Y:S04]  /*26480*/  STL.64 [R1+0x18a0], R26 ;  /* 0x0018a01a01007387 */ /* 0x010fe80000100a00 */
[----:B---3--:R0:W-:Y:S04]  /*26490*/  STL.64 [R1+0x1898], R24 ;  /* 0x0018981801007387 */ /* 0x0081e80000100a00 */
        /* <DEDUP_REMOVED lines=10> */
[----:B------:R0:W-:Y:S04]  /*26540*/  STL [R1+0x16fc], R20 ;  /* 0x0016fc1401007387 */ /* 0x0001e80000100800 */
[----:B------:R1:W-:Y:S04]  /*26550*/  STL [R1+0x16f8], R21 ;  /* 0x0016f81501007387 */ /* 0x0003e80000100800 */
[----:B------:R4:W-:Y:S04]  /*26560*/  STL [R1+0x16f4], R22 ;  /* 0x0016f41601007387 */ /* 0x0009e80000100800 */
[----:B------:R4:W-:Y:S04]  /*26570*/  STL [R1+0x16f0], R23 ;  /* 0x0016f01701007387 */ /* 0x0009e80000100800 */
[----:B0-----:R-:W3:Y:S04]  /*26580*/  LDL.LU R20, [R1+0x130] ;  /* 0x0001300001147983 */ /* 0x001ee80000300800 */
[----:B-1----:R-:W3:Y:S04]  /*26590*/  LDL.LU R21, [R1+0x134] ;  /* 0x0001340001157983 */ /* 0x002ee80000300800 */
[----:B----4-:R-:W3:Y:S04]  /*265a0*/  LDL.LU R22, [R1+0x138] ;  /* 0x0001380001167983 */ /* 0x010ee80000300800 */
[----:B------:R-:W3:Y:S01]  /*265b0*/  LDL.LU R23, [R1+0x13c] ;  /* 0x00013c0001177983 */ /* 0x000ee20000300800 */
[----:B--2---:R-:W-:Y:S03]  /*265c0*/  HMMA.16816.F32.BF16 R12, R8, R12, R24 ;  /* 0x0000000c080c723c */ /* 0x004fe60000041818 */
[----:B------:R-:W2:Y:S04]  /*265d0*/  LDL.LU.64 R26, [R1+0x18a0] ;  /* 0x0018a000011a7983 */ /* 0x000ea80000300a00 */
[----:B------:R-:W2:-:S12]  /*265e0*/  LDL.LU.64 R24, [R1+0x1898] ;  /* 0x0018980001187983 */ /* 0x000e980000300a00 */
[----:B------:R-:W-:Y:S01]  /*265f0*/  MOV R0, R13 ;  /* 0x0000000d00007202 */ /* 0x000fe20000000f00 */
[----:B------:R0:W-:Y:S04]  /*26600*/  STL [R1+0x140], R12 ;  /* 0x0001400c01007387 */ /* 0x0001e80000100800 */
[----:B0-----:R-:W3:Y:S01]  /*26610*/  LDL.LU.64 R12, [R1+0x1890] ;  /* 0x00189000010c7983 */ /* 0x001ee20000300a00 */
[----:B------:R-:W-:Y:S01]  /*26620*/  MOV R2, R14 ;  /* 0x0000000e00027202 */ /* 0x000fe20000000f00 */
[----:B------:R-:W-:-:S05]  /*26630*/  IMAD.MOV.U32 R28, RZ, RZ, R15 ;  /* 0x000000ffff1c7224 */ /* 0x000fca00078e000f */
[----:B------:R-:W-:Y:S04]  /*26640*/  STL [R1+0x1708], R28 ;  /* 0x0017081c01007387 */ /* 0x000fe80000100800 */
[----:B------:R-:W-:Y:S04]  /*26650*/  STL [R1+0x1704], R2 ;  /* 0x0017040201007387 */ /* 0x000fe80000100800 */
[----:B------:R-:W-:Y:S01]  /*26660*/  STL [R1+0x1700], R0 ;  /* 0x0017000001007387 */ /* 0x000fe20000100800 */
[----:B---3--:R-:W-:-:S15]  /*26670*/  HMMA.16816.F32.BF16 R12, R8, R12, R20 ;  /* 0x0000000c080c723c */ /* 0x008fde0000041814 */
[----:B------:R-:W-:-:S04]  /*26680*/  NOP ;  /* 0x0000000000007918 */ /* 0x000fc80000000000 */
[----:B------:R-:W-:Y:S02]  /*26690*/  MOV R20, R12 ;  /* 0x0000000c00147202 */ /* 0x000fe40000000f00 */
[----:B------:R-:W-:Y:S02]  /*266a0*/  MOV R21, R13 ;  /* 0x0000000d00157202 */ /* 0x000fe40000000f00 */
[----:B------:R-:W2:Y:S01]  /*266b0*/  LDL.LU.64 R12, [R1+0x1888] ;  /* 0x00188800010c7983 */ /* 0x000ea20000300a00 */
[----:B------:R-:W-:Y:S01]  /*266c0*/  MOV R23, R15 ;  /* 0x0000000f00177202 */ /* 0x000fe20000000f00 */
[----:B------:R-:W-:-:S04]  /*266d0*/  IMAD.MOV.U32 R22, RZ, RZ, R14 ;  /* 0x000000ffff167224 */ /* 0x000fc800078e000e */
[----:B------:R-:W-:Y:S04]  /*266e0*/  STL [R1+0x1718], R23 ;  /* 0x0017181701007387 */ /* 0x000fe80000100800 */
[----:B------:R-:W-:Y:S04]  /*266f0*/  STL [R1+0x1714], R22 ;  /* 0x0017141601007387 */ /* 0x000fe80000100800 */
[----:B------:R-:W-:Y:S04]  /*26700*/  STL [R1+0x1710], R21 ;  /* 0x0017101501007387 */ /* 0x000fe80000100800 */
[----:B------:R0:W-:Y:S04]  /*26710*/  STL [R1+0x170c], R20 ;  /* 0x00170c1401007387 */ /* 0x0001e80000100800 */
[----:B0-----:R-:W3:Y:S04]  /*26720*/  LDL.LU R20, [R1+0x2e0] ;  /* 0x0002e00001147983 */ /* 0x001ee80000300800 */
[----:B------:R-:W3:Y:S04]  /*26730*/  LDL.LU R21, [R1+0x2e4] ;  /* 0x0002e40001157983 */ /* 0x000ee80000300800 */
[----:B------:R-:W3:Y:S04]  /*26740*/  LDL.LU R22, [R1+0x2e8] ;  /* 0x0002e80001167983 */ /* 0x000ee80000300800 */
[----:B------:R-:W3:Y:S01]  /*26750*/  LDL.LU R23, [R1+0x2ec] ;  /* 0x0002ec0001177983 */ /* 0x000ee20000300800 */
[----:B--2---:R-:W-:Y:S03]  /*26760*/  HMMA.16816.F32.BF16 R12, R8, R12, R24 ;  /* 0x0000000c080c723c */ /* 0x004fe60000041818 */
[----:B------:R-:W3:-:S15]  /*26770*/  LDL.LU.64 R24, [R1+0x1880] ;  /* 0x0018800001187983 */ /* 0x000ede0000300a00 */
[----:B------:R-:W-:Y:S01]  /*26780*/  NOP ;  /* 0x0000000000007918 */ /* 0x000fe20000000000 */
[----:B------:R-:W-:Y:S01]  /*26790*/  IMAD.MOV.U32 R2, RZ, RZ, R15 ;  /* 0x000000ffff027224 */ /* 0x000fe200078e000f */
[----:B------:R-:W-:Y:S01]  /*267a0*/  MOV R28, R14 ;  /* 0x0000000e001c7202 */ /* 0x000fe20000000f00 */
[----:B------:R0:W-:Y:S04]  /*267b0*/  STL.64 [R1+0x120], R12 ;  /* 0x0001200c01007387 */ /* 0x0001e80000100a00 */
[----:B------:R-:W2:Y:S04]  /*267c0*/  LDL.LU.64 R14, [R1+0x1878] ;  /* 0x00187800010e7983 */ /* 0x000ea80000300a00 */
[----:B0-----:R-:W2:Y:S04]  /*267d0*/  LDL.LU.64 R12, [R1+0x1870] ;  /* 0x00187000010c7983 */ /* 0x001ea80000300a00 */
[----:B------:R-:W-:Y:S04]  /*267e0*/  STL [R1+0x1720], R2 ;  /* 0x0017200201007387 */ /* 0x000fe80000100800 */
[----:B------:R-:W-:Y:S01]  /*267f0*/  STL [R1+0x171c], R28 ;  /* 0x00171c1c01007387 */ /* 0x000fe20000100800 */
[----:B---3--:R-:W-:-:S15]  /*26800*/  HMMA.16816.F32.BF16 R24, R8, R24, R20 ;  /* 0x000000180818723c */ /* 0x008fde0000041814 */
[----:B------:R-:W-:-:S04]  /*26810*/  NOP ;  /* 0x0000000000007918 */ /* 0x000fc80000000000 */
[----:B------:R0:W-:Y:S04]  /*26820*/  STL.64 [R1+0x110], R24 ;  /* 0x0001101801007387 */ /* 0x0001e80000100a00 */
[----:B0-----:R-:W2:Y:S01]  /*26830*/  LDL.LU.64 R24, [R1+0x1868] ;  /* 0x0018680001187983 */ /* 0x001ea20000300a00 */
[----:B------:R-:W-:Y:S01]  /*26840*/  HMMA.16816.F32.BF16 R16, R8, R16, R4 ;  /* 0x000000100810723c */ /* 0x000fe20000041804 */
[----:B------:R-:W-:Y:S02]  /*26850*/  MOV R23, R26 ;  /* 0x0000001a00177202 */ /* 0x000fe40000000f00 */
[----:B------:R-:W-:-:S05]  /*26860*/  MOV R22, R27 ;  /* 0x0000001b00167202 */ /* 0x000fca0000000f00 */
[----:B------:R0:W-:Y:S04]  /*26870*/  STL [R1+0x1728], R22 ;  /* 0x0017281601007387 */ /* 0x0001e80000100800 */
[----:B------:R1:W-:Y:S04]  /*26880*/  STL [R1+0x1724], R23 ;  /* 0x0017241701007387 */ /* 0x0003e80000100800 */
[----:B------:R-:W3:Y:S04]  /*26890*/  LDL.LU R20, [R1+0xd0] ;  /* 0x0000d00001147983 */ /* 0x000ee80000300800 */
[----:B------:R-:W3:Y:S04]  /*268a0*/  LDL.LU R21, [R1+0xd4] ;  /* 0x0000d40001157983 */ /* 0x000ee80000300800 */
[----:B0-----:R-:W3:Y:S04]  /*268b0*/  LDL.LU R22, [R1+0xd8] ;  /* 0x0000d80001167983 */ /* 0x001ee80000300800 */
[----:B-1----:R-:W3:Y:S04]  /*268c0*/  LDL.LU R23, [R1+0xdc] ;  /* 0x0000dc0001177983 */ /* 0x002ee80000300800 */
[----:B------:R-:W4:Y:S04]  /*268d0*/  LDL.LU.64 R6, [R1+0x1860] ;  /* 0x0018600001067983 */ /* 0x000f280000300a00 */
[----:B------:R-:W4:Y:S04]  /*268e0*/  LDL.LU.64 R4, [R1+0x1858] ;  /* 0x0018580001047983 */ /* 0x000f280000300a00 */
[----:B------:R0:W-:Y:S04]  /*268f0*/  STL.64 [R1+0x100], R16 ;  /* 0x0001001001007387 */ /* 0x0001e80000100a00 */
[----:B------:R-:W-:Y:S04]  /*26900*/  STL.64 [R1+0x108], R18 ;  /* 0x0001081201007387 */ /* 0x000fe80000100a00 */
[----:B0-----:R-:W3:Y:S01]  /*26910*/  LDL.LU.64 R16, [R1+0x1850] ;  /* 0x0018500001107983 */ /* 0x001ee20000300a00 */
[----:B--2---:R-:W-:Y:S03]  /*26920*/  HMMA.16816.F32.BF16 R24, R8, R24, R12 ;  /* 0x000000180818723c */ /* 0x004fe6000004180c */
[----:B------:R-:W2:Y:S04]  /*26930*/  LDL.LU.64 R14, [R1+0x1848] ;  /* 0x00184800010e7983 */ /* 0x000ea80000300a00 */
[----:B------:R-:W2:-:S12]  /*26940*/  LDL.LU.64 R12, [R1+0x1840] ;  /* 0x00184000010c7983 */ /* 0x000e980000300a00 */
[----:B------:R-:W-:Y:S04]  /*26950*/  STL.64 [R1+0xf0], R24 ;  /* 0x0000f01801007387 */ /* 0x000fe80000100a00 */
[----:B------:R0:W-:Y:S04]  /*26960*/  STL.64 [R1+0xf8], R26 ;  /* 0x0000f81a01007387 */ /* 0x0001e80000100a00 */
[----:B0-----:R-:W2:Y:S04]  /*26970*/  LDL.LU.64 R26, [R1+0x1838] ;  /* 0x00183800011a7983 */ /* 0x001ea80000300a00 */
[----:B------:R-:W4:Y:S01]  /*26980*/  LDL.LU.64 R24, [R1+0x1830] ;  /* 0x0018300001187983 */ /* 0x000f220000300a00 */
[----:B---3--:R-:W-:-:S15]  /*26990*/  HMMA.16816.F32.BF16 R16, R8, R16, R20 ;  /* 0x000000100810723c */ /* 0x008fde0000041814 */
[----:B------:R-:W-:-:S04]  /*269a0*/  NOP ;  /* 0x0000000000007918 */ /* 0x000fc80000000000 */
[----:B------:R-:W-:Y:S01]  /*269b0*/  MOV R23, R18 ;  /* 0x0000001200177202 */ /* 0x000fe20000000f00 */
[----:B------:R-:W-:Y:S01]  /*269c0*/  IMAD.MOV.U32 R22, RZ, RZ, R19 ;  /* 0x000000ffff167224 */ /* 0x000fe200078e0013 */
[----:B----4-:R-:W-:-:S15]  /*269d0*/  HMMA.16816.F32.BF16 R4, R8, R24, R4 ;  /* 0x000000180804723c */ /* 0x010fde0000041804 */
[----:B------:R-:W-:-:S04]  /*269e0*/  NOP ;  /* 0x0000000000007918 */ /* 0x000fc80000000000 */
[----:B------:R-:W-:Y:S01]  /*269f0*/  IMAD.MOV.U32 R25, RZ, RZ, R6 ;  /* 0x000000ffff197224 */ /* 0x000fe200078e0006 */
[----:B------:R-:W-:Y:S01]  /*26a00*/  MOV R24, R7 ;  /* 0x0000000700187202 */ /* 0x000fe20000000f00 */
[----:B------:R0:W-:Y:S04]  /*26a10*/  STL.64 [R1+0xe0], R4 ;  /* 0x0000e00401007387 */ /* 0x0001e80000100a00 */
[----:B------:R-:W3:Y:S04]  /*26a20*/  LDL.LU.64 R6, [R1+0x1828] ;  /* 0x0018280001067983 */ /* 0x000ee80000300a00 */
[----:B0-----:R-:W3:Y:S04]  /*26a30*/  LDL.LU.64 R4, [R1+0x1820] ;  /* 0x0018200001047983 */ /* 0x001ee80000300a00 */
[----:B--2---:R-:W-:Y:S04]  /*26a40*/  STL.64 [R1+0x1788], R26 ;  /* 0x0017881a01007387 */ /* 0x004fe80000100a00 */
[----:B------:R-:W-:Y:S04]  /*26a50*/  STL.64 [R1+0x17f0], R24 ;  /* 0x0017f01801007387 */ /* 0x000fe80000100a00 */
[----:B------:R0:W-:Y:S04]  /*26a60*/  STL.64 [R1+0xd0], R16 ;  /* 0x0000d01001007387 */ /* 0x0001e80000100a00 */
[----:B0-----:R-:W3:Y:S04]  /*26a70*/  LDL.LU R16, [R1+0x2b0] ;  /* 0x0002b00001107983 */ /* 0x001ee80000300800 */
[----:B------:R-:W3:Y:S04]  /*26a80*/  LDL.LU R17, [R1+0x2b4] ;  /* 0x0002b40001117983 */ /* 0x000ee80000300800 */
[----:B------:R-:W3:Y:S04]  /*26a90*/  LDL.LU R18, [R1+0x2b8] ;  /* 0x0002b80001127983 */ /* 0x000ee80000300800 */
[----:B------:R-:W3:Y:S04]  /*26aa0*/  LDL.LU R19, [R1+0x2bc] ;  /* 0x0002bc0001137983 */ /* 0x000ee80000300800 */
[----:B------:R-:W2:Y:S04]  /*26ab0*/  LDL.LU.64 R26, [R1+0xa8] ;  /* 0x0000a800011a7983 */ /* 0x000ea80000300a00 */
[----:B--2---:R0:W-:Y:S04]  /*26ac0*/  STL.64 [R1+0x1800], R26 ;  /* 0x0018001a01007387 */ /* 0x0041e80000100a00 */
[----:B------:R-:W2:Y:S04]  /*26ad0*/  LDL.LU R24, [R1+0x2a0] ;  /* 0x0002a00001187983 */ /* 0x000ea80000300800 */
[----:B------:R-:W2:Y:S04]  /*26ae0*/  LDL.LU R25, [R1+0x2a4] ;  /* 0x0002a40001197983 */ /* 0x000ea80000300800 */
[----:B0-----:R-:W4:Y:S04]  /*26af0*/  LDL.LU R26, [R1+0x2a8] ;  /* 0x0002a800011a7983 */ /* 0x001f280000300800 */
[----:B------:R-:W4:Y:S04]  /*26b00*/  LDL.LU R27, [R1+0x2ac] ;  /* 0x0002ac00011b7983 */ /* 0x000f280000300800 */
[----:B----4-:R0:W-:Y:S04]  /*26b10*/  STL.64 [R1+0x1810], R26 ;  /* 0x0018101a01007387 */ /* 0x0101e80000100a00 */
[----:B--2---:R-:W-:Y:S04]  /*26b20*/  STL.64 [R1+0x1808], R24 ;  /* 0x0018081801007387 */ /* 0x004fe80000100a00 */
[----:B0-----:R-:W3:Y:S04]  /*26b30*/  LDL.LU.64 R26, [R1+0xc8] ;  /* 0x0000c800011a7983 */ /* 0x001ee80000300a00 */
[----:B------:R0:W-:Y:S04]  /*26b40*/  STL.64 [R1+0x17d0], R22 ;  /* 0x0017d01601007387 */ /* 0x0001e80000100a00 */
[----:B------:R-:W2:Y:S04]  /*26b50*/  LDL.LU R20, [R1+0x2c0] ;  /* 0x0002c00001147983 */ /* 0x000ea80000300800 */
[----:B------:R-:W2:Y:S04]  /*26b60*/  LDL.LU R21, [R1+0x2c4] ;  /* 0x0002c40001157983 */ /* 0x000ea80000300800 */
[----:B0-----:R-:W2:Y:S04]  /*26b70*/  LDL.LU R22, [R1+0x2c8] ;  /* 0x0002c80001167983 */ /* 0x001ea80000300800 */
[----:B------:R-:W2:Y:S02]  /*26b80*/  LDL.LU R23, [R1+0x2cc] ;  /* 0x0002cc0001177983 */ /* 0x000ea40000300800 */
[----:B--2---:R-:W-:Y:S02]  /*26b90*/  HMMA.16816.F32.BF16 R8, R8, R12, R20 ;  /* 0x0000000c0808723c */ /* 0x004fe40000041814 */
[----:B------:R-:W2:Y:S04]  /*26ba0*/  LDL.LU R20, [R1+0x260] ;  /* 0x0002600001147983 */ /* 0x000ea80000300800 */
[----:B------:R-:W2:Y:S04]  /*26bb0*/  LDL.LU R21, [R1+0x264] ;  /* 0x0002640001157983 */ /* 0x000ea80000300800 */
[----:B------:R-:W4:Y:S04]  /*26bc0*/  LDL.LU R22, [R1+0x268] ;  /* 0x0002680001167983 */ /* 0x000f280000300800 */
[----:B------:R-:W4:Y:S04]  /*26bd0*/  LDL.LU R23, [R1+0x26c] ;  /* 0x00026c0001177983 */ /* 0x000f280000300800 */
[----:B----4-:R0:W-:Y:S04]  /*26be0*/  STL.64 [R1+0x17e0], R22 ;  /* 0x0017e01601007387 */ /* 0x0101e80000100a00 */
[----:B--2---:R1:W-:Y:S04]  /*26bf0*/  STL.64 [R1+0x17d8], R20 ;  /* 0x0017d81401007387 */ /* 0x0043e80000100a00 */
[----:B0-----:R-:W2:Y:S04]  /*26c00*/  LDL.LU.64 R22, [R1+0x88] ;  /* 0x0000880001167983 */ /* 0x001ea80000300a00 */
[----:B--2---:R0:W-:Y:S04]  /*26c10*/  STL.64 [R1+0x17f8], R22 ;  /* 0x0017f81601007387 */ /* 0x0041e80000100a00 */
[----:B-1----:R-:W2:Y:S04]  /*26c20*/  LDL.LU R20, [R1+0x290] ;  /* 0x0002900001147983 */ /* 0x002ea80000300800 */
[----:B------:R-:W2:Y:S04]  /*26c30*/  LDL.LU R21, [R1+0x294] ;  /* 0x0002940001157983 */ /* 0x000ea80000300800 */
[----:B0-----:R-:W2:Y:S04]  /*26c40*/  LDL.LU R22, [R1+0x298] ;  /* 0x0002980001167983 */ /* 0x001ea80000300800 */
[----:B------:R-:W2:Y:S04]  /*26c50*/  LDL.LU R23, [R1+0x29c] ;  /* 0x00029c0001177983 */ /* 0x000ea80000300800 */
[----:B------:R0:W-:Y:S04]  /*26c60*/  STL.64 [R1+0x1528], R10 ;  /* 0x0015280a01007387 */ /* 0x0001e80000100a00 */
[----:B------:R-:W-:Y:S04]  /*26c70*/  STL.64 [R1+0x1520], R8 ;  /* 0x0015200801007387 */ /* 0x000fe80000100a00 */
[----:B0-----:R-:W4:Y:S01]  /*26c80*/  LDL.LU.64 R10, [R1+0x68] ;  /* 0x00006800010a7983 */ /* 0x001f220000300a00 */
[----:B---3--:R-:W-:Y:S03]  /*26c90*/  HMMA.16816.F32.BF16 R16, R4, R26, R16 ;  /* 0x0000001a0410723c */ /* 0x008fe60000041810 */
[----:B----4-:R0:W-:Y:S04]  /*26ca0*/  STL.64 [R1+0x17c8], R10 ;  /* 0x0017c80a01007387 */ /* 0x0101e80000100a00 */
[----:B0-----:R-:W3:Y:S01]  /*26cb0*/  LDL.LU.64 R10, [R1+0x78] ;  /* 0x00007800010a7983 */ /* 0x001ee20000300a00 */
[----:B------:R-:W-:-:S03]  /*26cc0*/  MOV R13, R27 ;  /* 0x0000001b000d7202 */ /* 0x000fc60000000f00 */
[----:B---3--:R0:W-:Y:S04]  /*26cd0*/  STL.64 [R1+0x17e8], R10 ;  /* 0x0017e80a01007387 */ /* 0x0081e80000100a00 */
[----:B------:R-:W3:Y:S04]  /*26ce0*/  LDL.LU R8, [R1+0x270] ;  /* 0x0002700001087983 */ /* 0x000ee80000300800 */
[----:B------:R-:W3:Y:S01]  /*26cf0*/  LDL.LU R9, [R1+0x274] ;  /* 0x0002740001097983 */ /* 0x000ee20000300800 */
[----:B0-----:R-:W-:Y:S02]  /*26d00*/  MOV R10, R14 ;  /* 0x0000000e000a7202 */ /* 0x001fe40000000f00 */
[----:B------:R-:W-:Y:S01]  /*26d10*/  MOV R11, R15 ;  /* 0x0000000f000b7202 */ /* 0x000fe20000000f00 */
[----:B------:R-:W4:Y:S04]  /*26d20*/  LDL.LU R14, [R1+0x181c] ;  /* 0x00181c00010e7983 */ /* 0x000f280000300800 */
[----:B------:R-:W4:Y:S04]  /*26d30*/  LDL.LU R15, [R1+0x1818] ;  /* 0x00181800010f7983 */ /* 0x000f280000300800 */
[----:B------:R-:W-:Y:S04]  /*26d40*/  STL.64 [R1+0x2b0], R16 ;  /* 0x0002b01001007387 */ /* 0x000fe80000100a00 */
[----:B------:R0:W-:Y:S02]  /*26d50*/  STL.64 [R1+0x2b8], R18 ;  /* 0x0002b81201007387 */ /* 0x0001e40000100a00 */
[----:B0-----:R-:W-:-:S02]  /*26d60*/  IMAD.MOV.U32 R19, RZ, RZ, R26 ;  /* 0x000000ffff137224 */ /* 0x001fc400078e001a */
[----:B------:R-:W2:Y:S04]  /*26d70*/  LDL.LU.64 R26, [R1+0x1810] ;  /* 0x00181000011a7983 */ /* 0x000ea80000300a00 */
[----:B------:R-:W2:Y:S04]  /*26d80*/  LDL.LU.64 R24, [R1+0x1808] ;  /* 0x0018080001187983 */ /* 0x000ea80000300a00 */
[----:B------:R-:W-:Y:S04]  /*26d90*/  STL [R1+0x1730], R13 ;  /* 0x0017300d01007387 */ /* 0x000fe80000100800 */
[----:B------:R0:W-:Y:S04]  /*26da0*/  STL [R1+0x172c], R19 ;  /* 0x00172c1301007387 */ /* 0x0001e80000100800 */
[----:B0-----:R-:W2:Y:S02]  /*26db0*/  LDL.LU.64 R18, [R1+0xb8] ;  /* 0x0000b80001127983 */ /* 0x001ea40000300a00 */
[----:B--2---:R-:W-:-:S15]  /*26dc0*/  HMMA.16816.F32.BF16 R24, R4, R18, R24 ;  /* 0x000000120418723c */ /* 0x004fde0000041818 */
[----:B------:R-:W-:-:S04]  /*26dd0*/  NOP ;  /* 0x0000000000007918 */ /* 0x000fc80000000000 */
[----:B------:R-:W-:Y:S04]  /*26de0*/  STL.64 [R1+0x2a0], R24 ;  /* 0x0002a01801007387 */ /* 0x000fe80000100a00 */
[----:B------:R0:W-:Y:S04]  /*26df0*/  STL.64 [R1+0x2a8], R26 ;  /* 0x0002a81a01007387 */ /* 0x0001e80000100a00 */
[----:B0-----:R-:W2:Y:S01]  /*26e00*/  LDL.LU.64 R26, [R1+0x1800] ;  /* 0x00180000011a7983 */ /* 0x001ea20000300a00 */
[----:B------:R-:W-:Y:S01]  /*26e10*/  MOV R29, R18 ;  /* 0x00000012001d7202 */ /* 0x000fe20000000f00 */
[----:B------:R-:W-:-:S05]  /*26e20*/  IMAD.MOV.U32 R18, RZ, RZ, R19 ;  /* 0x000000ffff127224 */ /* 0x000fca00078e0013 */
[----:B------:R0:W-:Y:S04]  /*26e30*/  STL [R1+0x174c], R18 ;  /* 0x00174c1201007387 */ /* 0x0001e80000100800 */
[----:B0-----:R-:W3:Y:S04]  /*26e40*/  LDL.LU.64 R18, [R1+0x98] ;  /* 0x0000980001127983 */ /* 0x001ee80000300a00 */
[----:B------:R-:W-:Y:S01]  /*26e50*/  STL [R1+0x1748], R29 ;  /* 0x0017481d01007387 */ /* 0x000fe20000100800 */
[----:B--2---:R-:W-:Y:S01]  /*26e60*/  HMMA.16816.F32.BF16 R20, R4, R26, R20 ;  /* 0x0000001a0414723c */ /* 0x004fe20000041814 */
[----:B------:R-:W-:-:S15]  /*26e70*/  MOV R12, R26 ;  /* 0x0000001a000c7202 */ /* 0x000fde0000000f00 */
[----:B------:R-:W-:-:S03]  /*26e80*/  NOP ;  /* 0x0000000000007918 */ /* 0x000fc60000000000 */
[----:B------:R-:W-:Y:S04]  /*26e90*/  STL.64 [R1+0x290], R20 ;  /* 0x0002901401007387 */ /* 0x000fe80000100a00 */
[----:B------:R0:W-:Y:S04]  /*26ea0*/  STL.64 [R1+0x298], R22 ;  /* 0x0002981601007387 */ /* 0x0001e80000100a00 */
[----:B0-----:R-:W3:Y:S04]  /*26eb0*/  LDL.LU.64 R22, [R1+0x17f8] ;  /* 0x0017f80001167983 */ /* 0x001ee80000300a00 */
[----:B------:R-:W2:Y:S04]  /*26ec0*/  LDL.LU.64 R24, [R1+0x17f0] ;  /* 0x0017f00001187983 */ /* 0x000ea80000300a00 */
[----:B----4-:R-:W-:Y:S04]  /*26ed0*/  STL.64 [R1+0x1690], R14 ;  /* 0x0016900e01007387 */ /* 0x010fe80000100a00 */
[----:B------:R0:W-:Y:S04]  /*26ee0*/  STL [R1+0x1688], R12 ;  /* 0x0016880c01007387 */ /* 0x0001e80000100800 */
[----:B0-----:R-:W4:Y:S04]  /*26ef0*/  LDL.LU R12, [R1+0x280] ;  /* 0x00028000010c7983 */ /* 0x001f280000300800 */
[----:B------:R-:W4:Y:S04]  /*26f00*/  LDL.LU R13, [R1+0x284] ;  /* 0x00028400010d7983 */ /* 0x000f280000300800 */
[----:B------:R-:W4:Y:S04]  /*26f10*/  LDL.LU R14, [R1+0x288] ;  /* 0x00028800010e7983 */ /* 0x000f280000300800 */
[----:B------:R-:W4:Y:S01]  /*26f20*/  LDL.LU R15, [R1+0x28c] ;  /* 0x00028c00010f7983 */ /* 0x000f220000300800 */
[----:B------:R-:W-:Y:S01]  /*26f30*/  MOV R3, R27 ;  /* 0x0000001b00037202 */ /* 0x000fe20000000f00 */
[C---:B---3--:R-:W-:Y:S08]  /*26f40*/  HMMA.16816.F32.BF16 R8, R4.reuse, R22, R8 ;  /* 0x000000160408723c */ /* 0x048ff00000041808 */
[----:B----4-:R-:W-:Y:S01]  /*26f50*/  HMMA.16816.F32.BF16 R12, R4, R18, R12 ;  /* 0x00000012040c723c */ /* 0x010fe2000004180c */
[----:B------:R-:W-:-:S15]  /*26f60*/  MOV R0, R22 ;  /* 0x0000001600007202 */ /* 0x000fde0000000f00 */
[----:B------:R-:W-:-:S03]  /*26f70*/  NOP ;  /* 0x0000000000007918 */ /* 0x000fc60000000000 */
[----:B------:R0:W-:Y:S04]  /*26f80*/  STL.64 [R1+0x280], R12 ;  /* 0x0002800c01007387 */ /* 0x0001e80000100a00 */
[----:B------:R1:W-:Y:S04]  /*26f90*/  STL.64 [R1+0x288], R14 ;  /* 0x0002880e01007387 */ /* 0x0003e80000100a00 */
[----:B------:R-:W3:Y:S04]  /*26fa0*/  LDL.LU R16, [R1+0x240] ;  /* 0x0002400001107983 */ /* 0x000ee80000300800 */
[----:B------:R-:W3:Y:S01]  /*26fb0*/  LDL.LU R17, [R1+0x244] ;  /* 0x0002440001117983 */ /* 0x000ee20000300800 */
[----:B0-----:R-:W-:Y:S01]  /*26fc0*/  MOV R12, R19 ;  /* 0x00000013000c7202 */ /* 0x001fe20000000f00 */
[----:B-1----:R-:W-:-:S02]  /*26fd0*/  IMAD.MOV.U32 R14, RZ, RZ, R18 ;  /* 0x000000ffff0e7224 */ /* 0x002fc400078e0012 */
[----:B------:R-:W3:Y:S04]  /*26fe0*/  LDL.LU R18, [R1+0x248] ;  /* 0x0002480001127983 */ /* 0x000ee80000300800 */
[----:B------:R-:W3:Y:S04]  /*26ff0*/  LDL.LU R19, [R1+0x24c] ;  /* 0x00024c0001137983 */ /* 0x000ee80000300800 */
[----:B------:R-:W3:Y:S04]  /*27000*/  LDL.LU.64 R26, [R1+0x58] ;  /* 0x00005800011a7983 */ /* 0x000ee80000300a00 */
[----:B------:R-:W-:Y:S04]  /*27010*/  STL.64 [R1+0x270], R8 ;  /* 0x0002700801007387 */ /* 0x000fe80000100a00 */
[----:B------:R0:W-:Y:S01]  /*27020*/  STL.64 [R1+0x278], R10 ;  /* 0x0002780a01007387 */ /* 0x0001e20000100a00 */
[----:B------:R-:W-:-:S03]  /*27030*/  IMAD.MOV.U32 R15, RZ, RZ, R23 ;  /* 0x000000ffff0f7224 */ /* 0x000fc600078e0017 */
[----:B0-----:R-:W4:Y:S04]  /*27040*/  LDL.LU.64 R10, [R1+0x17e8] ;  /* 0x0017e800010a7983 */ /* 0x001f280000300a00 */
[----:B------:R-:W4:Y:S04]  /*27050*/  LDL.LU.64 R22, [R1+0x17e0] ;  /* 0x0017e00001167983 */ /* 0x000f280000300a00 */
[----:B------:R-:W4:Y:S04]  /*27060*/  LDL.LU.64 R20, [R1+0x17d8] ;  /* 0x0017d80001147983 */ /* 0x000f280000300a00 */
[----:B------:R-:W-:Y:S04]  /*27070*/  STL.64 [R1+0x17a8], R14 ;  /* 0x0017a80e01007387 */ /* 0x000fe80000100a00 */
[----:B------:R0:W-:Y:S04]  /*27080*/  STL [R1+0x17a0], R12 ;  /* 0x0017a00c01007387 */ /* 0x0001e80000100800 */
[----:B0-----:R-:W2:Y:S04]  /*27090*/  LDL.LU R12, [R1+0x250] ;  /* 0x00025000010c7983 */ /* 0x001ea80000300800 */
[----:B------:R-:W2:Y:S04]  /*270a0*/  LDL.LU R13, [R1+0x254] ;  /* 0x00025400010d7983 */ /* 0x000ea80000300800 */
[----:B------:R-:W2:Y:S04]  /*270b0*/  LDL.LU R14, [R1+0x258] ;  /* 0x00025800010e7983 */ /* 0x000ea80000300800 */
[----:B------:R-:W2:Y:S01]  /*270c0*/  LDL.LU R15, [R1+0x25c] ;  /* 0x00025c00010f7983 */ /* 0x000ea20000300800 */
[----:B----4-:R-:W-:-:S15]  /*270d0*/  HMMA.16816.F32.BF16 R20, R4, R10, R20 ;  /* 0x0000000a0414723c */ /* 0x010fde0000041814 */
[----:B------:R-:W-:-:S04]  /*270e0*/  NOP ;  /* 0x0000000000007918 */ /* 0x000fc80000000000 */
[----:B------:R0:W-:Y:S04]  /*270f0*/  STL.64 [R1+0x260], R20 ;  /* 0x0002601401007387 */ /* 0x0001e80000100a00 */
[----:B------:R1:W-:Y:S01]  /*27100*/  STL.64 [R1+0x268], R22 ;  /* 0x0002681601007387 */ /* 0x0003e20000100a00 */
[----:B0-----:R-:W-:-:S03]  /*27110*/  MOV R21, R10 ;  /* 0x0000000a00157202 */ /* 0x001fc60000000f00 */
[----:B-1----:R-:W4:Y:S01]  /*27120*/  LDL.LU.64 R22, [R1+0x17d0] ;  /* 0x0017d00001167983 */ /* 0x002f220000300a00 */
[----:B------:R-:W-:-:S03]  /*27130*/  MOV R20, R11 ;  /* 0x0000000b00147202 */ /* 0x000fc60000000f00 */
[----:B------:R-:W2:Y:S04]  /*27140*/  LDL.LU.64 R10, [R1+0x17c8] ;  /* 0x0017c800010a7983 */ /* 0x000ea80000300a00 */
[----:B------:R0:W-:Y:S01]  /*27150*/  STL.64 [R1+0x17c0], R20 ;  /* 0x0017c01401007387 */ /* 0x0001e20000100a00 */
[----:B--2---:R-:W-:-:S15]  /*27160*/  HMMA.16816.F32.BF16 R12, R4, R10, R12 ;  /* 0x0000000a040c723c */ /* 0x004fde000004180c */
[----:B------:R-:W-:-:S04]  /*27170*/  NOP ;  /* 0x0000000000007918 */ /* 0x000fc80000000000 */
[----:B------:R-:W-:Y:S04]  /*27180*/  STL.64 [R1+0x250], R12 ;  /* 0x0002500c01007387 */ /* 0x000fe80000100a00 */
[----:B------:R3:W-:Y:S04]  /*27190*/  STL.64 [R1+0x258], R14 ;  /* 0x0002580e01007387 */ /* 0x0007e80000100a00 */
[----:B------:R-:W2:Y:S04]  /*271a0*/  LDL.LU R8, [R1+0xd0] ;  /* 0x0000d00001087983 */ /* 0x000ea80000300800 */
[----:B------:R-:W2:Y:S01]  /*271b0*/  LDL.LU R9, [R1+0xd4] ;  /* 0x0000d40001097983 */ /* 0x000ea20000300800 */
[----:B------:R-:W-:Y:S01]  /*271c0*/  IMAD.MOV.U32 R2, RZ, RZ, R10 ;  /* 0x000000ffff027224 */ /* 0x000fe200078e000a */
[----:B------:R-:W-:-:S02]  /*271d0*/  MOV R28, R11 ;  /* 0x0000000b001c7202 */ /* 0x000fc40000000f00 */
[----:B----4-:R-:W-:Y:S01]  /*271e0*/  MOV R10, R23 ;  /* 0x00000017000a7202 */ /* 0x010fe20000000f00 */
[----:B------:R-:W-:Y:S01]  /*271f0*/  IMAD.MOV.U32 R11, RZ, RZ, R22 ;  /* 0x000000ffff0b7224 */ /* 0x000fe200078e0016 */
[----:B0-----:R-:W4:Y:S04]  /*27200*/  LDL.LU R20, [R1+0x230] ;  /* 0x0002300001147983 */ /* 0x001f280000300800 */
[----:B------:R-:W4:Y:S04]  /*27210*/  LDL.LU R21, [R1+0x234] ;  /* 0x0002340001157983 */ /* 0x000f280000300800 */
[----:B------:R-:W4:Y:S04]  /*27220*/  LDL.LU R22, [R1+0x238] ;  /* 0x0002380001167983 */ /* 0x000f280000300800 */
[----:B------:R-:W4:Y:S04]  /*27230*/  LDL.LU R23, [R1+0x23c] ;  /* 0x00023c0001177983 */ /* 0x000f280000300800 */
[----:B------:R-:W-:Y:S01]  /*27240*/  STL.64 [R1+0x1538], R10 ;  /* 0x0015380a01007387 */ /* 0x000fe20000100a00 */
[----:B---3--:R-:W-:Y:S03]  /*27250*/  HMMA.16816.F32.BF16 R12, R4, R26, R16 ;  /* 0x0000001a040c723c */ /* 0x008fe60000041810 */
[----:B--2---:R0:W-:Y:S04]  /*27260*/  STL.64 [R1+0x1530], R8 ;  /* 0x0015300801007387 */ /* 0x0041e80000100a00 */
[----:B0-----:R-:W2:Y:S04]  /*27270*/  LDL.LU R8, [R1+0xe0] ;  /* 0x0000e00001087983 */ /* 0x001ea80000300800 */
[----:B------:R-:W2:Y:S01]  /*27280*/  LDL.LU R9, [R1+0xe4] ;  /* 0x0000e40001097983 */ /* 0x000ea20000300800 */
[----:B------:R-:W-:-:S02]  /*27290*/  MOV R10, R25 ;  /* 0x00000019000a7202 */ /* 0x000fc40000000f00 */
[----:B------:R-:W-:-:S05]  /*272a0*/  MOV R11, R24 ;  /* 0x00000018000b7202 */ /* 0x000fca0000000f00 */
[----:B------:R0:W-:Y:S04]  /*272b0*/  STL.64 [R1+0x1548], R10 ;  /* 0x0015480a01007387 */ /* 0x0001e80000100a00 */
[----:B--2---:R1:W-:Y:S04]  /*272c0*/  STL.64 [R1+0x1540], R8 ;  /* 0x0015400801007387 */ /* 0x0043e80000100a00 */
[----:B0-----:R-:W2:Y:S04]  /*272d0*/  LDL.LU R10, [R1+0x8] ;  /* 0x00000800010a7983 */ /* 0x001ea80000300800 */
[----:B------:R-:W2:Y:S04]  /*272e0*/  LDL.LU R11, [R1+0xc] ;  /* 0x00000c00010b7983 */ /* 0x000ea80000300800 */
[----:B------:R0:W-:Y:S04]  /*272f0*/  STL.64 [R1+0x240], R12 ;  /* 0x0002400c01007387 */ /* 0x0001e80000100a00 */
[----:B------:R3:W-:Y:S04]  /*27300*/  STL.64 [R1+0x248], R14 ;  /* 0x0002480e01007387 */ /* 0x0007e80000100a00 */
[----:B------:R-:W2:Y:S04]  /*27310*/  LDL.LU R24, [R1+0x210] ;  /* 0x0002100001187983 */ /* 0x000ea80000300800 */
[----:B------:R-:W2:Y:S01]  /*27320*/  LDL.LU R25, [R1+0x214] ;  /* 0x0002140001197983 */ /* 0x000ea20000300800 */
[----:B-1----:R-:W-:Y:S01]  /*27330*/  IMAD.MOV.U32 R9, RZ, RZ, R26 ;  /* 0x000000ffff097224 */ /* 0x002fe200078e001a */
[----:B------:R-:W-:-:S02]  /*27340*/  MOV R8, R27 ;  /* 0x0000001b00087202 */ /* 0x000fc40000000f00 */
[----:B------:R-:W2:Y:S04]  /*27350*/  LDL.LU R26, [R1+0x218] ;  /* 0x00021800011a7983 */ /* 0x000ea80000300800 */
[----:B------:R-:W2:Y:S04]  /*27360*/  LDL.LU R27, [R1+0x21c] ;  /* 0x00021c00011b7983 */ /* 0x000ea80000300800 */
[----:B0-----:R-:W2:Y:S04]  /*27370*/  LDL.LU R12, [R1+0x220] ;  /* 0x00022000010c7983 */ /* 0x001ea80000300800 */
[----:B------:R-:W2:Y:S04]  /*27380*/  LDL.LU R13, [R1+0x224] ;  /* 0x00022400010d7983 */ /* 0x000ea80000300800 */
[----:B---3--:R-:W3:Y:S04]  /*27390*/  LDL.LU R14, [R1+0x228] ;  /* 0x00022800010e7983 */ /* 0x008ee80000300800 */
[----:B------:R-:W3:Y:S04]  /*273a0*/  LDL.LU R15, [R1+0x22c] ;  /* 0x00022c00010f7983 */ /* 0x000ee80000300800 */
[----:B---3--:R0:W-:Y:S04]  /*273b0*/  STL.64 [R1+0x17b8], R14 ;  /* 0x0017b80e01007387 */ /* 0x0081e80000100a00 */
[----:B--2---:R-:W-:Y:S04]  /*273c0*/  STL.64 [R1+0x17b0], R12 ;  /* 0x0017b00c01007387 */ /* 0x004fe80000100a00 */
[----:B0-----:R-:W4:Y:S04]  /*273d0*/  LDL.LU.64 R14, [R1+0x48] ;  /* 0x00004800010e7983 */ /* 0x001f280000300a00 */
[----:B------:R0:W-:Y:S04]  /*273e0*/  STL.64 [R1+0x1798], R26 ;  /* 0x0017981a01007387 */ /* 0x0001e80000100a00 */
[----:B------:R-:W-:Y:S04]  /*273f0*/  STL.64 [R1+0x1790], R24 ;  /* 0x0017901801007387 */ /* 0x000fe80000100a00 */
[----:B0-----:R-:W2:Y:S04]  /*27400*/  LDL.LU.64 R26, [R1+0x38] ;  /* 0x00003800011a7983 */ /* 0x001ea80000300a00 */
[----:B------:R0:W-:Y:S04]  /*27410*/  STL.64 [R1+0x1768], R10 ;  /* 0x0017680a01007387 */ /* 0x0001e80000100a00 */
[----:B------:R-:W-:Y:S04]  /*27420*/  STL.64 [R1+0x1760], R8 ;  /* 0x0017600801007387 */ /* 0x000fe80000100a00 */
[----:B0-----:R-:W3:Y:S01]  /*27430*/  LDL.LU.64 R10, [R1+0x18] ;  /* 0x00001800010a7983 */ /* 0x001ee20000300a00 */
[----:B----4-:R-:W-:Y:S03]  /*27440*/  HMMA.16816.F32.BF16 R20, R4, R14, R20 ;  /* 0x0000000e0414723c */ /* 0x010fe60000041814 */
[----:B---3--:R0:W-:Y:S04]  /*27450*/  STL.64 [R1+0x1780], R10 ;  /* 0x0017800a01007387 */ /* 0x0081e80000100a00 */
[----:B0-----:R-:W3:Y:S04]  /*27460*/  LDL.LU.64 R10, [R1+0x28] ;  /* 0x00002800010a7983 */ /* 0x001ee80000300a00 */
[----:B------:R-:W4:Y:S04]  /*27470*/  LDL.LU R16, [R1+0x450] ;  /* 0x0004500001107983 */ /* 0x000f280000300800 */
[----:B------:R-:W4:Y:S04]  /*27480*/  LDL.LU R17, [R1+0x454] ;  /* 0x0004540001117983 */ /* 0x000f280000300800 */
[----:B------:R0:W-:Y:S04]  /*27490*/  STL.64 [R1+0x2d0], R20 ;  /* 0x0002d01401007387 */ /* 0x0001e80000100a00 */
[----:B------:R1:W-:Y:S04]  /*274a0*/  STL.64 [R1+0x2d8], R22 ;  /* 0x0002d81601007387 */ /* 0x0003e80000100a00 */
[----:B0-----:R-:W2:Y:S01]  /*274b0*/  LDL.LU.64 R20, [R1+0x17c0] ;  /* 0x0017c00001147983 */ /* 0x001ea20000300a00 */
[----:B-1----:R-:W-:Y:S01]  /*274c0*/  MOV R22, R14 ;  /* 0x0000000e00167202 */ /* 0x002fe20000000f00 */
[----:B------:R-:W-:-:S02]  /*274d0*/  IMAD.MOV.U32 R23, RZ, RZ, R15 ;  /* 0x000000ffff177224 */ /* 0x000fc400078e000f */
[----:B------:R-:W3:Y:S04]  /*274e0*/  LDL.LU.64 R14, [R1+0x17b8] ;  /* 0x0017b800010e7983 */ /* 0x000ee80000300a00 */
[----:B------:R-:W3:Y:S04]  /*274f0*/  LDL.LU.64 R12, [R1+0x17b0] ;  /* 0x0017b000010c7983 */ /* 0x000ee80000300a00 */
[----:B------:R-:W-:Y:S04]  /*27500*/  STL.64 [R1+0x1740], R22 ;  /* 0x0017401601007387 */ /* 0x000fe80000100a00 */
[----:B--2---:R0:W-:Y:S04]  /*27510*/  STL.64 [R1+0x1738], R20 ;  /* 0x0017381401007387 */ /* 0x0041e80000100a00 */
[----:B0-----:R-:W2:Y:S04]  /*27520*/  LDL.LU R20, [R1+0x1e0] ;  /* 0x0001e00001147983 */ /* 0x001ea80000300800 */
[----:B------:R-:W2:Y:S04]  /*27530*/  LDL.LU R21, [R1+0x1e4] ;  /* 0x0001e40001157983 */ /* 0x000ea80000300800 */
[----:B------:R-:W2:Y:S04]  /*27540*/  LDL.LU R22, [R1+0x1e8] ;  /* 0x0001e80001167983 */ /* 0x000ea80000300800 */
[----:B------:R-:W2:Y:S01]  /*27550*/  LDL.LU R23, [R1+0x1ec] ;  /* 0x0001ec0001177983 */ /* 0x000ea20000300800 */
[----:B---3--:R-:W-:Y:S03]  /*27560*/  HMMA.16816.F32.BF16 R12, R4, R26, R12 ;  /* 0x0000001a040c723c */ /* 0x008fe6000004180c */
[----:B--2---:R-:W-:Y:S04]  /*27570*/  STL.64 [R1+0x1758], R22 ;  /* 0x0017581601007387 */ /* 0x004fe80000100a00 */
[----:B------:R0:W-:Y:S04]  /*27580*/  STL.64 [R1+0x1750], R20 ;  /* 0x0017501401007387 */ /* 0x0001e80000100a00 */
[----:B0-----:R-:W2:Y:S04]  /*27590*/  LDL.LU R20, [R1+0x1f0] ;  /* 0x0001f00001147983 */ /* 0x001ea80000300800 */
[----:B------:R-:W2:Y:S04]  /*275a0*/  LDL.LU R21, [R1+0x1f4] ;  /* 0x0001f40001157983 */ /* 0x000ea80000300800 */
[----:B------:R-:W3:Y:S04]  /*275b0*/  LDL.LU R22, [R1+0x1f8] ;  /* 0x0001f80001167983 */ /* 0x000ee80000300800 */
[----:B------:R-:W3:Y:S01]  /*275c0*/  LDL.LU R23, [R1+0x1fc] ;  /* 0x0001fc0001177983 */ /* 0x000ee20000300800 */
[----:B------:R-:W-:-:S03]  /*275d0*/  MOV R19, R27 ;  /* 0x0000001b00137202 */ /* 0x000fc60000000f00 */
[----:B---3--:R-:W-:Y:S04]  /*275e0*/  STL.64 [R1+0x1778], R22 ;  /* 0x0017781601007387 */ /* 0x008fe80000100a00 */
[----:B--2---:R0:W-:Y:S04]  /*275f0*/  STL.64 [R1+0x1770], R20 ;  /* 0x0017701401007387 */ /* 0x0041e80000100a00 */
[----:B0-----:R-:W2:Y:S04]  /*27600*/  LDL.LU R20, [R1+0x200] ;  /* 0x0002000001147983 */ /* 0x001ea80000300800 */
[----:B------:R-:W2:Y:S04]  /*27610*/  LDL.LU R21, [R1+0x204] ;  /* 0x0002040001157983 */ /* 0x000ea80000300800 */
[----:B------:R-:W2:Y:S04]  /*27620*/  LDL.LU R22, [R1+0x208] ;  /* 0x0002080001167983 */ /* 0x000ea80000300800 */
[----:B------:R-:W2:Y:S04]  /*27630*/  LDL.LU R23, [R1+0x20c] ;  /* 0x00020c0001177983 */ /* 0x000ea80000300800 */
[----:B------:R0:W-:Y:S04]  /*27640*/  STL.64 [R1+0x2e0], R12 ;  /* 0x0002e00c01007387 */ /* 0x0001e80000100a00 */
[----:B------:R1:W-:Y:S01]  /*27650*/  STL.64 [R1+0x2e8], R14 ;  /* 0x0002e80e01007387 */ /* 0x0003e20000100a00 */
[----:B0-----:R-:W-:-:S03]  /*27660*/  MOV R13, R26 ;  /* 0x0000001a000d7202 */ /* 0x001fc60000000f00 */
[----:B-1----:R-:W3:Y:S04]  /*27670*/  LDL.LU.64 R14, [R1+0x17a8] ;  /* 0x0017a800010e7983 */ /* 0x002ee80000300a00 */
[----:B------:R-:W2:Y:S04]  /*27680*/  LDL.LU R12, [R1+0x17a0] ;  /* 0x0017a000010c7983 */ /* 0x000ea80000300800 */
[----:B------:R-:W2:Y:S04]  /*27690*/  LDL.LU.64 R26, [R1+0x1798] ;  /* 0x00179800011a7983 */ /* 0x000ea80000300a00 */
[----:B------:R-:W2:Y:S02]  /*276a0*/  LDL.LU.64 R24, [R1+0x1790] ;  /* 0x0017900001187983 */ /* 0x000ea40000300a00 */
[----:B--2---:R-:W-:-:S15]  /*276b0*/  HMMA.16816.F32.BF16 R24, R4, R10, R24 ;  /* 0x0000000a0418723c */ /* 0x004fde0000041818 */
[----:B------:R-:W-:-:S04]  /*276c0*/  NOP ;  /* 0x0000000000007918 */ /* 0x000fc80000000000 */
[----:B------:R0:W-:Y:S04]  /*276d0*/  STL.64 [R1+0x2f0], R24 ;  /* 0x0002f01801007387 */ /* 0x0001e80000100a00 */
[----:B------:R1:W-:Y:S01]  /*276e0*/  STL.64 [R1+0x2f8], R26 ;  /* 0x0002f81a01007387 */ /* 0x0003e20000100a00 */
[----:B0-----:R-:W-:-:S03]  /*276f0*/  IMAD.MOV.U32 R25, RZ, RZ, R10 ;  /* 0x000000ffff197224 */ /* 0x001fc600078e000a */
[----:B-1----:R-:W2:Y:S01]  /*27700*/  LDL.LU.64 R26, [R1+0x1788] ;  /* 0x00178800011a7983 */ /* 0x002ea20000300a00 */
[----:B------:R-:W-:-:S03]  /*27710*/  MOV R24, R11 ;  /* 0x0000000b00187202 */ /* 0x000fc60000000f00 */
[----:B------:R-:W2:Y:S02]  /*27720*/  LDL.LU.64 R10, [R1+0x1780] ;  /* 0x00178000010a7983 */ /* 0x000ea40000300a00 */
[----:B--2---:R-:W-:Y:S01]  /*27730*/  HMMA.16816.F32.BF16 R20, R4, R10, R20 ;  /* 0x0000000a0414723c */ /* 0x004fe20000041814 */
[----:B------:R-:W-:Y:S01]  /*27740*/  MOV R18, R10 ;  /* 0x0000000a00127202 */ /* 0x000fe20000000f00 */
[----:B------:R-:W-:-:S15]  /*27750*/  IMAD.MOV.U32 R29, RZ, RZ, R11 ;  /* 0x000000ffff1d7224 */ /* 0x000fde00078e000b */
[----:B------:R-:W-:Y:S02]  /*27760*/  NOP ;  /* 0x0000000000007918 */ /* 0x000fe40000000000 */
[----:B------:R-:W-:Y:S04]  /*27770*/  STL.64 [R1+0x300], R20 ;  /* 0x0003001401007387 */ /* 0x000fe80000100a00 */
[----:B------:R0:W-:Y:S04]  /*27780*/  STL.64 [R1+0x308], R22 ;  /* 0x0003081601007387 */ /* 0x0001e80000100a00 */
[----:B0-----:R-:W2:Y:S04]  /*27790*/  LDL.LU.64 R22, [R1+0x1778] ;  /* 0x0017780001167983 */ /* 0x001ea80000300a00 */
[----:B------:R-:W2:Y:S04]  /*277a0*/  LDL.LU.64 R20, [R1+0x1770] ;  /* 0x0017700001147983 */ /* 0x000ea80000300a00 */
[----:B------:R-:W2:Y:S04]  /*277b0*/  LDL.LU.64 R10, [R1+0x1768] ;  /* 0x00176800010a7983 */ /* 0x000ea80000300a00 */
[----:B------:R-:W3:Y:S01]  /*277c0*/  LDL.LU.64 R8, [R1+0x1760] ;  /* 0x0017600001087983 */ /* 0x000ee20000300a00 */
[----:B--2---:R-:W-:-:S15]  /*277d0*/  HMMA.16816.F32.BF16 R20, R4, R10, R20 ;  /* 0x0000000a0414723c */ /* 0x004fde0000041814 */
[----:B------:R-:W-:-:S04]  /*277e0*/  NOP ;  /* 0x0000000000007918 */ /* 0x000fc80000000000 */
[----:B------:R-:W-:Y:S04]  /*277f0*/  STL.64 [R1+0x310], R20 ;  /* 0x0003101401007387 */ /* 0x000fe80000100a00 */
[----:B------:R0:W-:Y:S04]  /*27800*/  STL.64 [R1+0x318], R22 ;  /* 0x0003181601007387 */ /* 0x0001e80000100a00 */
[----:B0-----:R-:W2:Y:S04]  /*27810*/  LDL.LU.64 R22, [R1+0x1758] ;  /* 0x0017580001167983 */ /* 0x001ea80000300a00 */
[----:B------:R-:W2:Y:S04]  /*27820*/  LDL.LU.64 R20, [R1+0x1750] ;  /* 0x0017500001147983 */ /* 0x000ea80000300a00 */
[----:B------:R0:W-:Y:S02]  /*27830*/  STL.64 [R1+0x1560], R10 ;  /* 0x0015600a01007387 */ /* 0x0001e40000100a00 */
[----:B0-----:R-:W-:-:S02]  /*27840*/  MOV R10, R18 ;  /* 0x00000012000a7202 */ /* 0x001fc40000000f00 */
[----:B------:R-:W-:Y:S01]  /*27850*/  MOV R11, R29 ;  /* 0x0000001d000b7202 */ /* 0x000fe20000000f00 */
[----:B------:R-:W3:Y:S04]  /*27860*/  LDL.LU R18, [R1+0x174c] ;  /* 0x00174c0001127983 */ /* 0x000ee80000300800 */
[----:B------:R-:W3:Y:S04]  /*27870*/  LDL.LU R29, [R1+0x1748] ;  /* 0x00174800011d7983 */ /* 0x000ee80000300800 */
[----:B------:R0:W-:Y:S02]  /*27880*/  STL.64 [R1+0x1578], R10 ;  /* 0x0015780a01007387 */ /* 0x0001e40000100a00 */
[----:B0-----:R-:W-:Y:S01]  /*27890*/  IMAD.MOV.U32 R10, RZ, RZ, R25 ;  /* 0x000000ffff0a7224 */ /* 0x001fe200078e0019 */
[----:B------:R-:W-:-:S05]  /*278a0*/  MOV R11, R24 ;  /* 0x00000018000b7202 */ /* 0x000fca0000000f00 */
[----:B------:R0:W-:Y:S04]  /*278b0*/  STL.64 [R1+0x1590], R10 ;  /* 0x0015900a01007387 */ /* 0x0001e80000100a00 */
[----:B------:R-:W3:Y:S04]  /*278c0*/  LDL.LU R24, [R1+0x44c] ;  /* 0x00044c0001187983 */ /* 0x000ee80000300800 */
[----:B------:R-:W3:Y:S01]  /*278d0*/  LDL.LU R25, [R1+0x448] ;  /* 0x0004480001197983 */ /* 0x000ee20000300800 */
[----:B0-----:R-:W-:Y:S01]  /*278e0*/  MOV R10, R13 ;  /* 0x0000000d000a7202 */ /* 0x001fe20000000f00 */
[----:B------:R-:W-:Y:S01]  /*278f0*/  IMAD.MOV.U32 R11, RZ, RZ, R19 ;  /* 0x000000ffff0b7224 */ /* 0x000fe200078e0013 */
[----:B--2---:R-:W-:-:S15]  /*27900*/  HMMA.16816.F32.BF16 R20, R4, R26, R20 ;  /* 0x0000001a0414723c */ /* 0x004fde0000041814 */
[----:B------:R-:W-:-:S04]  /*27910*/  NOP ;  /* 0x0000000000007918 */ /* 0x000fc80000000000 */
[----:B------:R-:W-:Y:S04]  /*27920*/  STL.64 [R1+0x320], R20 ;  /* 0x0003201401007387 */ /* 0x000fe80000100a00 */
[----:B------:R0:W-:Y:S04]  /*27930*/  STL.64 [R1+0x328], R22 ;  /* 0x0003281601007387 */ /* 0x0001e80000100a00 */
[----:B0-----:R-:W2:Y:S04]  /*27940*/  LDL.LU.64 R22, [R1+0x1740] ;  /* 0x0017400001167983 */ /* 0x001ea80000300a00 */
[----:B------:R-:W4:Y:S04]  /*27950*/  LDL.LU.64 R20, [R1+0x1738] ;  /* 0x0017380001147983 */ /* 0x000f280000300a00 */
[----:B------:R-:W4:Y:S04]  /*27960*/  LDL.LU R13, [R1+0x1730] ;  /* 0x00173000010d7983 */ /* 0x000f280000300800 */
[----:B------:R-:W4:Y:S04]  /*27970*/  LDL.LU R19, [R1+0x172c] ;  /* 0x00172c0001137983 */ /* 0x000f280000300800 */
[----:B------:R-:W-:Y:S04]  /*27980*/  STL.64 [R1+0x15a8], R10 ;  /* 0x0015a80a01007387 */ /* 0x000fe80000100a00 */
[----:B------:R-:W-:Y:S04]  /*27990*/  STL.64 [R1+0x1558], R26 ;  /* 0x0015581a01007387 */ /* 0x000fe80000100a00 */
[----:B---3--:R0:W-:Y:S04]  /*279a0*/  STL.64 [R1+0x1550], R24 ;  /* 0x0015501801007387 */ /* 0x0081e80000100a00 */
[----:B0-----:R-:W3:Y:S04]  /*279b0*/  LDL.LU R24, [R1+0xf0] ;  /* 0x0000f00001187983 */ /* 0x001ee80000300800 */
[----:B------:R-:W3:Y:S04]  /*279c0*/  LDL.LU R25, [R1+0xf4] ;  /* 0x0000f40001197983 */ /* 0x000ee80000300800 */
[----:B------:R-:W3:Y:S04]  /*279d0*/  LDL.LU R26, [R1+0xf8] ;  /* 0x0000f800011a7983 */ /* 0x000ee80000300800 */
[----:B------:R-:W3:Y:S01]  /*279e0*/  LDL.LU R27, [R1+0xfc] ;  /* 0x0000fc00011b7983 */ /* 0x000ee20000300800 */
[----:B--2---:R-:W-:-:S02]  /*279f0*/  MOV R10, R22 ;  /* 0x00000016000a7202 */ /* 0x004fc40000000f00 */
[----:B------:R-:W-:Y:S01]  /*27a00*/  MOV R11, R23 ;  /* 0x00000017000b7202 */ /* 0x000fe20000000f00 */
[----:B------:R-:W2:Y:S04]  /*27a10*/  LDL.LU R22, [R1+0x1728] ;  /* 0x0017280001167983 */ /* 0x000ea80000300800 */
[----:B------:R-:W2:Y:S04]  /*27a20*/  LDL.LU R23, [R1+0x1724] ;  /* 0x0017240001177983 */ /* 0x000ea80000300800 */
[----:B------:R-:W-:Y:S04]  /*27a30*/  STL.64 [R1+0x15c0], R10 ;  /* 0x0015c00a01007387 */ /* 0x000fe80000100a00 */
[----:B---3--:R-:W-:Y:S04]  /*27a40*/  STL.64 [R1+0x1570], R26 ;  /* 0x0015701a01007387 */ /* 0x008fe80000100a00 */
[----:B------:R0:W-:Y:S04]  /*27a50*/  STL.64 [R1+0x1568], R24 ;  /* 0x0015681801007387 */ /* 0x0001e80000100a00 */
[----:B0-----:R-:W3:Y:S04]  /*27a60*/  LDL.LU R24, [R1+0x100] ;  /* 0x0001000001187983 */ /* 0x001ee80000300800 */
[----:B------:R-:W3:Y:S04]  /*27a70*/  LDL.LU R25, [R1+0x104] ;  /* 0x0001040001197983 */ /* 0x000ee80000300800 */
[----:B------:R-:W2:Y:S04]  /*27a80*/  LDL.LU R26, [R1+0x108] ;  /* 0x00010800011a7983 */ /* 0x000ea80000300800 */
[----:B------:R-:W2:Y:S01]  /*27a90*/  LDL.LU R27, [R1+0x10c] ;  /* 0x00010c00011b7983 */ /* 0x000ea20000300800 */
[----:B------:R-:W-:Y:S01]  /*27aa0*/  IMAD.MOV.U32 R10, RZ, RZ, R9 ;  /* 0x000000ffff0a7224 */ /* 0x000fe200078e0009 */
[----:B------:R-:W-:-:S05]  /*27ab0*/  MOV R11, R8 ;  /* 0x00000008000b7202 */ /* 0x000fca0000000f00 */
[----:B------:R0:W-:Y:S02]  /*27ac0*/  STL.64 [R1+0x15d8], R10 ;  /* 0x0015d80a01007387 */ /* 0x0001e40000100a00 */
[----:B0-----:R-:W-:Y:S01]  /*27ad0*/  MOV R10, R2 ;  /* 0x00000002000a7202 */ /* 0x001fe20000000f00 */
[----:B------:R-:W-:Y:S01]  /*27ae0*/  IMAD.MOV.U32 R11, RZ, RZ, R28 ;  /* 0x000000ffff0b7224 */ /* 0x000fe200078e001c */
[----:B------:R-:W4:Y:S04]  /*27af0*/  LDL.LU R2, [R1+0x1720] ;  /* 0x0017200001027983 */ /* 0x000f280000300800 */
[----:B------:R-:W4:Y:S04]  /*27b00*/  LDL.LU R28, [R1+0x171c] ;  /* 0x00171c00011c7983 */ /* 0x000f280000300800 */
[----:B------:R-:W-:Y:S04]  /*27b10*/  STL.64 [R1+0x15f0], R10 ;  /* 0x0015f00a01007387 */ /* 0x000fe80000100a00 */
[----:B--2---:R-:W-:Y:S04]  /*27b20*/  STL.64 [R1+0x1588], R26 ;  /* 0x0015881a01007387 */ /* 0x004fe80000100a00 */
[----:B---3--:R0:W-:Y:S04]  /*27b30*/  STL.64 [R1+0x1580], R24 ;  /* 0x0015801801007387 */ /* 0x0081e80000100a00 */
[----:B0-----:R-:W2:Y:S04]  /*27b40*/  LDL.LU R24, [R1+0x110] ;  /* 0x0001100001187983 */ /* 0x001ea80000300800 */
[----:B------:R-:W2:Y:S01]  /*27b50*/  LDL.LU R25, [R1+0x114] ;  /* 0x0001140001197983 */ /* 0x000ea20000300800 */
[----:B------:R-:W-:Y:S01]  /*27b60*/  MOV R26, R23 ;  /* 0x00000017001a7202 */ /* 0x000fe20000000f00 */
[----:B----4-:R-:W-:Y:S01]  /*27b70*/  IMAD.MOV.U32 R10, RZ, RZ, R21 ;  /* 0x000000ffff0a7224 */ /* 0x010fe200078e0015 */
[----:B------:R-:W-:Y:S01]  /*27b80*/  MOV R11, R20 ;  /* 0x00000014000b7202 */ /* 0x000fe20000000f00 */
[----:B------:R-:W3:Y:S01]  /*27b90*/  LDL.LU R23, [R1+0x1718] ;  /* 0x0017180001177983 */ /* 0x000ee20000300800 */
[----:B------:R-:W-:-:S03]  /*27ba0*/  MOV R27, R22 ;  /* 0x00000016001b7202 */ /* 0x000fc60000000f00 */
[----:B------:R-:W4:Y:S04]  /*27bb0*/  LDL.LU R22, [R1+0x1714] ;  /* 0x0017140001167983 */ /* 0x000f280000300800 */
[----:B------:R-:W3:Y:S04]  /*27bc0*/  LDL.LU R21, [R1+0x1710] ;  /* 0x0017100001157983 */ /* 0x000ee80000300800 */
[----:B------:R-:W3:Y:S04]  /*27bd0*/  LDL.LU R20, [R1+0x170c] ;  /* 0x00170c0001147983 */ /* 0x000ee80000300800 */
[----:B------:R-:W-:Y:S04]  /*27be0*/  STL.64 [R1+0x1608], R10 ;  /* 0x0016080a01007387 */ /* 0x000fe80000100a00 */
[----:B------:R0:W-:Y:S02]  /*27bf0*/  STL.64 [R1+0x15a0], R26 ;  /* 0x0015a01a01007387 */ /* 0x0001e40000100a00 */
[----:B0-----:R-:W-:Y:S01]  /*27c00*/  MOV R26, R28 ;  /* 0x0000001c001a7202 */ /* 0x001fe20000000f00 */
[----:B------:R-:W-:Y:S01]  /*27c10*/  IMAD.MOV.U32 R27, RZ, RZ, R2 ;  /* 0x000000ffff1b7224 */ /* 0x000fe200078e0002 */
[----:B------:R-:W-:Y:S01]  /*27c20*/  MOV R10, R0 ;  /* 0x00000000000a7202 */ /* 0x000fe20000000f00 */
[----:B--2---:R0:W-:Y:S04]  /*27c30*/  STL.64 [R1+0x1598], R24 ;  /* 0x0015981801007387 */ /* 0x0041e80000100a00 */
[----:B0-----:R-:W2:Y:S04]  /*27c40*/  LDL.LU R24, [R1+0x120] ;  /* 0x0001200001187983 */ /* 0x001ea80000300800 */
[----:B------:R-:W2:Y:S04]  /*27c50*/  LDL.LU R25, [R1+0x124] ;  /* 0x0001240001197983 */ /* 0x000ea80000300800 */
[----:B------:R-:W2:Y:S04]  /*27c60*/  LDL.LU R28, [R1+0x1708] ;  /* 0x00170800011c7983 */ /* 0x000ea80000300800 */
[----:B------:R-:W2:Y:S04]  /*27c70*/  LDL.LU R2, [R1+0x1704] ;  /* 0x0017040001027983 */ /* 0x000ea80000300800 */
[----:B------:R-:W2:Y:S01]  /*27c80*/  LDL.LU R0, [R1+0x1700] ;  /* 0x0017000001007983 */ /* 0x000ea20000300800 */
[----:B------:R-:W-:-:S05]  /*27c90*/  MOV R11, R15 ;  /* 0x0000000f000b7202 */ /* 0x000fca0000000f00 */
[----:B------:R0:W-:Y:S04]  /*27ca0*/  STL.64 [R1+0x1620], R10 ;  /* 0x0016200a01007387 */ /* 0x0001e80000100a00 */
[----:B------:R4:W-:Y:S01]  /*27cb0*/  STL.64 [R1+0x15b8], R26 ;  /* 0x0015b81a01007387 */ /* 0x0009e20000100a00 */
[----:B0-----:R-:W-:Y:S02]  /*27cc0*/  MOV R10, R14 ;  /* 0x0000000e000a7202 */ /* 0x001fe40000000f00 */
[----:B------:R-:W-:Y:S02]  /*27cd0*/  MOV R11, R12 ;  /* 0x0000000c000b7202 */ /* 0x000fe40000000f00 */
[----:B----4-:R-:W-:Y:S01]  /*27ce0*/  MOV R26, R22 ;  /* 0x00000016001a7202 */ /* 0x010fe20000000f00 */
[----:B---3--:R-:W-:Y:S01]  /*27cf0*/  IMAD.MOV.U32 R27, RZ, RZ, R23 ;  /* 0x000000ffff1b7224 */ /* 0x008fe200078e0017 */
[----:B--2---:R0:W-:Y:S02]  /*27d00*/  STL.64 [R1+0x15b0], R24 ;  /* 0x0015b01801007387 */ /* 0x0041e40000100a00 */
[----:B0-----:R-:W-:Y:S01]  /*27d10*/  IMAD.MOV.U32 R24, RZ, RZ, R20 ;  /* 0x000000ffff187224 */ /* 0x001fe200078e0014 */
[----:B------:R-:W-:Y:S01]  /*27d20*/  MOV R25, R21 ;  /* 0x0000001500197202 */ /* 0x000fe20000000f00 */
[----:B------:R-:W2:Y:S04]  /*27d30*/  LDL.LU R20, [R1+0x16fc] ;  /* 0x0016fc0001147983 */ /* 0x000ea80000300800 */
[----:B------:R-:W3:Y:S04]  /*27d40*/  LDL.LU R21, [R1+0x16f8] ;  /* 0x0016f80001157983 */ /* 0x000ee80000300800 */
[----:B------:R-:W4:Y:S04]  /*27d50*/  LDL.LU R22, [R1+0x16f4] ;  /* 0x0016f40001167983 */ /* 0x000f280000300800 */
[----:B------:R-:W2:Y:S04]  /*27d60*/  LDL.LU R23, [R1+0x16f0] ;  /* 0x0016f00001177983 */ /* 0x000ea80000300800 */
[----:B------:R-:W-:Y:S04]  /*27d70*/  STL.64 [R1+0x1638], R10 ;  /* 0x0016380a01007387 */ /* 0x000fe80000100a00 */
[----:B------:R0:W-:Y:S04]  /*27d80*/  STL.64 [R1+0x15d0], R26 ;  /* 0x0015d01a01007387 */ /* 0x0001e80000100a00 */
[----:B------:R1:W-:Y:S01]  /*27d90*/  STL.64 [R1+0x15c8], R24 ;  /* 0x0015c81801007387 */ /* 0x0003e20000100a00 */
[----:B0-----:R-:W-:-:S03]  /*27da0*/  MOV R26, R2 ;  /* 0x00000002001a7202 */ /* 0x001fc60000000f00 */
[----:B-1----:R-:W2:Y:S01]  /*27db0*/  LDL.LU R24, [R1+0x140] ;  /* 0x0001400001187983 */ /* 0x002ea20000300800 */
[----:B------:R-:W-:-:S03]  /*27dc0*/  IMAD.MOV.U32 R25, RZ, RZ, R0 ;  /* 0x000000ffff197224 */ /* 0x000fc600078e0000 */
[----:B------:R-:W2:Y:S04]  /*27dd0*/  LDL.LU R0, [R1+0x16ec] ;  /* 0x0016ec0001007983 */ /* 0x000ea80000300800 */
[----:B------:R-:W2:Y:S01]  /*27de0*/  LDL.LU R2, [R1+0x16e8] ;  /* 0x0016e80001027983 */ /* 0x000ea20000300800 */
[----:B------:R-:W-:-:S03]  /*27df0*/  MOV R27, R28 ;  /* 0x0000001c001b7202 */ /* 0x000fc60000000f00 */
[----:B------:R-:W2:Y:S04]  /*27e00*/  LDL.LU R28, [R1+0x16e4] ;  /* 0x0016e400011c7983 */ /* 0x000ea80000300800 */
[----:B------:R-:W2:Y:S04]  /*27e10*/  LDL.LU R8, [R1+0x190] ;  /* 0x0001900001087983 */ /* 0x000ea80000300800 */
[----:B------:R-:W2:Y:S04]  /*27e20*/  LDL.LU R9, [R1+0x194] ;  /* 0x0001940001097983 */ /* 0x000ea80000300800 */
[----:B------:R-:W2:Y:S04]  /*27e30*/  LDL.LU R10, [R1+0x198] ;  /* 0x00019800010a7983 */ /* 0x000ea80000300800 */
[----:B------:R-:W2:Y:S04]  /*27e40*/  LDL.LU R11, [R1+0x19c] ;  /* 0x00019c00010b7983 */ /* 0x000ea80000300800 */
[----:B--2---:R0:W-:Y:S04]  /*27e50*/  STL.64 [R1+0x1648], R10 ;  /* 0x0016480a01007387 */ /* 0x0041e80000100a00 */
[----:B------:R-:W-:Y:S01]  /*27e60*/  STL.64 [R1+0x1640], R8 ;  /* 0x0016400801007387 */ /* 0x000fe20000100a00 */
[----:B0-----:R-:W-:-:S03]  /*27e70*/  IMAD.MOV.U32 R10, RZ, RZ, R29 ;  /* 0x000000ffff0a7224 */ /* 0x001fc600078e001d */
[----:B------:R-:W2:Y:S01]  /*27e80*/  LDL.LU R29, [R1+0x16e0] ;  /* 0x0016e000011d7983 */ /* 0x000ea20000300800 */
[----:B------:R-:W-:-:S03]  /*27e90*/  MOV R11, R18 ;  /* 0x00000012000b7202 */ /* 0x000fc60000000f00 */
[----:B------:R-:W2:Y:S04]  /*27ea0*/  LDL.LU R18, [R1+0x16dc] ;  /* 0x0016dc0001127983 */ /* 0x000ea80000300800 */
[----:B------:R0:W-:Y:S02]  /*27eb0*/  STL.64 [R1+0x1660], R10 ;  /* 0x0016600a01007387 */ /* 0x0001e40000100a00 */
[----:B0-----:R-:W-:Y:S02]  /*27ec0*/  MOV R10, R19 ;  /* 0x00000013000a7202 */ /* 0x001fe40000000f00 */
[----:B------:R-:W2:Y:S04]  /*27ed0*/  LDL.LU R19, [R1+0x16d8] ;  /* 0x0016d80001137983 */ /* 0x000ea80000300800 */
[----:B------:R0:W-:Y:S04]  /*27ee0*/  STL.64 [R1+0x15e8], R26 ;  /* 0x0015e81a01007387 */ /* 0x0001e80000100a00 */
[----:B------:R4:W-:Y:S01]  /*27ef0*/  STL.64 [R1+0x15e0], R24 ;  /* 0x0015e01801007387 */ /* 0x0009e20000100a00 */
[----:B------:R-:W-:Y:S01]  /*27f00*/  IMAD.MOV.U32 R11, RZ, RZ, R13 ;  /* 0x000000ffff0b7224 */ /* 0x000fe200078e000d */
[----:B0-----:R-:W-:Y:S01]  /*27f10*/  MOV R27, R20 ;  /* 0x00000014001b7202 */ /* 0x001fe20000000f00 */
[----:B---3--:R-:W-:Y:S01]  /*27f20*/  IMAD.MOV.U32 R26, RZ, RZ, R21 ;  /* 0x000000ffff1a7224 */ /* 0x008fe200078e0015 */
[----:B------:R-:W3:Y:S01]  /*27f30*/  LDL.LU R20, [R1+0x1c0] ;  /* 0x0001c00001147983 */ /* 0x000ee20000300800 */
[----:B----4-:R-:W-:-:S03]  /*27f40*/  MOV R25, R22 ;  /* 0x0000001600197202 */ /* 0x010fc60000000f00 */
[----:B------:R-:W3:Y:S01]  /*27f50*/  LDL.LU R21, [R1+0x1c4] ;  /* 0x0001c40001157983 */ /* 0x000ee20000300800 */
[----:B------:R-:W-:-:S03]  /*27f60*/  MOV R24, R23 ;  /* 0x0000001700187202 */ /* 0x000fc60000000f00 */
[----:B------:R-:W3:Y:S04]  /*27f70*/  LDL.LU R22, [R1+0x1c8] ;  /* 0x0001c80001167983 */ /* 0x000ee80000300800 */
[----:B------:R-:W3:Y:S04]  /*27f80*/  LDL.LU R23, [R1+0x1cc] ;  /* 0x0001cc0001177983 */ /* 0x000ee80000300800 */
[----:B------:R-:W4:Y:S04]  /*27f90*/  LDL.LU R12, [R1+0x1d0] ;  /* 0x0001d000010c7983 */ /* 0x000f280000300800 */
[----:B------:R-:W4:Y:S04]  /*27fa0*/  LDL.LU R13, [R1+0x1d4] ;  /* 0x0001d400010d7983 */ /* 0x000f280000300800 */
[----:B------:R-:W4:Y:S04]  /*27fb0*/  LDL.LU R14, [R1+0x1d8] ;  /* 0x0001d800010e7983 */ /* 0x000f280000300800 */
[----:B------:R-:W4:Y:S04]  /*27fc0*/  LDL.LU R15, [R1+0x1dc] ;  /* 0x0001dc00010f7983 */ /* 0x000f280000300800 */
[----:B------:R0:W-:Y:S04]  /*27fd0*/  STL.64 [R1+0x1600], R26 ;  /* 0x0016001a01007387 */ /* 0x0001e80000100a00 */
[----:B------:R1:W-:Y:S01]  /*27fe0*/  STL.64 [R1+0x15f8], R24 ;  /* 0x0015f81801007387 */ /* 0x0003e20000100a00 */
[----:B0-----:R-:W-:-:S02]  /*27ff0*/  MOV R26, R2 ;  /* 0x00000002001a7202 */ /* 0x001fc40000000f00 */
[----:B------:R-:W-:Y:S01]  /*28000*/  MOV R27, R0 ;  /* 0x00000000001b7202 */ /* 0x000fe20000000f00 */
[----:B-1----:R-:W-:Y:S01]  /*28010*/  IMAD.MOV.U32 R25, RZ, RZ, R28 ;  /* 0x000000ffff197224 */ /* 0x002fe200078e001c */
[----:B--2---:R-:W-:Y:S02]  /*28020*/  MOV R24, R29 ;  /* 0x0000001d00187202 */ /* 0x004fe40000000f00 */
[----:B------:R-:W2:Y:S04]  /*28030*/  LDL.LU R29, [R1+0x16d4] ;  /* 0x0016d400011d7983 */ /* 0x000ea80000300800 */
[----:B------:R-:W3:Y:S04]  /*28040*/  LDL.LU R28, [R1+0x16d0] ;  /* 0x0016d000011c7983 */ /* 0x000ee80000300800 */
[----:B------:R-:W4:Y:S04]  /*28050*/  LDL.LU R2, [R1+0x16cc] ;  /* 0x0016cc0001027983 */ /* 0x000f280000300800 */
[----:B------:R-:W4:Y:S04]  /*28060*/  LDL.LU R0, [R1+0x16c8] ;  /* 0x0016c80001007983 */ /* 0x000f280000300800 */
[----:B------:R-:W-:Y:S04]  /*28070*/  STL.64 [R1+0x1618], R26 ;  /* 0x0016181a01007387 */ /* 0x000fe80000100a00 */
[----:B------:R0:W-:Y:S04]  /*28080*/  STL.64 [R1+0x1610], R24 ;  /* 0x0016101801007387 */ /* 0x0001e80000100a00 */
[----:B0-----:R-:W4:Y:S04]  /*28090*/  LDL.LU R24, [R1+0x170] ;  /* 0x0001700001187983 */ /* 0x001f280000300800 */
[----:B------:R-:W4:Y:S01]  /*280a0*/  LDL.LU R25, [R1+0x174] ;  /* 0x0001740001197983 */ /* 0x000f220000300800 */
[----:B------:R-:W-:Y:S01]  /*280b0*/  IMAD.MOV.U32 R26, RZ, RZ, R19 ;  /* 0x000000ffff1a7224 */ /* 0x000fe200078e0013 */
[----:B------:R-:W-:-:S02]  /*280c0*/  MOV R27, R18 ;  /* 0x00000012001b7202 */ /* 0x000fc40000000f00 */
[----:B------:R-:W4:Y:S04]  /*280d0*/  LDL.LU R19, [R1+0x16c4] ;  /* 0x0016c40001137983 */ /* 0x000f280000300800 */
[----:B------:R-:W4:Y:S04]  /*280e0*/  LDL.LU R18, [R1+0x16c0] ;  /* 0x0016c00001127983 */ /* 0x000f280000300800 */
[----:B------:R2:W-:Y:S02]  /*280f0*/  STL.64 [R1+0x1630], R26 ;  /* 0x0016301a01007387 */ /* 0x0005e40000100a00 */
[----:B--2---:R-:W-:-:S02]  /*28100*/  MOV R27, R29 ;  /* 0x0000001d001b7202 */ /* 0x004fc40000000f00 */
[----:B---3--:R-:W-:Y:S01]  /*28110*/  MOV R26, R28 ;  /* 0x0000001c001a7202 */ /* 0x008fe20000000f00 */
[----:B----4-:R0:W-:Y:S02]  /*28120*/  STL.64 [R1+0x1628], R24 ;  /* 0x0016281801007387 */ /* 0x0101e40000100a00 */
[----:B0-----:R-:W-:Y:S01]  /*28130*/  MOV R24, R0 ;  /* 0x0000000000187202 */ /* 0x001fe20000000f00 */
[----:B------:R-:W-:Y:S01]  /*28140*/  IMAD.MOV.U32 R25, RZ, RZ, R2 ;  /* 0x000000ffff197224 */ /* 0x000fe200078e0002 */
[----:B------:R-:W2:Y:S04]  /*28150*/  LDL.LU R0, [R1+0x16bc] ;  /* 0x0016bc0001007983 */ /* 0x000ea80000300800 */
[----:B------:R-:W3:Y:S04]  /*28160*/  LDL.LU R2, [R1+0x16b8] ;  /* 0x0016b80001027983 */ /* 0x000ee80000300800 */
[----:B------:R-:W4:Y:S04]  /*28170*/  LDL.LU R28, [R1+0x16b4] ;  /* 0x0016b400011c7983 */ /* 0x000f280000300800 */
[----:B------:R-:W4:Y:S04]  /*28180*/  LDL.LU R29, [R1+0x16b0] ;  /* 0x0016b000011d7983 */ /* 0x000f280000300800 */
[----:B------:R0:W-:Y:S04]  /*28190*/  STL.64 [R1+0x1658], R26 ;  /* 0x0016581a01007387 */ /* 0x0001e80000100a00 */
[----:B------:R1:W-:Y:S01]  /*281a0*/  STL.64 [R1+0x1650], R24 ;  /* 0x0016501801007387 */ /* 0x0003e20000100a00 */
[----:B0-----:R-:W-:-:S03]  /*281b0*/  IMAD.MOV.U32 R26, RZ, RZ, R18 ;  /* 0x000000ffff1a7224 */ /* 0x001fc600078e0012 */
[----:B-1----:R-:W4:Y:S04]  /*281c0*/  LDL.LU R24, [R1+0x1a0] ;  /* 0x0001a00001187983 */ /* 0x002f280000300800 */
[----:B------:R-:W4:Y:S04]  /*281d0*/  LDL.LU R25, [R1+0x1a4] ;  /* 0x0001a40001197983 */ /* 0x000f280000300800 */
[----:B------:R-:W4:Y:S01]  /*281e0*/  LDL.LU R18, [R1+0x16ac] ;  /* 0x0016ac0001127983 */ /* 0x000f220000300800 */
[----:B------:R-:W-:-:S03]  /*281f0*/  MOV R27, R19 ;  /* 0x00000013001b7202 */ /* 0x000fc60000000f00 */
[----:B------:R-:W4:Y:S04]  /*28200*/  LDL.LU R19, [R1+0x16a8] ;  /* 0x0016a80001137983 */ /* 0x000f280000300800 */
[----:B------:R2:W-:Y:S02]  /*28210*/  STL.64 [R1+0x1670], R26 ;  /* 0x0016701a01007387 */ /* 0x0005e40000100a00 */
[----:B--2---:R-:W-:Y:S02]  /*28220*/  MOV R27, R0 ;  /* 0x00000000001b7202 */ /* 0x004fe40000000f00 */
[----:B---3--:R-:W-:Y:S01]  /*28230*/  MOV R26, R2 ;  /* 0x00000002001a7202 */ /* 0x008fe20000000f00 */
[C---:B----4-:R-:W-:Y:S01]  /*28240*/  HMMA.16816.F32.BF16 R12, R4.reuse, R18, R12 ;  /* 0x00000012040c723c */ /* 0x050fe2000004180c */
[----:B------:R0:W-:Y:S02]  /*28250*/  STL.64 [R1+0x1668], R24 ;  /* 0x0016681801007387 */ /* 0x0001e40000100a00 */
[----:B0-----:R-:W-:Y:S01]  /*28260*/  MOV R24, R29 ;  /* 0x0000001d00187202 */ /* 0x001fe20000000f00 */
[----:B------:R-:W-:Y:S01]  /*28270*/  IMAD.MOV.U32 R25, RZ, RZ, R28 ;  /* 0x000000ffff197224 */ /* 0x000fe200078e001c */
[----:B------:R-:W2:Y:S04]  /*28280*/  LDL.LU R29, [R1+0x16a4] ;  /* 0x0016a400011d7983 */ /* 0x000ea80000300800 */
[----:B------:R-:W2:Y:S04]  /*28290*/  LDL.LU R28, [R1+0x16a0] ;  /* 0x0016a000011c7983 */ /* 0x000ea80000300800 */
[----:B------:R-:W3:Y:S04]  /*282a0*/  LDL.LU R2, [R1+0x169c] ;  /* 0x00169c0001027983 */ /* 0x000ee80000300800 */
[----:B------:R-:W4:Y:S04]  /*282b0*/  LDL.LU R0, [R1+0x1698] ;  /* 0x0016980001007983 */ /* 0x000f280000300800 */
[----:B------:R-:W-:Y:S04]  /*282c0*/  STL.64 [R1+0x360], R12 ;  /* 0x0003600c01007387 */ /* 0x000fe80000100a00 */
[----:B------:R0:W-:Y:S04]  /*282d0*/  STL.64 [R1+0x368], R14 ;  /* 0x0003680e01007387 */ /* 0x0001e80000100a00 */
[----:B0-----:R-:W2:Y:S04]  /*282e0*/  LDL.LU.64 R14, [R1+0x1690] ;  /* 0x00169000010e7983 */ /* 0x001ea80000300a00 */
[----:B------:R-:W3:Y:S01]  /*282f0*/  LDL.LU R12, [R1+0x1688] ;  /* 0x00168800010c7983 */ /* 0x000ee20000300800 */
[----:B--2---:R-:W-:Y:S03]  /*28300*/  HMMA.16816.F32.BF16 R4, R4, R14, R20 ;  /* 0x0000000e0404723c */ /* 0x004fe60000041814 */
[----:B------:R-:W2:Y:S04]  /*28310*/  LDL.LU.64 R22, [R1+0x1680] ;  /* 0x0016800001167983 */ /* 0x000ea80000300a00 */
[----:B------:R-:W2:-:S12]  /*28320*/  LDL.LU.64 R20, [R1+0x1678] ;  /* 0x0016780001147983 */ /* 0x000e980000300a00 */
[----:B------:R-:W-:Y:S04]  /*28330*/  STL.64 [R1+0x350], R4 ;  /* 0x0003500401007387 */ /* 0x000fe80000100a00 */
[----:B------:R-:W-:Y:S01]  /*28340*/  STL.64 [R1+0x358], R6 ;  /* 0x0003580601007387 */ /* 0x000fe20000100a00 */
        /* <DEDUP_REMOVED lines=11> */
[----:B0-----:R-:W2:Y:S04]  /*28400*/  LDL.LU.64 R10, [R1+0x1648] ;  /* 0x00164800010a7983 */ /* 0x001ea80000300a00 */
[----:B------:R-:W2:Y:S01]  /*28410*/  LDL.LU.64 R8, [R1+0x1640] ;  /* 0x0016400001087983 */ /* 0x000ea20000300a00 */
[----:B---3--:R-:W-:Y:S01]  /*28420*/  IMAD.MOV.U32 R6, RZ, RZ, R12 ;  /* 0x000000ffff067224 */ /* 0x008fe200078e000c */
[----:B------:R-:W-:-:S02]  /*28430*/  MOV R7, R3 ;  /* 0x0000000300077202 */ /* 0x000fc40000000f00 */
[----:B------:R-:W4:Y:S05]  /*28440*/  LDC R3, c[0x0][0x3c4] ;  /* 0x0000f100ff037b82 */ /* 0x000f2a0000000800 */
[----:B--2---:R-:W-:Y:S01]  /*28450*/  HMMA.16816.F32.BF16 R4, R20, R6, R8 ;  /* 0x000000061404723c */ /* 0x004fe20000041808 */
[----:B------:R-:W2:-:S15]  /*28460*/  LDL.LU.64 R10, [R1+0x1638] ;  /* 0x00163800010a7983 */ /* 0x000e9e0000300a00 */
[----:B------:R-:W-:-:S03]  /*28470*/  NOP ;  /* 0x0000000000007918 */ /* 0x000fc60000000000 */
[----:B------:R0:W-:Y:S04]  /*28480*/  STL.64 [R1+0x370], R4 ;  /* 0x0003700401007387 */ /* 0x0001e80000100a00 */
[----:B------:R1:W-:Y:S04]  /*28490*/  STL.64 [R1+0x378], R6 ;  /* 0x0003780601007387 */ /* 0x0003e80000100a00 */
[----:B0-----:R-:W3:Y:S01]  /*284a0*/  LDL.LU.64 R4, [R1+0x640] ;  /* 0x0006400001047983 */ /* 0x001ee20000300a00 */
[----:B-1----:R-:W0:Y:S01]  /*284b0*/  LDC R6, c[0x0][0x3d4] ;  /* 0x0000f500ff067b82 */ /* 0x002e220000000800 */
[----:B--2---:R-:W-:Y:S02]  /*284c0*/  HMMA.16816.F32.BF16 R8, R20, R10, R24 ;  /* 0x0000000a1408723c */ /* 0x004fe40000041818 */
[----:B------:R-:W2:Y:S04]  /*284d0*/  LDL.LU.64 R26, [R1+0x1630] ;  /* 0x00163000011a7983 */ /* 0x000ea80000300a00 */
[----:B------:R-:W2:-:S13]  /*284e0*/  LDL.LU.64 R24, [R1+0x1628] ;  /* 0x0016280001187983 */ /* 0x000e9a0000300a00 */
[----:B------:R-:W-:Y:S04]  /*284f0*/  STL.64 [R1+0x380], R8 ;  /* 0x0003800801007387 */ /* 0x000fe80000100a00 */
[----:B------:R1:W-:Y:S04]  /*28500*/  STL.64 [R1+0x388], R10 ;  /* 0x0003880a01007387 */ /* 0x0003e80000100a00 */
[----:B-1----:R-:W2:Y:S02]  /*28510*/  LDL.LU.64 R10, [R1+0x1620] ;  /* 0x00162000010a7983 */ /* 0x002ea40000300a00 */
        /* <DEDUP_REMOVED lines=53> */
[----:B-1----:R-:W2:Y:S04]  /*28870*/  LDL.LU.64 R10, [R1+0x1548] ;  /* 0x00154800010a7983 */ /* 0x002ea80000300a00 */
[----:B------:R-:W2:Y:S02]  /*28880*/  LDL.LU.64 R8, [R1+0x1540] ;  /* 0x0015400001087983 */ /* 0x000ea40000300a00 */
[----:B--2---:R-:W-:-:S15]  /*28890*/  HMMA.16816.F32.BF16 R8, R20, R26, R8 ;  /* 0x0000001a1408723c */ /* 0x004fde0000041808 */
[----:B------:R-:W-:-:S04]  /*288a0*/  NOP ;  /* 0x0000000000007918 */ /* 0x000fc80000000000 */
        /* <DEDUP_REMOVED lines=9> */
[----:B------:R-:W2:Y:S01]  /*28940*/  LDL.LU.64 R8, [R1+0x1520] ;  /* 0x0015200001087983 */ /* 0x000ea20000300a00 */
[----:B0-----:R-:W-:Y:S01]  /*28950*/  LEA R2, R6, R2, 0x6 ;  /* 0x0000000206027211 */ /* 0x001fe200078e30ff */
[----:B----4-:R-:W-:Y:S01]  /*28960*/  IMAD R0, R3, 0x40, R0 ;  /* 0x0000004003007824 */ /* 0x010fe200078e0200 */
[----:B--2---:R-:W-:-:S15]  /*28970*/  HMMA.16816.F32.BF16 R8, R20, R14, R8 ;  /* 0x0000000e1408723c */ /* 0x004fde0000041808 */
[----:B------:R-:W-:-:S04]  /*28980*/  NOP ;  /* 0x0000000000007918 */ /* 0x000fc80000000000 */
[----:B------:R-:W-:Y:S04]  /*28990*/  STL.64 [R1+0x490], R8 ;  /* 0x0004900801007387 */ /* 0x000fe80000100a00 */
[----:B------:R-:W-:Y:S04]  /*289a0*/  STL.64 [R1+0x498], R10 ;  /* 0x0004980a01007387 */ /* 0x000fe80000100a00 */
[----:B------:R-:W2:Y:S04]  /*289b0*/  LDL R6, [R1+0x464] ;  /* 0x0004640001067983 */ /* 0x000ea80000100800 */
[----:B------:R-:W4:Y:S04]  /*289c0*/  LDL R3, [R1+0x460] ;  /* 0x0004600001037983 */ /* 0x000f280000100800 */
[----:B--2---:R0:W-:Y:S04]  /*289d0*/  STL [R1+0x62c], R6 ;  /* 0x00062c0601007387 */ /* 0x0041e80000100800 */
[----:B0-----:R-:W2:Y:S04]  /*289e0*/  LDL R6, [R1+0x45c] ;  /* 0x00045c0001067983 */ /* 0x001ea80000100800 */
[----:B----4-:R0:W-:Y:S04]  /*289f0*/  STL [R1+0x638], R3 ;  /* 0x0006380301007387 */ /* 0x0101e80000100800 */
[----:B0-----:R-:W4:Y:S01]  /*28a00*/  LDL R3, [R1+0x458] ;  /* 0x0004580001037983 */ /* 0x001f220000100800 */
[----:B---3--:R-:W-:Y:S01]  /*28a10*/  FFMA2 R4, R4.F32x2.HI_LO, R28.F32x2.HI_LO, R16.F32x2.HI_LO ;  /* 0x0000001c04047249 */ /* 0x008fe20000000010 */
[----:B------:R-:W-:Y:S01]  /*28a20*/  MOV R7, R24 ;  /* 0x0000001800077202 */ /* 0x000fe20000000f00 */
[----:B------:R-:W-:-:S04]  /*28a30*/  UIADD3 UR4, UPT, UPT, UR4, 0x40, URZ ;  /* 0x0000004004047890 */ /* 0x000fc8000fffe0ff */
[----:B------:R-:W-:Y:S01]  /*28a40*/  UISETP.GE.AND UP0, UPT, UR4, UR12, UPT ;  /* 0x0000000c0400728c */ /* 0x000fe2000bf06270 */
[----:B--2---:R0:W-:Y:S02]  /*28a50*/  STL [R1+0x63c], R6 ;  /* 0x00063c0601007387 */ /* 0x0041e40000100800 */
[----:B0-----:R-:W-:Y:S02]  /*28a60*/  MOV R6, R25 ;  /* 0x0000001900067202 */ /* 0x001fe40000000f00 */
[----:B----4-:R2:W-:Y:S04]  /*28a70*/  STL [R1+0x648], R3 ;  /* 0x0006480301007387 */ /* 0x0105e80000100800 */
[----:B------:R2:W-:Y:S04]  /*28a80*/  STL.64 [R1+0x640], R4 ;  /* 0x0006400401007387 */ /* 0x0005e80000100a00 */
[----:B------:R2:W-:Y:S01]  /*28a90*/  STL.64 [R1+0x630], R6 ;  /* 0x0006300601007387 */ /* 0x0005e20000100a00 */
[----:B------:R-:W-:Y:S05]  /*28aa0*/  BRA.U !UP0, `(.L_x_1) ;  /* 0xfffffe51089c7547 */ /* 0x000fea000b83ffff */
.L_x_0:
[----:B------:R-:W3:Y:S01]  /*28ab0*/  LDL.LU.64 R8, [R1+0x630] ;  /* 0x0006300001087983 */ /* 0x000ee20000300a00 */
[----:B------:R-:W0:Y:S03]  /*28ac0*/  LDCU.64 UR4, c[0x0][0x3e0] ;  /* 0x00007c00ff0477ac */ /* 0x000e260008000a00 */
[----:B-12---:R-:W2:Y:S01]  /*28ad0*/  LDL.LU.64 R6, [R1+0x640] ;  /* 0x0006400001067983 */ /* 0x006ea20000300a00 */
[----:B------:R-:W1:Y:S01]  /*28ae0*/  S2R R4, SR_TID.X ;  /* 0x0000000000047919 */ /* 0x000e620000002100 */
[----:B-----5:R-:W4:Y:S01]  /*28af0*/  S2R R3, SR_TID.X ;  /* 0x0000000000037919 */ /* 0x020f220000002100 */
[C---:B-1----:R-:W-:Y:S01]  /*28b00*/  IMAD.SHL.U32 R0, R4.reuse, 0x800, RZ ;  /* 0x0000080004007824 */ /* 0x042fe200078e00ff */
[C---:B------:R-:W-:Y:S02]  /*28b10*/  LOP3.LUT R2, R4.reuse, 0x3f, RZ, 0xc0, !PT ;  /* 0x0000003f04027812 */ /* 0x040fe400078ec0ff */
[----:B------:R-:W-:-:S02]  /*28b20*/  LOP3.LUT R4, R4, 0x40, RZ, 0xc0, !PT ;  /* 0x0000004004047812 */ /* 0x000fc400078ec0ff */
[----:B------:R-:W-:Y:S02]  /*28b30*/  LOP3.LUT R0, R0, 0x3000, RZ, 0xc0, !PT ;  /* 0x0000300000007812 */ /* 0x000fe400078ec0ff */
[----:B----4-:R-:W-:Y:S02]  /*28b40*/  LOP3.LUT R3, R3, 0x7f, RZ, 0xc0, !PT ;  /* 0x0000007f03037812 */ /* 0x010fe400078ec0ff */
[----:B------:R-:W-:Y:S02]  /*28b50*/  LEA R0, R2, R0, 0x4 ;  /* 0x0000000002007211 */ /* 0x000fe400078e20ff */
[----:B------:R-:W-:Y:S01]  /*28b60*/  SHF.R.U32.HI R2, RZ, 0x1, R4 ;  /* 0x00000001ff027819 */ /* 0x000fe20000011604 */
[----:B------:R-:W-:Y:S01]  /*28b70*/  BAR.SYNC.DEFER_BLOCKING 0x0 ;  /* 0x0000000000007b1d */ /* 0x000fe20000010000 */
[----:B------:R-:W-:Y:S02]  /*28b80*/  ISETP.GE.U32.AND P0, PT, R3, 0x20, PT ;  /* 0x000000200300780c */ /* 0x000fe40003f06070 */
[----:B------:R-:W-:-:S05]  /*28b90*/  LOP3.LUT R0, R0, R2, RZ, 0x3c, !PT ;  /* 0x0000000200007212 */ /* 0x000fca00078e3cff */
[----:B------:R-:W-:Y:S01]  /*28ba0*/  STL [R1+0x420], R0 ;  /* 0x0004200001007387 */ /* 0x000fe20000100800 */
[----:B---3--:R-:W-:Y:S01]  /*28bb0*/  IMAD.MOV.U32 R28, RZ, RZ, R9 ;  /* 0x000000ffff1c7224 */ /* 0x008fe200078e0009 */
[----:B------:R-:W-:Y:S02]  /*28bc0*/  MOV R29, R8 ;  /* 0x00000008001d7202 */ /* 0x000fe40000000f00 */
[----:B--2---:R-:W-:Y:S02]  /*28bd0*/  MOV R27, R6 ;  /* 0x00000006001b7202 */ /* 0x004fe40000000f00 */
[----:B------:R-:W-:-:S03]  /*28be0*/  MOV R26, R7 ;  /* 0x00000007001a7202 */ /* 0x000fc60000000f00 */
[----:B------:R1:W-:Y:S04]  /*28bf0*/  STL [R1+0x18ac], R27 ;  /* 0x0018ac1b01007387 */ /* 0x0003e80000100800 */
[----:B------:R-:W-:Y:S04]  /*28c00*/  STL [R1+0x1944], R26 ;  /* 0x0019441a01007387 */ /* 0x000fe80000100800 */
[----:B-1----:R-:W2:Y:S04]  /*28c10*/  LDL.LU R27, [R1+0x2b0] ;  /* 0x0002b000011b7983 */ /* 0x002ea80000300800 */
[----:B--2---:R-:W-:Y:S04]  /*28c20*/  STL [R1+0x1934], R27 ;  /* 0x0019341b01007387 */ /* 0x004fe80000100800 */
[----:B------:R-:W2:Y:S04]  /*28c30*/  LDL.LU R0, [R1+0x2b4] ;  /* 0x0002b40001007983 */ /* 0x000ea80000300800 */
[----:B------:R-:W3:Y:S04]  /*28c40*/  LDL.LU R2, [R1+0x2b8] ;  /* 0x0002b80001027983 */ /* 0x000ee80000300800 */
[----:B--2---:R1:W-:Y:S04]  /*28c50*/  STL [R1+0x198], R0 ;  /* 0x0001980001007387 */ /* 0x0043e80000100800 */
[----:B-1----:R-:W2:Y:S04]  /*28c60*/  LDL.LU R0, [R1+0x2bc] ;  /* 0x0002bc0001007983 */ /* 0x002ea80000300800 */
[----:B---3--:R1:W-:Y:S04]  /*28c70*/  STL [R1+0x190], R2 ;  /* 0x0001900201007387 */ /* 0x0083e80000100800 */
[----:B-1----:R-:W3:Y:S04]  /*28c80*/  LDL.LU R2, [R1+0x2a0] ;  /* 0x0002a00001027983 */ /* 0x002ee80000300800 */
        /* <DEDUP_REMOVED lines=10> */
[----:B---3--:R-:W-:Y:S04]  /*28d30*/  STL [R1+0x184], R2 ;  /* 0x0001840201007387 */ /* 0x008fe80000100800 */
[----:B------:R-:W3:Y:S04]  /*28d40*/  LDL.LU R26, [R1+0x298] ;  /* 0x00029800011a7983 */ /* 0x000ee80000300800 */
[----:B--2---:R1:W-:Y:S04]  /*28d50*/  STL [R1+0x17c], R0 ;  /* 0x00017c0001007387 */ /* 0x0043e80000100800 */
[----:B---3--:R-:W-:Y:S04]  /*28d60*/  STL [R1+0x1984], R26 ;  /* 0x0019841a01007387 */ /* 0x008fe80000100800 */
[----:B-1----:R-:W2:Y:S04]  /*28d70*/  LDL.LU R0, [R1+0x29c] ;  /* 0x00029c0001007983 */ /* 0x002ea80000300800 */
        /* <DEDUP_REMOVED lines=73> */
[----:B--2---:R-:W-:Y:S04]  /*29210*/  STL [R1+0xd4], R0 ;  /* 0x0000d40001007387 */ /* 0x004fe80000100800 */
[----:B---3--:R1:W-:Y:S04]  /*29220*/  STL [R1+0x1938], R27 ;  /* 0x0019381b01007387 */ /* 0x0083e80000100800 */
        /* <DEDUP_REMOVED lines=17> */
[----:B---3--:R-:W-:Y:S04]  /*29340*/  STL [R1+0x1948], R27 ;  /* 0x0019481b01007387 */ /* 0x008fe80000100800 */
[----:B------:R-:W2:Y:S04]  /*29350*/  LDL.LU R26, [R1+0x368] ;  /* 0x00036800011a7983 */ /* 0x000ea80000300800 */
[----:B--2---:R1:W-:Y:S04]  /*29360*/  STL [R1+0x1988], R26 ;  /* 0x0019881a01007387 */ /* 0x0043e80000100800 */
[----:B-1----:R-:W2:Y:S04]  /*29370*/  LDL.LU R26, [R1+0x36c] ;  /* 0x00036c00011a7983 */ /* 0x002ea80000300800 */
[----:B--2---:R1:W-:Y:S04]  /*29380*/  STL [R1+0x198c], R26 ;  /* 0x00198c1a01007387 */ /* 0x0043e80000100800 */
[----:B------:R-:W2:Y:S04]  /*29390*/  LDL.LU R0, [R1+0x350] ;  /* 0x0003500001007983 */ /* 0x000ea80000300800 */
[----:B------:R-:W3:Y:S04]  /*293a0*/  LDL.LU R27, [R1+0x354] ;  /* 0x00035400011b7983 */ /* 0x000ee80000300800 */
[----:B-1----:R-:W4:Y:S04]  /*293b0*/  LDL.LU R26, [R1+0x358] ;  /* 0x00035800011a7983 */ /* 0x002f280000300800 */
[----:B----4-:R1:W-:Y:S04]  /*293c0*/  STL [R1+0x1990], R26 ;  /* 0x0019901a01007387 */ /* 0x0103e80000100800 */
[----:B--2---:R-:W-:Y:S04]  /*293d0*/  STL [R1+0xa4], R0 ;  /* 0x0000a40001007387 */ /* 0x004fe80000100800 */
[----:B-1----:R-:W2:Y:S04]  /*293e0*/  LDL.LU R26, [R1+0x35c] ;  /* 0x00035c00011a7983 */ /* 0x002ea80000300800 */
[----:B---3--:R-:W-:Y:S04]  /*293f0*/  STL [R1+0x9c], R27 ;  /* 0x00009c1b01007387 */ /* 0x008fe80000100800 */
[----:B------:R-:W3:Y:S04]  /*29400*/  LDL.LU R2, [R1+0x340] ;  /* 0x0003400001027983 */ /* 0x000ee80000300800 */
[----:B------:R-:W4:Y:S04]  /*29410*/  LDL.LU R3, [R1+0x344] ;  /* 0x0003440001037983 */ /* 0x000f280000300800 */
[----:B---3--:R1:W-:Y:S04]  /*29420*/  STL [R1+0xe4], R2 ;  /* 0x0000e40201007387 */ /* 0x0083e80000100800 */
[----:B-1----:R-:W3:Y:S04]  /*29430*/  LDL.LU R2, [R1+0x348] ;  /* 0x0003480001027983 */ /* 0x002ee80000300800 */
[----:B----4-:R1:W-:Y:S04]  /*29440*/  STL [R1+0xd0], R3 ;  /* 0x0000d00301007387 */ /* 0x0103e80000100800 */
[----:B-1----:R-:W4:Y:S04]  /*29450*/  LDL.LU R3, [R1+0x34c] ;  /* 0x00034c0001037983 */ /* 0x002f280000300800 */
        /* <DEDUP_REMOVED lines=12> */
[----:B------:R-:W2:Y:S04]  /*29520*/  LDL.LU R25, [R1+0x378] ;  /* 0x0003780001197983 */ /* 0x000ea80000300800 */
[----:B----4-:R1:W-:Y:S04]  /*29530*/  STL [R1+0x88], R3 ;  /* 0x0000880301007387 */ /* 0x0103e80000100800 */
[----:B--2---:R3:W-:Y:S04]  /*29540*/  STL [R1+0x189c], R25 ;  /* 0x00189c1901007387 */ /* 0x0047e80000100800 */
[----:B------:R-:W2:Y:S04]  /*29550*/  LDL.LU R24, [R1+0x37c] ;  /* 0x00037c0001187983 */ /* 0x000ea80000300800 */
[----:B--2---:R2:W-:Y:S04]  /*29560*/  STL [R1+0x18a0], R24 ;  /* 0x0018a01801007387 */ /* 0x0045e80000100800 */
[----:B-1----:R-:W4:Y:S04]  /*29570*/  LDL.LU R3, [R1+0x380] ;  /* 0x0003800001037983 */ /* 0x002f280000300800 */
[----:B------:R-:W2:Y:S04]  /*29580*/  LDL.LU R23, [R1+0x384] ;  /* 0x0003840001177983 */ /* 0x000ea80000300800 */
[----:B----4-:R1:W-:Y:S04]  /*29590*/  STL [R1+0x7c], R3 ;  /* 0x00007c0301007387 */ /* 0x0103e80000100800 */
[----:B--2---:R-:W-:Y:S04]  /*295a0*/  STL [R1+0x1834], R23 ;  /* 0x0018341701007387 */ /* 0x004fe80000100800 */
[----:B------:R-:W2:Y:S04]  /*295b0*/  LDL.LU R22, [R1+0x388] ;  /* 0x0003880001167983 */ /* 0x000ea80000300800 */
        /* <DEDUP_REMOVED lines=33> */
[----:B------:R-:W2:Y:S01]  /*297d0*/  LDL.LU R5, [R1+0x3cc] ;  /* 0x0003cc0001057983 */ /* 0x000ea20000300800 */
[----:B---3--:R-:W-:Y:S01]  /*297e0*/  IMAD.MOV.U32 R25, RZ, RZ, R2 ;  /* 0x000000ffff197224 */ /* 0x008fe200078e0002 */
[----:B------:R-:W-:-:S02]  /*297f0*/  MOV R24, R0 ;  /* 0x0000000000187202 */ /* 0x000fc40000000f00 */
[----:B--2---:R-:W-:Y:S04]  /*29800*/  STL [R1+0x18cc], R5 ;  /* 0x0018cc0501007387 */ /* 0x004fe80000100800 */
[----:B------:R-:W2:Y:S04]  /*29810*/  LDL.LU R4, [R1+0x3d0] ;  /* 0x0003d00001047983 */ /* 0x000ea80000300800 */
[----:B--2---:R-:W-:Y:S04]  /*29820*/  STL [R1+0x1858], R4 ;  /* 0x0018580401007387 */ /* 0x004fe80000100800 */
[----:B-1----:R-:W2:Y:S04]  /*29830*/  LDL.LU R3, [R1+0x3d4] ;  /* 0x0003d40001037983 */ /* 0x002ea80000300800 */
[----:B--2---:R-:W-:Y:S04]  /*29840*/  STL [R1+0x185c], R3 ;  /* 0x00185c0301007387 */ /* 0x004fe80000100800 */
[----:B------:R-:W2:Y:S04]  /*29850*/  LDL.LU R2, [R1+0x3d8] ;  /* 0x0003d80001027983 */ /* 0x000ea80000300800 */
[----:B--2---:R1:W-:Y:S04]  /*29860*/  STL [R1+0x18d0], R2 ;  /* 0x0018d00201007387 */ /* 0x0043e80000100800 */
[----:B------:R-:W2:Y:S04]  /*29870*/  LDL.LU R0, [R1+0x3dc] ;  /* 0x0003dc0001007983 */ /* 0x000ea80000300800 */
[----:B--2---:R2:W-:Y:S04]  /*29880*/  STL [R1+0x18d4], R0 ;  /* 0x0018d40001007387 */ /* 0x0045e80000100800 */
[----:B-1----:R-:W3:Y:S04]  /*29890*/  LDL.LU R2, [R1+0x3e0] ;  /* 0x0003e00001027983 */ /* 0x002ee80000300800 */
[----:B--2---:R-:W2:Y:S04]  /*298a0*/  LDL.LU R0, [R1+0x3e4] ;  /* 0x0003e40001007983 */ /* 0x004ea80000300800 */
[----:B---3--:R1:W-:Y:S04]  /*298b0*/  STL [R1], R2 ;  /* 0x0000000201007387 */ /* 0x0083e80000100800 */
[----:B------:R-:W3:Y:S04]  /*298c0*/  LDL.LU R7, [R1+0x3e8] ;  /* 0x0003e80001077983 */ /* 0x000ee80000300800 */
[----:B--2---:R2:W-:Y:S04]  /*298d0*/  STL [R1+0x4], R0 ;  /* 0x0000040001007387 */ /* 0x0045e80000100800 */
[----:B---3--:R-:W-:Y:S04]  /*298e0*/  STL [R1+0x18d8], R7 ;  /* 0x0018d80701007387 */ /* 0x008fe80000100800 */
[----:B------:R-:W3:Y:S04]  /*298f0*/  LDL.LU R4, [R1+0x3ec] ;  /* 0x0003ec0001047983 */ /* 0x000ee80000300800 */
[----:B---3--:R-:W-:Y:S04]  /*29900*/  STL [R1+0x18dc], R4 ;  /* 0x0018dc0401007387 */ /* 0x008fe80000100800 */
[----:B-1----:R-:W3:Y:S04]  /*29910*/  LDL.LU R2, [R1+0x3f0] ;  /* 0x0003f00001027983 */ /* 0x002ee80000300800 */
[----:B--2---:R-:W2:Y:S04]  /*29920*/  LDL.LU R0, [R1+0x3f4] ;  /* 0x0003f40001007983 */ /* 0x004ea80000300800 */
        /* <DEDUP_REMOVED lines=25> */
[----:B-1----:R-:W3:Y:S01]  /*29ac0*/  LDL.LU R2, [R1+0x478] ;  /* 0x0004780001027983 */ /* 0x002ee20000300800 */
[----:B------:R-:W1:Y:S03]  /*29ad0*/  S2R R22, SR_TID.X ;  /* 0x0000000000167919 */ /* 0x000e660000002100 */
[----:B--2---:R2:W-:Y:S04]  /*29ae0*/  STL [R1+0x44], R0 ;  /* 0x0000440001007387 */ /* 0x0045e80000100800 */
[----:B--2---:R-:W2:Y:S01]  /*29af0*/  LDL.LU R0, [R1+0x47c] ;  /* 0x00047c0001007983 */ /* 0x004ea20000300800 */
[----:B------:R-:W-:Y:S01]  /*29b00*/  IMAD.MOV.U32 R18, RZ, RZ, R25 ;  /* 0x000000ffff127224 */ /* 0x000fe200078e0019 */
[----:B------:R-:W-:-:S02]  /*29b10*/  MOV R17, R24 ;  /* 0x0000001800117202 */ /* 0x000fc40000000f00 */
[----:B---3--:R3:W-:Y:S01]  /*29b20*/  STL [R1+0x48], R2 ;  /* 0x0000480201007387 */ /* 0x0087e20000100800 */
[C---:B-1----:R-:W-:Y:S02]  /*29b30*/  SHF.L.U32 R3, R22.reuse, 0x5, RZ ;  /* 0x0000000516037819 */ /* 0x042fe400000006ff */
[C---:B---3--:R-:W-:Y:S01]  /*29b40*/  SHF.L.U32 R2, R22.reuse, 0x4, RZ ;  /* 0x0000000416027819 */ /* 0x048fe200000006ff */
[----:B--2---:R1:W-:Y:S04]  /*29b50*/  STL [R1+0x4c], R0 ;  /* 0x00004c0001007387 */ /* 0x0043e80000100800 */
[----:B------:R-:W2:Y:S04]  /*29b60*/  LDL.LU R23, [R1+0x480] ;  /* 0x0004800001177983 */ /* 0x000ea80000300800 */
[----:B--2---:R-:W-:Y:S04]  /*29b70*/  STL [R1+0x1860], R23 ;  /* 0x0018601701007387 */ /* 0x004fe80000100800 */
[----:B------:R-:W2:Y:S04]  /*29b80*/  LDL.LU R20, [R1+0x484] ;  /* 0x0004840001147983 */ /* 0x000ea80000300800 */
[----:B--2---:R-:W-:Y:S04]  /*29b90*/  STL [R1+0x1864], R20 ;  /* 0x0018641401007387 */ /* 0x004fe80000100800 */
[----:B------:R-:W2:Y:S04]  /*29ba0*/  LDL.LU R25, [R1+0x488] ;  /* 0x0004880001197983 */ /* 0x000ea80000300800 */
[----:B--2---:R-:W-:Y:S04]  /*29bb0*/  STL [R1+0x18e4], R25 ;  /* 0x0018e41901007387 */ /* 0x004fe80000100800 */
[----:B------:R-:W2:Y:S01]  /*29bc0*/  LDL.LU R24, [R1+0x48c] ;  /* 0x00048c0001187983 */ /* 0x000ea20000300800 */
[----:B-1----:R-:W-:-:S02]  /*29bd0*/  LOP3.LUT R0, R22, 0x18, RZ, 0xc0, !PT ;  /* 0x0000001816007812 */ /* 0x002fc400078ec0ff */
[----:B------:R-:W-:Y:S02]  /*29be0*/  LOP3.LUT R2, R2, 0x70, RZ, 0xc0, !PT ;  /* 0x0000007002027812 */ /* 0x000fe400078ec0ff */
[----:B------:R-:W-:Y:S01]  /*29bf0*/  LOP3.LUT R3, R3, 0xc60, RZ, 0xc0, !PT ;  /* 0x00000c6003037812 */ /* 0x000fe200078ec0ff */
[----:B--2---:R-:W-:Y:S04]  /*29c00*/  STL [R1+0x18e8], R24 ;  /* 0x0018e81801007387 */ /* 0x004fe80000100800 */
[----:B------:R-:W2:Y:S04]  /*29c10*/  LDL.LU R19, [R1+0x490] ;  /* 0x0004900001137983 */ /* 0x000ea80000300800 */
[----:B--2---:R-:W-:Y:S04]  /*29c20*/  STL [R1+0x1868], R19 ;  /* 0x0018681301007387 */ /* 0x004fe80000100800 */
[----:B------:R-:W2:Y:S01]  /*29c30*/  LDL.LU R16, [R1+0x494] ;  /* 0x0004940001107983 */ /* 0x000ea20000300800 */
[----:B------:R-:W-:Y:S01]  /*29c40*/  VIADD R2, R2, UR6 ;  /* 0x0000000602027c36 */ /* 0x000fe20008000000 */
[----:B------:R-:W-:-:S02]  /*29c50*/  FSETP.GT.AND P1, PT, |R28|, 8.50705917302346158658e+37, PT ;  /* 0x7e8000001c00780b */ /* 0x000fc40003f24200 */
[----:B--2---:R-:W-:Y:S04]  /*29c60*/  STL [R1+0x186c], R16 ;  /* 0x00186c1001007387 */ /* 0x004fe80000100800 */
[----:B------:R-:W2:Y:S01]  /*29c70*/  LDL.LU R22, [R1+0x498] ;  /* 0x0004980001167983 */ /* 0x000ea20000300800 */
[C---:B------:R-:W-:Y:S02]  /*29c80*/  LEA R3, R0.reuse, R3, 0x9 ;  /* 0x0000000300037211 */ /* 0x040fe400078e48ff */
[----:B------:R-:W-:Y:S01]  /*29c90*/  LEA.HI R0, R0, R2, RZ, 0x1f ;  /* 0x0000000200007211 */ /* 0x000fe200078ff8ff */
[----:B--2---:R-:W-:Y:S04]  /*29ca0*/  STL [R1+0x18ec], R22 ;  /* 0x0018ec1601007387 */ /* 0x004fe80000100800 */
[----:B------:R-:W2:Y:S01]  /*29cb0*/  LDL.LU R21, [R1+0x49c] ;  /* 0x00049c0001157983 */ /* 0x000ea20000300800 */
[----:B------:R-:W-:Y:S01]  /*29cc0*/  MOV R15, R27 ;  /* 0x0000001b000f7202 */ /* 0x000fe20000000f00 */
[----:B------:R-:W-:Y:S01]  /*29cd0*/  FMUL R2, R28, 8388608 ;  /* 0x4b0000001c027820 */ /* 0x000fe20000400000 */
[----:B------:R-:W-:-:S02]  /*29ce0*/  FSETP.GEU.AND P4, PT, R29, 1.175494350822287508e-38, PT ;  /* 0x008000001d00780b */ /* 0x000fc40003f8e000 */
[C---:B------:R-:W-:Y:S02]  /*29cf0*/  FSETP.GT.AND P3, PT, |R29|.reuse, 8.50705917302346158658e+37, PT ;  /* 0x7e8000001d00780b */ /* 0x040fe40003f64200 */
[C---:B------:R-:W-:Y:S02]  /*29d00*/  FSETP.GEU.AND P2, PT, R28.reuse, 1.175494350822287508e-38, PT ;  /* 0x008000001c00780b */ /* 0x040fe40003f4e000 */
[----:B------:R-:W-:Y:S02]  /*29d10*/  FSETP.GEU.AND P5, PT, |R28|, 1.175494350822287508e-38, PT ;  /* 0x008000001c00780b */ /* 0x000fe40003fae200 */
[----:B------:R-:W-:Y:S01]  /*29d20*/  FSEL R11, R2, R28, !P2 ;  /* 0x0000001c020b7208 */ /* 0x000fe20005000000 */
[----:B------:R-:W-:Y:S01]  /*29d30*/  @P1 FMUL R26, R26, 0.25 ;  /* 0x3e8000001a1a1820 */ /* 0x000fe20000400000 */
[----:B--2---:R-:W-:Y:S04]  /*29d40*/  STL [R1+0x18f0], R21 ;  /* 0x0018f01501007387 */ /* 0x004fe80000100800 */
[----:B------:R1:W-:Y:S02]  /*29d50*/  STL [R1+0x3a8], R0 ;  /* 0x0003a80001007387 */ /* 0x0003e40000100800 */
[----:B-1----:R-:W-:-:S05]  /*29d60*/  FMUL R0, R29, 8388608 ;  /* 0x4b0000001d007820 */ /* 0x002fca0000400000 */
[----:B------:R-:W-:Y:S04]  /*29d70*/  STL [R1+0x1950], R0 ;  /* 0x0019500001007387 */ /* 0x000fe80000100800 */
[----:B------:R-:W-:Y:S04]  /*29d80*/  STL [R1+0x194c], R29 ;  /* 0x00194c1d01007387 */ /* 0x000fe80000100800 */
[----:B------:R-:W-:Y:S04]  /*29d90*/  STL [R1+0x1954], R18 ;  /* 0x0019541201007387 */ /* 0x000fe80000100800 */
[----:B------:R1:W-:Y:S04]  /*29da0*/  STL [R1+0x1970], R15 ;  /* 0x0019700f01007387 */ /* 0x0003e80000100800 */
[----:B-1----:R-:W2:Y:S04]  /*29db0*/  LDL.LU R15, [R1+0xac] ;  /* 0x0000ac00010f7983 */ /* 0x002ea80000300800 */
[----:B------:R1:W-:Y:S04]  /*29dc0*/  STL [R1+0x1958], R17 ;  /* 0x0019581101007387 */ /* 0x0003e80000100800 */
[----:B-1----:R-:W3:Y:S04]  /*29dd0*/  LDL.LU R17, [R1+0xb4] ;  /* 0x0000b40001117983 */ /* 0x002ee80000300800 */
        /* <DEDUP_REMOVED lines=24> */
[----:B------:R1:W-:Y:S04]  /*29f60*/  STL [R1+0x70], R26 ;  /* 0x0000701a01007387 */ /* 0x0003e80000100800 */
[----:B-1----:R-:W2:Y:S02]  /*29f70*/  LDL.LU R26, [R1+0x1990] ;  /* 0x00199000011a7983 */ /* 0x002ea40000300800 */
[----:B--2---:R-:W-:-:S05]  /*29f80*/  @P1 FMUL R26, R26, 0.25 ;  /* 0x3e8000001a1a1820 */ /* 0x004fca0000400000 */
[----:B------:R1:W-:Y:S04]  /*29f90*/  STL [R1+0x74], R26 ;  /* 0x0000741a01007387 */ /* 0x0003e80000100800 */
[----:B-1----:R-:W2:Y:S02]  /*29fa0*/  LDL.LU R26, [R1+0x198c] ;  /* 0x00198c00011a7983 */ /* 0x002ea40000300800 */
[----:B--2---:R-:W-:-:S05]  /*29fb0*/  @P1 FMUL R26, R26, 0.25 ;  /* 0x3e8000001a1a1820 */ /* 0x004fca0000400000 */
[----:B------:R1:W-:Y:S04]  /*29fc0*/  STL [R1+0x98], R26 ;  /* 0x0000981a01007387 */ /* 0x0003e80000100800 */
[----:B-1----:R-:W2:Y:S01]  /*29fd0*/  LDL.LU R26, [R1+0x1988] ;  /* 0x00198800011a7983 */ /* 0x002ea20000300800 */
[----:B------:R-:W-:-:S03]  /*29fe0*/  @P1 FMUL R15, R15, 0.25 ;  /* 0x3e8000000f0f1820 */ /* 0x000fc60000400000 */
[----:B------:R-:W-:Y:S04]  /*29ff0*/  STL [R1+0x78], R11 ;  /* 0x0000780b01007387 */ /* 0x000fe80000100800 */
[----:B------:R1:W-:Y:S04]  /*2a000*/  STL [R1+0x191c], R11 ;  /* 0x00191c0b01007387 */ /* 0x0003e80000100800 */
[----:B-1----:R-:W3:Y:S01]  /*2a010*/  LDL.LU R11, [R1+0xe8] ;  /* 0x0000e800010b7983 */ /* 0x002ee20000300800 */
[----:B--2---:R-:W-:-:S05]  /*2a020*/  @P1 FMUL R26, R26, 0.25 ;  /* 0x3e8000001a1a1820 */ /* 0x004fca0000400000 */
[----:B------:R1:W-:Y:S04]  /*2a030*/  STL [R1+0xa0], R26 ;  /* 0x0000a01a01007387 */ /* 0x0003e80000100800 */
[----:B-1----:R-:W2:Y:S04]  /*2a040*/  LDL.LU R26, [R1+0x1984] ;  /* 0x00198400011a7983 */ /* 0x002ea80000300800 */
[----:B------:R1:W-:Y:S04]  /*2a050*/  STL [R1+0x1974], R15 ;  /* 0x0019740f01007387 */ /* 0x0003e80000100800 */
[----:B-1----:R-:W2:Y:S04]  /*2a060*/  LDL R15, [R1+0xa0] ;  /* 0x0000a000010f7983 */ /* 0x002ea80000100800 */
[----:B--2---:R1:W-:Y:S04]  /*2a070*/  STL [R1+0x1978], R15 ;  /* 0x0019780f01007387 */ /* 0x0043e80000100800 */
[----:B-1----:R-:W2:Y:S04]  /*2a080*/  LDL R15, [R1+0x98] ;  /* 0x00009800010f7983 */ /* 0x002ea80000100800 */
[----:B--2---:R1:W-:Y:S04]  /*2a090*/  STL [R1+0x197c], R15 ;  /* 0x00197c0f01007387 */ /* 0x0043e80000100800 */
[----:B-1----:R-:W2:Y:S04]  /*2a0a0*/  LDL R15, [R1+0x74] ;  /* 0x00007400010f7983 */ /* 0x002ea80000100800 */
[----:B--2---:R1:W-:Y:S04]  /*2a0b0*/  STL [R1+0x1980], R15 ;  /* 0x0019800f01007387 */ /* 0x0043e80000100800 */
[----:B-1----:R-:W2:Y:S01]  /*2a0c0*/  LDL R15, [R1+0x70] ;  /* 0x00007000010f7983 */ /* 0x002ea20000100800 */
[----:B------:R-:W-:Y:S01]  /*2a0d0*/  @P1 FMUL R28, R28, 0.25 ;  /* 0x3e8000001c1c1820 */ /* 0x000fe20000400000 */
[----:B---3--:R-:W-:Y:S01]  /*2a0e0*/  @P1 FMUL R17, R17, 0.25 ;  /* 0x3e80000011111820 */ /* 0x008fe20000400000 */
[----:B----4-:R-:W-:Y:S01]  /*2a0f0*/  @P1 FMUL R18, R18, 0.25 ;  /* 0x3e80000012121820 */ /* 0x010fe20000400000 */
[----:B------:R-:W-:Y:S01]  /*2a100*/  @P1 FMUL R0, R0, 0.25 ;  /* 0x3e80000000001820 */ /* 0x000fe20000400000 */
        /* <DEDUP_REMOVED lines=24> */
[----:B--2---:R-:W-:-:S05]  /*2a290*/  @!P5 FMUL R15, R15, 16777216 ;  /* 0x4b8000000f0fd820 */ /* 0x004fca0000400000 */
[----:B------:R1:W-:Y:S04]  /*2a2a0*/  @!P5 STL [R1+0x70], R15 ;  /* 0x0000700f0100d387 */ /* 0x0003e80000100800 */
[----:B-1----:R-:W2:Y:S02]  /*2a2b0*/  LDL.LU R15, [R1+0x1980] ;  /* 0x00198000010f7983 */ /* 0x002ea40000300800 */
        /* <DEDUP_REMOVED lines=10> */
[----:B------:R1:W-:Y:S04]  /*2a360*/  STL [R1+0xac], R15 ;  /* 0x0000ac0f01007387 */ /* 0x0003e80000100800 */
[----:B-1----:R-:W2:Y:S04]  /*2a370*/  LDL.LU R15, [R1+0x1970] ;  /* 0x00197000010f7983 */ /* 0x002ea80000300800 */
[----:B--2---:R1:W-:Y:S04]  /*2a380*/  STL [R1+0x1960], R15 ;  /* 0x0019600f01007387 */ /* 0x0043e80000100800 */
[----:B-1----:R-:W2:Y:S04]  /*2a390*/  LDL.LU R15, [R1+0xa0] ;  /* 0x0000a000010f7983 */ /* 0x002ea80000300800 */
[----:B--2---:R1:W-:Y:S04]  /*2a3a0*/  STL [R1+0x1964], R15 ;  /* 0x0019640f01007387 */ /* 0x0043e80000100800 */
[----:B-1----:R-:W2:Y:S04]  /*2a3b0*/  LDL.LU R15, [R1+0x98] ;  /* 0x00009800010f7983 */ /* 0x002ea80000300800 */
[----:B--2---:R1:W-:Y:S04]  /*2a3c0*/  STL [R1+0x1968], R15 ;  /* 0x0019680f01007387 */ /* 0x0043e80000100800 */
[----:B-1----:R-:W2:Y:S01]  /*2a3d0*/  LDL.LU R15, [R1+0x74] ;  /* 0x00007400010f7983 */ /* 0x002ea20000300800 */
[----:B------:R-:W-:-:S06]  /*2a3e0*/  @!P5 FMUL R28, R28, 16777216 ;  /* 0x4b8000001c1cd820 */ /* 0x000fcc0000400000 */
[----:B------:R-:W1:Y:S01]  /*2a3f0*/  MUFU.RCP R28, R28 ;  /* 0x0000001c001c7308 */ /* 0x000e620000001000 */
[----:B--2---:R2:W-:Y:S04]  /*2a400*/  STL [R1+0x196c], R15 ;  /* 0x00196c0f01007387 */ /* 0x0045e80000100800 */
[----:B--2---:R-:W1:Y:S01]  /*2a410*/  LDL.LU R15, [R1+0x70] ;  /* 0x00007000010f7983 */ /* 0x004e620000300800 */
[----:B------:R-:W-:-:S05]  /*2a420*/  @!P5 FMUL R17, R17, 16777216 ;  /* 0x4b8000001111d820 */ /* 0x000fca0000400000 */
[----:B------:R2:W-:Y:S04]  /*2a430*/  STL [R1+0x195c], R17 ;  /* 0x00195c1101007387 */ /* 0x0005e80000100800 */
[----:B--2---:R-:W2:Y:S01]  /*2a440*/  LDL.LU R17, [R1+0xac] ;  /* 0x0000ac0001117983 */ /* 0x004ea20000300800 */
[----:B------:R-:W-:Y:S01]  /*2a450*/  @!P5 FMUL R18, R18, 16777216 ;  /* 0x4b8000001212d820 */ /* 0x000fe20000400000 */
        /* <DEDUP_REMOVED lines=25> */
[----:B-1----:R-:W-:-:S05]  /*2a5f0*/  FMUL R15, R28, R15 ;  /* 0x0000000f1c0f7220 */ /* 0x002fca0000400000 */
[----:B------:R1:W-:Y:S04]  /*2a600*/  STL [R1+0x254], R15 ;  /* 0x0002540f01007387 */ /* 0x0003e80000100800 */
[----:B-1----:R-:W3:Y:S02]  /*2a610*/  LDL.LU R15, [R1+0x196c] ;  /* 0x00196c00010f7983 */ /* 0x002ee40000300800 */
[----:B---3--:R-:W-:-:S05]  /*2a620*/  FMUL R15, R28, R15 ;  /* 0x0000000f1c0f7220 */ /* 0x008fca0000400000 */
[----:B------:R1:W-:Y:S04]  /*2a630*/  STL [R1+0x24c], R15 ;  /* 0x00024c0f01007387 */ /* 0x0003e80000100800 */
[----:B-1----:R-:W3:Y:S02]  /*2a640*/  LDL.LU R15, [R1+0x1968] ;  /* 0x00196800010f7983 */ /* 0x002ee40000300800 */
[----:B---3--:R-:W-:-:S05]  /*2a650*/  FMUL R15, R28, R15 ;  /* 0x0000000f1c0f7220 */ /* 0x008fca0000400000 */
[----:B------:R1:W-:Y:S04]  /*2a660*/  STL [R1+0x250], R15 ;  /* 0x0002500f01007387 */ /* 0x0003e80000100800 */
[----:B-1----:R-:W3:Y:S01]  /*2a670*/  LDL.LU R15, [R1+0x1964] ;  /* 0x00196400010f7983 */ /* 0x002ee20000300800 */
[C---:B--2---:R-:W-:Y:S01]  /*2a680*/  FMUL R17, R28.reuse, R17 ;  /* 0x000000111c117220 */ /* 0x044fe20000400000 */
[----:B---3--:R-:W-:-:S05]  /*2a690*/  FMUL R15, R28, R15 ;  /* 0x0000000f1c0f7220 */ /* 0x008fca0000400000 */
[----:B------:R1:W-:Y:S04]  /*2a6a0*/  STL [R1+0x248], R15 ;  /* 0x0002480f01007387 */ /* 0x0003e80000100800 */
[----:B-1----:R-:W2:Y:S04]  /*2a6b0*/  LDL.LU R15, [R1+0x1960] ;  /* 0x00196000010f7983 */ /* 0x002ea80000300800 */
[----:B------:R1:W-:Y:S04]  /*2a6c0*/  STL [R1+0x244], R17 ;  /* 0x0002441101007387 */ /* 0x0003e80000100800 */
[----:B-1----:R-:W3:Y:S01]  /*2a6d0*/  LDL.LU R17, [R1+0x195c] ;  /* 0x00195c0001117983 */ /* 0x002ee20000300800 */
[C---:B------:R-:W-:Y:S01]  /*2a6e0*/  FMUL R18, R28.reuse, R18 ;  /* 0x000000121c127220 */ /* 0x040fe20000400000 */
[C---:B------:R-:W-:Y:S01]  /*2a6f0*/  FMUL R0, R28.reuse, R0 ;  /* 0x000000001c007220 */ /* 0x040fe20000400000 */
[C---:B------:R-:W-:Y:S01]  /*2a700*/  FMUL R29, R28.reuse, R29 ;  /* 0x0000001d1c1d7220 */ /* 0x040fe20000400000 */
[C---:B------:R-:W-:Y:S01]  /*2a710*/  FMUL R27, R28.reuse, R27 ;  /* 0x0000001b1c1b7220 */ /* 0x040fe20000400000 */
[C---:B------:R-:W-:Y:S01]  /*2a720*/  FMUL R11, R28.reuse, R11 ;  /* 0x0000000b1c0b7220 */ /* 0x040fe20000400000 */
[C---:B------:R-:W-:Y:S01]  /*2a730*/  FMUL R16, R28.reuse, R16 ;  /* 0x000000101c107220 */ /* 0x040fe20000400000 */
[----:B---3--:R-:W-:-:S05]  /*2a740*/  FMUL R17, R28, R17 ;  /* 0x000000111c117220 */ /* 0x008fca0000400000 */
[----:B------:R1:W-:Y:S04]  /*2a750*/  STL [R1+0x23c], R17 ;  /* 0x00023c1101007387 */ /* 0x0003e80000100800 */
[----:B-1----:R-:W3:Y:S04]  /*2a760*/  LDL.LU R17, [R1+0x1958] ;  /* 0x0019580001117983 */ /* 0x002ee80000300800 */
[----:B------:R1:W-:Y:S04]  /*2a770*/  STL [R1+0x240], R18 ;  /* 0x0002401201007387 */ /* 0x0003e80000100800 */
[----:B-1----:R-:W4:Y:S04]  /*2a780*/  LDL.LU R18, [R1+0x1954] ;  /* 0x0019540001127983 */ /* 0x002f280000300800 */
[----:B------:R1:W-:Y:S04]  /*2a790*/  STL [R1+0x238], R0 ;  /* 0x0002380001007387 */ /* 0x0003e80000100800 */
[----:B-1----:R-:W4:Y:S04]  /*2a7a0*/  LDL.LU R0, [R1+0x1950] ;  /* 0x0019500001007983 */ /* 0x002f280000300800 */
[----:B------:R1:W-:Y:S04]  /*2a7b0*/  STL [R1+0x234], R29 ;  /* 0x0002341d01007387 */ /* 0x0003e80000100800 */
[----:B-1----:R-:W4:Y:S04]  /*2a7c0*/  LDL.LU R29, [R1+0x194c] ;  /* 0x00194c00011d7983 */ /* 0x002f280000300800 */
[----:B------:R1:W-:Y:S04]  /*2a7d0*/  STL [R1+0x22c], R27 ;  /* 0x00022c1b01007387 */ /* 0x0003e80000100800 */
[----:B-1----:R-:W4:Y:S04]  /*2a7e0*/  LDL.LU R27, [R1+0x1948] ;  /* 0x00194800011b7983 */ /* 0x002f280000300800 */
[----:B------:R1:W-:Y:S02]  /*2a7f0*/  STL [R1+0x230], R11 ;  /* 0x0002300b01007387 */ /* 0x0003e40000100800 */
[C---:B-1----:R-:W-:Y:S01]  /*2a800*/  FMUL R11, R28.reuse, R21 ;  /* 0x000000151c0b7220 */ /* 0x042fe20000400000 */
[----:B------:R-:W-:-:S04]  /*2a810*/  FMUL R21, R28, R22 ;  /* 0x000000161c157220 */ /* 0x000fc80000400000 */
[----:B------:R1:W-:Y:S04]  /*2a820*/  STL [R1+0x228], R11 ;  /* 0x0002280b01007387 */ /* 0x0003e80000100800 */
[----:B------:R-:W-:Y:S04]  /*2a830*/  STL [R1+0x224], R21 ;  /* 0x0002241501007387 */ /* 0x000fe80000100800 */
[----:B------:R0:W-:Y:S01]  /*2a840*/  STL [R1+0x21c], R16 ;  /* 0x00021c1001007387 */ /* 0x0001e20000100800 */
[C---:B-1----:R-:W-:Y:S01]  /*2a850*/  FMUL R11, R28.reuse, R19 ;  /* 0x000000131c0b7220 */ /* 0x042fe20000400000 */
[----:B------:R-:W-:-:S04]  /*2a860*/  FMUL R19, R28, R24 ;  /* 0x000000181c137220 */ /* 0x000fc80000400000 */
[----:B------:R1:W-:Y:S01]  /*2a870*/  STL [R1+0x220], R11 ;  /* 0x0002200b01007387 */ /* 0x0003e20000100800 */
[----:B0-----:R-:W-:-:S03]  /*2a880*/  FMUL R16, R28, R25 ;  /* 0x000000191c107220 */ /* 0x001fc60000400000 */
[----:B------:R0:W-:Y:S04]  /*2a890*/  STL [R1+0x218], R19 ;  /* 0x0002181301007387 */ /* 0x0001e80000100800 */
[----:B------:R2:W-:Y:S01]  /*2a8a0*/  STL [R1+0x1b8], R16 ;  /* 0x0001b81001007387 */ /* 0x0005e20000100800 */
[C---:B-1----:R-:W-:Y:S01]  /*2a8b0*/  FMUL R11, R28.reuse, R20 ;  /* 0x000000141c0b7220 */ /* 0x042fe20000400000 */
[----:B0-----:R-:W-:-:S04]  /*2a8c0*/  FMUL R19, R28, R23 ;  /* 0x000000171c137220 */ /* 0x001fc80000400000 */
[----:B------:R0:W-:Y:S01]  /*2a8d0*/  STL [R1+0x1ac], R11 ;  /* 0x0001ac0b01007387 */ /* 0x0001e20000100800 */
[C---:B--2---:R-:W-:Y:S01]  /*2a8e0*/  FMUL R16, R28.reuse, R3 ;  /* 0x000000031c107220 */ /* 0x044fe20000400000 */
[C---:B------:R-:W-:Y:S02]  /*2a8f0*/  FMUL R3, R28.reuse, R7 ;  /* 0x000000071c037220 */ /* 0x040fe40000400000 */
[----:B------:R-:W-:Y:S04]  /*2a900*/  STL [R1+0x1b4], R19 ;  /* 0x0001b41301007387 */ /* 0x000fe80000100800 */
[----:B------:R-:W-:Y:S01]  /*2a910*/  STL [R1+0x1a4], R16 ;  /* 0x0001a41001007387 */ /* 0x000fe20000100800 */
[C---:B0-----:R-:W-:Y:S01]  /*2a920*/  FMUL R11, R28.reuse, R4 ;  /* 0x000000041c0b7220 */ /* 0x041fe20000400000 */
[C---:B------:R-:W-:Y:S01]  /*2a930*/  FMUL R4, R28.reuse, R2 ;  /* 0x000000021c047220 */ /* 0x040fe20000400000 */
[----:B------:R-:W-:-:S03]  /*2a940*/  FMUL R2, R28, R5 ;  /* 0x000000051c027220 */ /* 0x000fc60000400000 */
[----:B------:R-:W-:Y:S04]  /*2a950*/  STL [R1+0x1b0], R11 ;  /* 0x0001b00b01007387 */ /* 0x000fe80000100800 */
[----:B------:R0:W-:Y:S04]  /*2a960*/  STL [R1+0x130], R3 ;  /* 0x0001300301007387 */ /* 0x0001e80000100800 */
[----:B------:R1:W-:Y:S04]  /*2a970*/  STL [R1+0x1a8], R4 ;  /* 0x0001a80401007387 */ /* 0x0003e80000100800 */
[----:B------:R2:W-:Y:S01]  /*2a980*/  STL [R1+0x128], R2 ;  /* 0x0001280201007387 */ /* 0x0005e20000100800 */
[C---:B0-----:R-:W-:Y:S01]  /*2a990*/  FMUL R3, R28.reuse, R6 ;  /* 0x000000061c037220 */ /* 0x041fe20000400000 */
[----:B-1----:R-:W-:-:S04]  /*2a9a0*/  FMUL R4, R28, R8 ;  /* 0x000000081c047220 */ /* 0x002fc80000400000 */
[----:B------:R0:W-:Y:S01]  /*2a9b0*/  STL [R1+0x150], R3 ;  /* 0x0001500301007387 */ /* 0x0001e20000100800 */
[----:B--2---:R-:W-:-:S03]  /*2a9c0*/  FMUL R2, R28, R9 ;  /* 0x000000091c027220 */ /* 0x004fc60000400000 */
[----:B------:R1:W-:Y:S01]  /*2a9d0*/  STL [R1+0x120], R4 ;  /* 0x0001200401007387 */ /* 0x0003e20000100800 */
[----:B0-----:R-:W-:-:S03]  /*2a9e0*/  FMUL R3, R28, R26 ;  /* 0x0000001a1c037220 */ /* 0x001fc60000400000 */
[----:B------:R-:W2:Y:S01]  /*2a9f0*/  LDL.LU R26, [R1+0x1944] ;  /* 0x00194400011a7983 */ /* 0x000ea20000300800 */
[C---:B-1----:R-:W-:Y:S01]  /*2aa00*/  FMUL R4, R28.reuse, R12 ;  /* 0x0000000c1c047220 */ /* 0x042fe20000400000 */
[----:B------:R-:W-:Y:S02]  /*2aa10*/  IMAD.MOV.U32 R12, RZ, RZ, R15 ;  /* 0x000000ffff0c7224 */ /* 0x000fe400078e000f */
[----:B------:R0:W-:Y:S04]  /*2aa20*/  STL [R1+0x148], R2 ;  /* 0x0001480201007387 */ /* 0x0001e80000100800 */
[----:B------:R1:W-:Y:S01]  /*2aa30*/  STL [R1+0x118], R3 ;  /* 0x0001180301007387 */ /* 0x0003e20000100800 */
[C---:B0-----:R-:W-:Y:S01]  /*2aa40*/  FMUL R2, R28.reuse, R10 ;  /* 0x0000000a1c027220 */ /* 0x041fe20000400000 */
[----:B-1----:R-:W-:-:S04]  /*2aa50*/  FMUL R3, R28, R13 ;  /* 0x0000000d1c037220 */ /* 0x002fc80000400000 */
[----:B------:R0:W-:Y:S04]  /*2aa60*/  STL [R1+0x140], R2 ;  /* 0x0001400201007387 */ /* 0x0001e80000100800 */
[----:B------:R-:W-:Y:S04]  /*2aa70*/  STL [R1+0x110], R4 ;  /* 0x0001100401007387 */ /* 0x000fe80000100800 */
[----:B------:R-:W-:Y:S01]  /*2aa80*/  STL [R1+0x138], R3 ;  /* 0x0001380301007387 */ /* 0x000fe20000100800 */
[----:B0-----:R-:W-:-:S05]  /*2aa90*/  FMUL R2, R28, R14 ;  /* 0x0000000e1c027220 */ /* 0x001fca0000400000 */
[----:B------:R-:W-:Y:S01]  /*2aaa0*/  STL [R1+0x108], R2 ;  /* 0x0001080201007387 */ /* 0x000fe20000100800 */
[----:B---3--:R-:W-:Y:S02]  /*2aab0*/  MOV R8, R17 ;  /* 0x0000001100087202 */ /* 0x008fe40000000f00 */
[----:B----4-:R-:W-:Y:S02]  /*2aac0*/  MOV R15, R18 ;  /* 0x00000012000f7202 */ /* 0x010fe40000000f00 */
[----:B------:R-:W-:Y:S02]  /*2aad0*/  FSETP.GEU.AND P5, PT, |R29|, 1.175494350822287508e-38, PT ;  /* 0x008000001d00780b */ /* 0x000fe40003fae200 */
[----:B------:R-:W-:Y:S01]  /*2aae0*/  FSEL R28, R0, R29, !P4 ;  /* 0x0000001d001c7208 */ /* 0x000fe20006000000 */
[----:B------:R-:W-:Y:S01]  /*2aaf0*/  @P3 FMUL R27, R27, 0.25 ;  /* 0x3e8000001b1b3820 */ /* 0x000fe20000400000 */
[----:B--2---:R-:W-:Y:S01]  /*2ab00*/  STL [R1+0x18f4], R26 ;  /* 0x0018f41a01007387 */ /* 0x004fe20000100800 */
[----:B------:R-:W-:-:S03]  /*2ab10*/  FSETP.GT.AND P1, PT, |R26|, 8.50705917302346158658e+37, PT ;  /* 0x7e8000001a00780b */ /* 0x000fc60003f24200 */
[----:B------:R0:W-:Y:S04]  /*2ab20*/  STL [R1+0x193c], R29 ;  /* 0x00193c1d01007387 */ /* 0x0001e80000100800 */
[----:B0-----:R-:W2:Y:S04]  /*2ab30*/  LDL R29, [R1+0xb8] ;  /* 0x0000b800011d7983 */ /* 0x001ea80000100800 */
[----:B------:R-:W3:Y:S04]  /*2ab40*/  LDL.LU R11, [R1+0xcc] ;  /* 0x0000cc00010b7983 */ /* 0x000ee80000300800 */
[----:B------:R0:W-:Y:S04]  /*2ab50*/  STL [R1+0x18f8], R15 ;  /* 0x0018f80f01007387 */ /* 0x0001e80000100800 */
[----:B0-----:R-:W4:Y:S04]  /*2ab60*/  LDL.LU R15, [R1+0xec] ;  /* 0x0000ec00010f7983 */ /* 0x001f280000300800 */
[----:B------:R-:W-:Y:S04]  /*2ab70*/  STL [R1+0x74], R28 ;  /* 0x0000741c01007387 */ /* 0x000fe80000100800 */
[----:B------:R0:W-:Y:S04]  /*2ab80*/  STL [R1+0x1920], R28 ;  /* 0x0019201c01007387 */ /* 0x0001e80000100800 */
        /* <DEDUP_REMOVED lines=23> */
[----:B------:R-:W-:Y:S01]  /*2ad00*/  @P3 FMUL R12, R12, 0.25 ;  /* 0x3e8000000c0c3820 */ /* 0x000fe20000400000 */
[----:B------:R-:W-:-:S02]  /*2ad10*/  @P3 FMUL R8, R8, 0.25 ;  /* 0x3e80000008083820 */ /* 0x000fc40000400000 */
[----:B------:R0:W-:Y:S04]  /*2ad20*/  STL [R1+0xb0], R27 ;  /* 0x0000b01b01007387 */ /* 0x0001e80000100800 */
[----:B0-----:R-:W4:Y:S04]  /*2ad30*/  LDL.LU R27, [R1+0x1940] ;  /* 0x00194000011b7983 */ /* 0x001f280000300800 */
[----:B------:R-:W-:Y:S04]  /*2ad40*/  @P3 STL [R1+0x9c], R12 ;  /* 0x00009c0c01003387 */ /* 0x000fe80000100800 */
[----:B------:R-:W-:Y:S01]  /*2ad50*/  @P3 STL [R1+0xa4], R8 ;  /* 0x0000a40801003387 */ /* 0x000fe20000100800 */
[----:B--2---:R-:W-:Y:S01]  /*2ad60*/  @P3 FMUL R29, R29, 0.25 ;  /* 0x3e8000001d1d3820 */ /* 0x004fe20000400000 */
[----:B---3--:R-:W-:-:S04]  /*2ad70*/  @P3 FMUL R11, R11, 0.25 ;  /* 0x3e8000000b0b3820 */ /* 0x008fc80000400000 */
[----:B------:R-:W-:Y:S01]  /*2ad80*/  @P3 STL [R1+0xb8], R29 ;  /* 0x0000b81d01003387 */ /* 0x000fe20000100800 */
[----:B----4-:R-:W-:-:S05]  /*2ad90*/  @P3 FMUL R28, R28, 0.25 ;  /* 0x3e8000001c1c3820 */ /* 0x010fca0000400000 */
[----:B------:R0:W-:Y:S02]  /*2ada0*/  STL [R1+0x1924], R28 ;  /* 0x0019241c01007387 */ /* 0x0001e40000100800 */
[----:B0-----:R-:W-:Y:S02]  /*2adb0*/  IMAD.MOV.U32 R28, RZ, RZ, R29 ;  /* 0x000000ffff1c7224 */ /* 0x001fe400078e001d */
[----:B------:R-:W2:Y:S04]  /*2adc0*/  LDL.LU R29, [R1+0x193c] ;  /* 0x00193c00011d7983 */ /* 0x000ea80000300800 */
[----:B------:R0:W-:Y:S04]  /*2add0*/  STL [R1+0x1928], R11 ;  /* 0x0019280b01007387 */ /* 0x0001e80000100800 */
[----:B0-----:R-:W3:Y:S01]  /*2ade0*/  LDL R11, [R1+0xb0] ;  /* 0x0000b000010b7983 */ /* 0x001ee20000100800 */
[----:B------:R-:W-:-:S05]  /*2adf0*/  @P3 FMUL R27, R27, 0.25 ;  /* 0x3e8000001b1b3820 */ /* 0x000fca0000400000 */
[----:B------:R0:W-:Y:S04]  /*2ae00*/  STL [R1+0xd8], R27 ;  /* 0x0000d81b01007387 */ /* 0x0001e80000100800 */
[----:B0-----:R-:W4:Y:S02]  /*2ae10*/  LDL.LU R27, [R1+0x1938] ;  /* 0x00193800011b7983 */ /* 0x001f240000300800 */
[----:B----4-:R-:W-:-:S05]  /*2ae20*/  @P3 FMUL R27, R27, 0.25 ;  /* 0x3e8000001b1b3820 */ /* 0x010fca0000400000 */
[----:B------:R0:W-:Y:S04]  /*2ae30*/  STL [R1+0xe0], R27 ;  /* 0x0000e01b01007387 */ /* 0x0001e80000100800 */
[----:B0-----:R-:W4:Y:S01]  /*2ae40*/  LDL.LU R27, [R1+0x1934] ;  /* 0x00193400011b7983 */ /* 0x001f220000300800 */
[----:B------:R-:W-:Y:S01]  /*2ae50*/  @P3 FMUL R15, R15, 0.25 ;  /* 0x3e8000000f0f3820 */ /* 0x000fe20000400000 */
[----:B------:R-:W-:Y:S01]  /*2ae60*/  @P3 FMUL R26, R26, 0.25 ;  /* 0x3e8000001a1a3820 */ /* 0x000fe20000400000 */
[----:B------:R-:W-:Y:S01]  /*2ae70*/  @P3 FMUL R21, R21, 0.25 ;  /* 0x3e80000015153820 */ /* 0x000fe20000400000 */
[----:B------:R0:W-:Y:S01]  /*2ae80*/  STL [R1+0x192c], R28 ;  /* 0x00192c1c01007387 */ /* 0x0001e20000100800 */
[----:B------:R-:W-:Y:S01]  /*2ae90*/  @P3 FMUL R22, R22, 0.25 ;  /* 0x3e80000016163820 */ /* 0x000fe20000400000 */
[----:B------:R-:W-:Y:S01]  /*2aea0*/  @P3 FMUL R24, R24, 0.25 ;  /* 0x3e80000018183820 */ /* 0x000fe20000400000 */
[----:B------:R-:W-:Y:S01]  /*2aeb0*/  @P3 FMUL R25, R25, 0.25 ;  /* 0x3e80000019193820 */ /* 0x000fe20000400000 */
[----:B---3--:R1:W-:Y:S01]  /*2aec0*/  STL [R1+0x1930], R11 ;  /* 0x0019300b01007387 */ /* 0x0083e20000100800 */
[----:B------:R-:W-:Y:S01]  /*2aed0*/  @P3 FMUL R3, R3, 0.25 ;  /* 0x3e80000003033820 */ /* 0x000fe20000400000 */
[----:B------:R-:W-:Y:S01]  /*2aee0*/  @P3 FMUL R4, R4, 0.25 ;  /* 0x3e80000004043820 */ /* 0x000fe20000400000 */
[----:B------:R-:W-:Y:S01]  /*2aef0*/  @P3 FMUL R7, R7, 0.25 ;  /* 0x3e80000007073820 */ /* 0x000fe20000400000 */
[----:B------:R-:W-:Y:S01]  /*2af00*/  @P3 FMUL R0, R0, 0.25 ;  /* 0x3e80000000003820 */ /* 0x000fe20000400000 */
[----:B------:R-:W-:Y:S01]  /*2af10*/  @P3 FMUL R2, R2, 0.25 ;  /* 0x3e80000002023820 */ /* 0x000fe20000400000 */
[----:B0-----:R-:W-:Y:S01]  /*2af20*/  MOV R28, R8 ;  /* 0x00000008001c7202 */ /* 0x001fe20000000f00 */
[----:B------:R-:W-:Y:S01]  /*2af30*/  @P3 FMUL R5, R5, 0.25 ;  /* 0x3e80000005053820 */ /* 0x000fe20000400000 */
[----:B------:R-:W-:Y:S01]  /*2af40*/  FSEL R8, RZ, -23, P2 ;  /* 0xc1b80000ff087808 */ /* 0x000fe20001000000 */
[----:B------:R-:W-:Y:S01]  /*2af50*/  @P3 FMUL R6, R6, 0.25 ;  /* 0x3e80000006063820 */ /* 0x000fe20000400000 */
[----:B-1----:R-:W-:Y:S01]  /*2af60*/  MOV R11, R12 ;  /* 0x0000000c000b7202 */ /* 0x002fe20000000f00 */
[----:B------:R-:W-:Y:S01]  /*2af70*/  @P3 FMUL R9, R9, 0.25 ;  /* 0x3e80000009093820 */ /* 0x000fe20000400000 */
[----:B------:R-:W-:Y:S01]  /*2af80*/  FSEL R12, RZ, -23, P4 ;  /* 0xc1b80000ff0c7808 */ /* 0x000fe20002000000 */
[----:B------:R0:W-:Y:S01]  /*2af90*/  STL [R1+0x18fc], R8 ;  /* 0x0018fc0801007387 */ /* 0x0001e20000100800 */
[----:B------:R-:W-:Y:S01]  /*2afa0*/  @P3 FMUL R16, R16, 0.25 ;  /* 0x3e80000010103820 */ /* 0x000fe20000400000 */
[----:B------:R-:W-:Y:S01]  /*2afb0*/  @!P5 FMUL R11, R11, 16777216 ;  /* 0x4b8000000b0bd820 */ /* 0x000fe20000400000 */
[----:B------:R-:W-:Y:S01]  /*2afc0*/  @!P5 FMUL R28, R28, 16777216 ;  /* 0x4b8000001c1cd820 */ /* 0x000fe20000400000 */
[----:B------:R-:W-:Y:S01]  /*2afd0*/  @P3 FMUL R19, R19, 0.25 ;  /* 0x3e80000013133820 */ /* 0x000fe20000400000 */
[----:B------:R-:W-:Y:S01]  /*2afe0*/  @P3 FMUL R20, R20, 0.25 ;  /* 0x3e80000014143820 */ /* 0x000fe20000400000 */
[----:B------:R-:W-:Y:S01]  /*2aff0*/  @P3 FMUL R23, R23, 0.25 ;  /* 0x3e80000017173820 */ /* 0x000fe20000400000 */
[----:B------:R-:W-:Y:S01]  /*2b000*/  @P3 FMUL R10, R10, 0.25 ;  /* 0x3e8000000a0a3820 */ /* 0x000fe20000400000 */
[----:B------:R-:W-:Y:S01]  /*2b010*/  @P3 FMUL R13, R13, 0.25 ;  /* 0x3e8000000d0d3820 */ /* 0x000fe20000400000 */
[----:B------:R-:W-:Y:S01]  /*2b020*/  @P3 FMUL R14, R14, 0.25 ;  /* 0x3e8000000e0e3820 */ /* 0x000fe20000400000 */
[----:B0-----:R-:W3:Y:S01]  /*2b030*/  LDL.LU R8, [R1+0xe0] ;  /* 0x0000e00001087983 */ /* 0x001ee20000300800 */
[----:B------:R-:W-:Y:S01]  /*2b040*/  @P3 FMUL R17, R17, 0.25 ;  /* 0x3e80000011113820 */ /* 0x000fe20000400000 */
[----:B------:R-:W-:-:S02]  /*2b050*/  @P3 FMUL R18, R18, 0.25 ;  /* 0x3e80000012123820 */ /* 0x000fc40000400000 */
[----:B------:R0:W-:Y:S04]  /*2b060*/  STL [R1+0x1900], R12 ;  /* 0x0019000c01007387 */ /* 0x0001e80000100800 */
[----:B0-----:R-:W3:Y:S04]  /*2b070*/  LDL.LU R12, [R1+0xd8] ;  /* 0x0000d800010c7983 */ /* 0x001ee80000300800 */
[----:B------:R0:W-:Y:S04]  /*2b080*/  @!P5 STL [R1+0x9c], R11 ;  /* 0x00009c0b0100d387 */ /* 0x0001e80000100800 */
[----:B0-----:R-:W3:Y:S04]  /*2b090*/  LDL.LU R11, [R1+0x1930] ;  /* 0x00193000010b7983 */ /* 0x001ee80000300800 */
[----:B------:R0:W-:Y:S04]  /*2b0a0*/  @!P5 STL [R1+0xa4], R28 ;  /* 0x0000a41c0100d387 */ /* 0x0001e80000100800 */
[----:B0-----:R-:W3:Y:S01]  /*2b0b0*/  LDL.LU R28, [R1+0x192c] ;  /* 0x00192c00011c7983 */ /* 0x001ee20000300800 */
[----:B--2---:R-:W-:Y:S01]  /*2b0c0*/  @P3 FMUL R29, R29, 0.25 ;  /* 0x3e8000001d1d3820 */ /* 0x004fe20000400000 */
[----:B----4-:R-:W-:Y:S01]  /*2b0d0*/  @P3 FMUL R27, R27, 0.25 ;  /* 0x3e8000001b1b3820 */ /* 0x010fe20000400000 */
[----:B---3--:R-:W-:-:S05]  /*2b0e0*/  @!P5 FMUL R11, R11, 16777216 ;  /* 0x4b8000000b0bd820 */ /* 0x008fca0000400000 */
[----:B------:R0:W-:Y:S01]  /*2b0f0*/  @!P5 STL [R1+0xb0], R11 ;  /* 0x0000b00b0100d387 */ /* 0x0001e20000100800 */
[----:B------:R-:W-:-:S03]  /*2b100*/  @!P5 FMUL R28, R28, 16777216 ;  /* 0x4b8000001c1cd820 */ /* 0x000fc60000400000 */
[----:B0-----:R-:W2:Y:S04]  /*2b110*/  LDL.LU R11, [R1+0x1928] ;  /* 0x00192800010b7983 */ /* 0x001ea80000300800 */
[----:B------:R0:W-:Y:S04]  /*2b120*/  @!P5 STL [R1+0xb8], R28 ;  /* 0x0000b81c0100d387 */ /* 0x0001e80000100800 */
[----:B0-----:R-:W3:Y:S01]  /*2b130*/  LDL.LU R28, [R1+0x1924] ;  /* 0x00192400011c7983 */ /* 0x001ee20000300800 */
[----:B------:R-:W-:Y:S01]  /*2b140*/  @!P5 FMUL R12, R12, 16777216 ;  /* 0x4b8000000c0cd820 */ /* 0x000fe20000400000 */
[----:B--2---:R-:W-:Y:S01]  /*2b150*/  @!P5 FMUL R11, R11, 16777216 ;  /* 0x4b8000000b0bd820 */ /* 0x004fe20000400000 */
[----:B---3--:R-:W-:-:S05]  /*2b160*/  @!P5 FMUL R28, R28, 16777216 ;  /* 0x4b8000001c1cd820 */ /* 0x008fca0000400000 */
[----:B------:R0:W-:Y:S04]  /*2b170*/  STL [R1+0xc4], R28 ;  /* 0x0000c41c01007387 */ /* 0x0001e80000100800 */
[----:B0-----:R-:W2:Y:S04]  /*2b180*/  LDL.LU R28, [R1+0x1920] ;  /* 0x00192000011c7983 */ /* 0x001ea80000300800 */
[----:B------:R0:W-:Y:S04]  /*2b190*/  STL [R1+0xcc], R11 ;  /* 0x0000cc0b01007387 */ /* 0x0001e80000100800 */
[----:B0-----:R-:W3:Y:S04]  /*2b1a0*/  LDL.LU R11, [R1+0x191c] ;  /* 0x00191c00010b7983 */ /* 0x001ee80000300800 */
[----:B------:R0:W-:Y:S04]  /*2b1b0*/  STL [R1+0x1904], R12 ;  /* 0x0019040c01007387 */ /* 0x0001e80000100800 */
[----:B0-----:R-:W4:Y:S04]  /*2b1c0*/  LDL.LU R12, [R1+0xcc] ;  /* 0x0000cc00010c7983 */ /* 0x001f280000300800 */
[----:B----4-:R0:W-:Y:S04]  /*2b1d0*/  STL [R1+0x1908], R12 ;  /* 0x0019080c01007387 */ /* 0x0101e80000100800 */
[----:B0-----:R-:W4:Y:S04]  /*2b1e0*/  LDL.LU R12, [R1+0xc4] ;  /* 0x0000c400010c7983 */ /* 0x001f280000300800 */
[----:B----4-:R0:W-:Y:S04]  /*2b1f0*/  STL [R1+0x190c], R12 ;  /* 0x00190c0c01007387 */ /* 0x0101e80000100800 */
[----:B0-----:R-:W4:Y:S04]  /*2b200*/  LDL.LU R12, [R1+0xb8] ;  /* 0x0000b800010c7983 */ /* 0x001f280000300800 */
[----:B----4-:R0:W-:Y:S04]  /*2b210*/  STL [R1+0x1910], R12 ;  /* 0x0019100c01007387 */ /* 0x0101e80000100800 */
[----:B0-----:R-:W4:Y:S01]  /*2b220*/  LDL.LU R12, [R1+0xb0] ;  /* 0x0000b000010c7983 */ /* 0x001f220000300800 */
[----:B---3--:R-:W-:-:S03]  /*2b230*/  IADD3 R11, PT, PT, R11, -0x3f3504f3, RZ ;  /* 0xc0cafb0d0b0b7810 */ /* 0x008fc60007ffe0ff */
[----:B----4-:R0:W-:Y:S04]  /*2b240*/  STL [R1+0x1914], R12 ;  /* 0x0019140c01007387 */ /* 0x0101e80000100800 */
[----:B0-----:R-:W3:Y:S01]  /*2b250*/  LDL.LU R12, [R1+0xa4] ;  /* 0x0000a400010c7983 */ /* 0x001ee20000300800 */
[----:B--2---:R-:W-:Y:S02]  /*2b260*/  VIADD R28, R28, 0xc0cafb0d ;  /* 0xc0cafb0d1c1c7836 */ /* 0x004fe40000000000 */
[----:B------:R-:W-:-:S06]  /*2b270*/  @!P5 FMUL R29, R29, 16777216 ;  /* 0x4b8000001d1dd820 */ /* 0x000fcc0000400000 */
[----:B------:R-:W0:Y:S01]  /*2b280*/  MUFU.RCP R29, R29 ;  /* 0x0000001d001d7308 */ /* 0x000e220000001000 */
[----:B---3--:R1:W-:Y:S04]  /*2b290*/  STL [R1+0x1918], R12 ;  /* 0x0019180c01007387 */ /* 0x0083e80000100800 */
[----:B-1----:R-:W0:Y:S04]  /*2b2a0*/  LDL.LU R12, [R1+0x9c] ;  /* 0x00009c00010c7983 */ /* 0x002e280000300800 */
[----:B------:R1:W-:Y:S02]  /*2b2b0*/  STL [R1+0x70], R11 ;  /* 0x0000700b01007387 */ /* 0x0003e40000100800 */
[----:B-1----:R-:W-:-:S02]  /*2b2c0*/  LOP3.LUT R11, R28, 0xff800000, RZ, 0xc0, !PT ;  /* 0xff8000001c0b7812 */ /* 0x002fc400078ec0ff */
[----:B------:R-:W2:Y:S04]  /*2b2d0*/  LDL.LU R28, [R1+0x70] ;  /* 0x00007000011c7983 */ /* 0x000ea80000300800 */
[----:B------:R-:W-:Y:S01]  /*2b2e0*/  STL [R1+0xa0], R11 ;  /* 0x0000a00b01007387 */ /* 0x000fe20000100800 */
[----:B0-----:R-:W-:Y:S01]  /*2b2f0*/  FMUL R12, R29, R12 ;  /* 0x0000000c1d0c7220 */ /* 0x001fe20000400000 */
[----:B--2---:R-:W-:-:S05]  /*2b300*/  LOP3.LUT R28, R28, 0xff800000, RZ, 0xc0, !PT ;  /* 0xff8000001c1c7812 */ /* 0x004fca00078ec0ff */
[----:B------:R-:W-:Y:S04]  /*2b310*/  STL [R1+0xd4], R28 ;  /* 0x0000d41c01007387 */ /* 0x000fe80000100800 */
[----:B------:R0:W-:Y:S04]  /*2b320*/  STL [R1+0x214], R12 ;  /* 0x0002140c01007387 */ /* 0x0001e80000100800 */
[----:B0-----:R-:W2:Y:S02]  /*2b330*/  LDL.LU R12, [R1+0x1918] ;  /* 0x00191800010c7983 */ /* 0x001ea40000300800 */
[----:B--2---:R-:W-:-:S05]  /*2b340*/  FMUL R12, R29, R12 ;  /* 0x0000000c1d0c7220 */ /* 0x004fca0000400000 */
        /* <DEDUP_REMOVED lines=13> */
[----:B0-----:R-:W2:Y:S01]  /*2b420*/  LDL.LU R12, [R1+0x1904] ;  /* 0x00190400010c7983 */ /* 0x001ea20000300800 */
[----:B------:R-:W-:Y:S01]  /*2b430*/  @!P5 FMUL R8, R8, 16777216 ;  /* 0x4b8000000808d820 */ /* 0x000fe20000400000 */
[----:B------:R-:W-:Y:S01]  /*2b440*/  @!P5 FMUL R15, R15, 16777216 ;  /* 0x4b8000000f0fd820 */ /* 0x000fe20000400000 */
[----:B------:R-:W-:Y:S02]  /*2b450*/  @!P5 FMUL R26, R26, 16777216 ;  /* 0x4b8000001a1ad820 */ /* 0x000fe40000400000 */
[----:B------:R-:W-:Y:S01]  /*2b460*/  FMUL R8, R29, R8 ;  /* 0x000000081d087220 */ /* 0x000fe20000400000 */
[----:B------:R-:W-:Y:S01]  /*2b470*/  @!P5 FMUL R21, R21, 16777216 ;  /* 0x4b8000001515d820 */ /* 0x000fe20000400000 */
[C---:B------:R-:W-:Y:S01]  /*2b480*/  FMUL R15, R29.reuse, R15 ;  /* 0x0000000f1d0f7220 */ /* 0x040fe20000400000 */
[----:B------:R-:W-:Y:S01]  /*2b490*/  @!P5 FMUL R22, R22, 16777216 ;  /* 0x4b8000001616d820 */ /* 0x000fe20000400000 */
[C---:B------:R-:W-:Y:S01]  /*2b4a0*/  FMUL R26, R29.reuse, R26 ;  /* 0x0000001a1d1a7220 */ /* 0x040fe20000400000 */
[----:B------:R-:W-:Y:S01]  /*2b4b0*/  @!P5 FMUL R24, R24, 16777216 ;  /* 0x4b8000001818d820 */ /* 0x000fe20000400000 */
[----:B------:R-:W-:Y:S01]  /*2b4c0*/  FMUL R21, R29, R21 ;  /* 0x000000151d157220 */ /* 0x000fe20000400000 */
[----:B------:R-:W-:Y:S01]  /*2b4d0*/  @!P5 FMUL R25, R25, 16777216 ;  /* 0x4b8000001919d820 */ /* 0x000fe20000400000 */
[----:B------:R-:W-:Y:S01]  /*2b4e0*/  FMUL R22, R29, R22 ;  /* 0x000000161d167220 */ /* 0x000fe20000400000 */
[----:B------:R-:W-:Y:S01]  /*2b4f0*/  @!P5 FMUL R3, R3, 16777216 ;  /* 0x4b8000000303d820 */ /* 0x000fe20000400000 */
[C---:B------:R-:W-:Y:S01]  /*2b500*/  FMUL R24, R29.reuse, R24 ;  /* 0x000000181d187220 */ /* 0x040fe20000400000 */
[----:B------:R-:W-:Y:S01]  /*2b510*/  @!P5 FMUL R4, R4, 16777216 ;  /* 0x4b8000000404d820 */ /* 0x000fe20000400000 */
        /* <DEDUP_REMOVED lines=15> */
[----:B------:R-:W-:-:S02]  /*2b610*/  FMUL R9, R29, R9 ;  /* 0x000000091d097220 */ /* 0x000fc40000400000 */
[----:B------:R-:W-:Y:S01]  /*2b620*/  FMUL R16, R29, R16 ;  /* 0x000000101d107220 */ /* 0x000fe20000400000 */
[----:B------:R-:W-:Y:S01]  /*2b630*/  @!P5 FMUL R19, R19, 16777216 ;  /* 0x4b8000001313d820 */ /* 0x000fe20000400000 */
[----:B------:R-:W-:Y:S01]  /*2b640*/  @!P5 FMUL R20, R20, 16777216 ;  /* 0x4b8000001414d820 */ /* 0x000fe20000400000 */
[----:B------:R-:W-:Y:S01]  /*2b650*/  @!P5 FMUL R23, R23, 16777216 ;  /* 0x4b8000001717d820 */ /* 0x000fe20000400000 */
        /* <DEDUP_REMOVED lines=8> */
[----:B------:R-:W-:Y:S01]  /*2b6e0*/  FMUL R17, R29, R17 ;  /* 0x000000111d117220 */ /* 0x000fe20000400000 */
[----:B------:R-:W-:Y:S01]  /*2b6f0*/  @!P5 FMUL R27, R27, 16777216 ;  /* 0x4b8000001b1bd820 */ /* 0x000fe20000400000 */
[C---:B------:R-:W-:Y:S01]  /*2b700*/  FMUL R18, R29.reuse, R18 ;  /* 0x000000121d127220 */ /* 0x040fe20000400000 */
[----:B--2---:R-:W-:-:S05]  /*2b710*/  FMUL R12, R29, R12 ;  /* 0x0000000c1d0c7220 */ /* 0x004fca0000400000 */
[----:B------:R0:W-:Y:S04]  /*2b720*/  STL [R1+0x1f4], R12 ;  /* 0x0001f40c01007387 */ /* 0x0001e80000100800 */
[----:B0-----:R-:W2:Y:S04]  /*2b730*/  LDL.LU R12, [R1+0x1900] ;  /* 0x00190000010c7983 */ /* 0x001ea80000300800 */
[----:B------:R0:W-:Y:S04]  /*2b740*/  STL [R1+0x190], R8 ;  /* 0x0001900801007387 */ /* 0x0001e80000100800 */
[----:B0-----:R-:W3:Y:S04]  /*2b750*/  LDL.LU R8, [R1+0x18fc] ;  /* 0x0018fc0001087983 */ /* 0x001ee80000300800 */
[----:B------:R0:W-:Y:S04]  /*2b760*/  STL [R1+0x1e4], R15 ;  /* 0x0001e40f01007387 */ /* 0x0001e80000100800 */
[----:B0-----:R-:W4:Y:S04]  /*2b770*/  LDL.LU R15, [R1+0x18f8] ;  /* 0x0018f800010f7983 */ /* 0x001f280000300800 */
[----:B------:R0:W-:Y:S04]  /*2b780*/  STL [R1+0x188], R26 ;  /* 0x0001881a01007387 */ /* 0x0001e80000100800 */
[----:B0-----:R-:W2:Y:S04]  /*2b790*/  LDL.LU R26, [R1+0x18f4] ;  /* 0x0018f400011a7983 */ /* 0x001ea80000300800 */
[----:B------:R0:W-:Y:S04]  /*2b7a0*/  STL [R1+0x1dc], R21 ;  /* 0x0001dc1501007387 */ /* 0x0001e80000100800 */
[----:B0-----:R-:W4:Y:S04]  /*2b7b0*/  LDL.LU R21, [R1+0x18f0] ;  /* 0x0018f00001157983 */ /* 0x001f280000300800 */
        /* <DEDUP_REMOVED lines=22> */
[----:B------:R0:W-:Y:S02]  /*2b920*/  STL [R1+0xdc], R16 ;  /* 0x0000dc1001007387 */ /* 0x0001e40000100800 */
[C---:B0-----:R-:W-:Y:S01]  /*2b930*/  FMUL R16, R29.reuse, R19 ;  /* 0x000000131d107220 */ /* 0x041fe20000400000 */
[C---:B------:R-:W-:Y:S01]  /*2b940*/  FMUL R19, R29.reuse, R20 ;  /* 0x000000141d137220 */ /* 0x040fe20000400000 */
[----:B------:R-:W-:-:S03]  /*2b950*/  FMUL R20, R29, R23 ;  /* 0x000000171d147220 */ /* 0x000fc60000400000 */
[----:B------:R0:W-:Y:S04]  /*2b960*/  STL [R1+0xcc], R16 ;  /* 0x0000cc1001007387 */ /* 0x0001e80000100800 */
[----:B0-----:R-:W4:Y:S04]  /*2b970*/  LDL.LU R16, [R1+0x38] ;  /* 0x0000380001107983 */ /* 0x001f280000300800 */
[----:B------:R0:W-:Y:S04]  /*2b980*/  STL [R1+0xc8], R19 ;  /* 0x0000c81301007387 */ /* 0x0001e80000100800 */
[----:B0-----:R-:W4:Y:S04]  /*2b990*/  LDL.LU R19, [R1+0x2c] ;  /* 0x00002c0001137983 */ /* 0x001f280000300800 */
[----:B------:R0:W-:Y:S04]  /*2b9a0*/  STL [R1+0xc4], R20 ;  /* 0x0000c41401007387 */ /* 0x0001e80000100800 */
[----:B0-----:R-:W4:Y:S04]  /*2b9b0*/  LDL.LU R20, [R1+0x28] ;  /* 0x0000280001147983 */ /* 0x001f280000300800 */
[----:B------:R-:W4:Y:S04]  /*2b9c0*/  LDL.LU R23, [R1+0x1c] ;  /* 0x00001c0001177983 */ /* 0x000f280000300800 */
[----:B------:R0:W-:Y:S01]  /*2b9d0*/  STL [R1+0xb8], R10 ;  /* 0x0000b80a01007387 */ /* 0x0001e20000100800 */
[----:B------:R-:W-:-:S03]  /*2b9e0*/  FMUL R29, R29, R27 ;  /* 0x0000001b1d1d7220 */ /* 0x000fc60000400000 */
        /* <DEDUP_REMOVED lines=9> */
[----:B------:R-:W4:Y:S01]  /*2ba80*/  LDL.LU R27, [R1+0x18ac] ;  /* 0x0018ac00011b7983 */ /* 0x000f220000300800 */
[----:B------:R-:W-:-:S02]  /*2ba90*/  I2FP.F32.S32 R11, R11 ;  /* 0x0000000b000b7245 */ /* 0x000fc40000201400 */
[----:B------:R-:W-:-:S03]  /*2baa0*/  I2FP.F32.S32 R28, R28 ;  /* 0x0000001c001c7245 */ /* 0x000fc60000201400 */
[----:B--2---:R-:W-:Y:S02]  /*2bab0*/  FFMA.FTZ R11, R11, 1.1920928955078125e-07, R12 ;  /* 0x340000000b0b7823 */ /* 0x004fe4000001000c */
[----:B---3--:R-:W-:Y:S01]  /*2bac0*/  FFMA.FTZ R8, R28, 1.1920928955078125e-07, R8 ;  /* 0x340000001c087823 */ /* 0x008fe20000010008 */
[C---:B------:R-:W-:Y:S01]  /*2bad0*/  FMUL R28, R26.reuse, 8388608 ;  /* 0x4b0000001a1c7820 */ /* 0x040fe20000400000 */
[----:B------:R-:W-:Y:S01]  /*2bae0*/  STL [R1+0x98], R29 ;  /* 0x0000981d01007387 */ /* 0x000fe20000100800 */
[----:B------:R-:W-:-:S03]  /*2baf0*/  FSETP.GEU.AND P4, PT, R26, 1.175494350822287508e-38, PT ;  /* 0x008000001a00780b */ /* 0x000fc60003f8e000 */
[----:B------:R-:W-:Y:S04]  /*2bb00*/  STL [R1+0x114], R11 ;  /* 0x0001140b01007387 */ /* 0x000fe80000100800 */
[----:B------:R0:W-:Y:S02]  /*2bb10*/  STL [R1+0x10c], R8 ;  /* 0x00010c0801007387 */ /* 0x0001e40000100800 */
[----:B0-----:R-:W-:Y:S02]  /*2bb20*/  FSEL R8, R28, R26, !P4 ;  /* 0x0000001a1c087208 */ /* 0x001fe40006000000 */
[----:B----4-:R-:W-:Y:S01]  /*2bb30*/  MOV R28, R15 ;  /* 0x0000000f001c7202 */ /* 0x010fe20000000f00 */
[C---:B------:R-:W-:Y:S01]  /*2bb40*/  FMUL R29, R27.reuse, 8388608 ;  /* 0x4b0000001b1d7820 */ /* 0x040fe20000400000 */
[----:B------:R-:W-:-:S02]  /*2bb50*/  FSETP.GEU.AND P3, PT, R27, 1.175494350822287508e-38, PT ;  /* 0x008000001b00780b */ /* 0x000fc40003f6e000 */
[----:B------:R-:W-:Y:S02]  /*2bb60*/  FSETP.GT.AND P2, PT, |R27|, 8.50705917302346158658e+37, PT ;  /* 0x7e8000001b00780b */ /* 0x000fe40003f44200 */
[----:B------:R0:W-:Y:S04]  /*2bb70*/  STL [R1+0x1874], R29 ;  /* 0x0018741d01007387 */ /* 0x0001e80000100800 */
[----:B0-----:R-:W2:Y:S04]  /*2bb80*/  LDL.LU R29, [R1+0x48] ;  /* 0x00004800011d7983 */ /* 0x001ea80000300800 */
[----:B------:R0:W-:Y:S04]  /*2bb90*/  STL [R1+0x1870], R27 ;  /* 0x0018701b01007387 */ /* 0x0001e80000100800 */
[----:B0-----:R-:W3:Y:S04]  /*2bba0*/  LDL.LU R27, [R1+0x3c] ;  /* 0x00003c00011b7983 */ /* 0x001ee80000300800 */
[----:B------:R0:W-:Y:S04]  /*2bbb0*/  STL [R1+0x1878], R28 ;  /* 0x0018781c01007387 */ /* 0x0001e80000100800 */
[----:B------:R1:W-:Y:S04]  /*2bbc0*/  STL [R1+0x70], R8 ;  /* 0x0000700801007387 */ /* 0x0003e80000100800 */
[----:B0-----:R-:W4:Y:S01]  /*2bbd0*/  LDL.LU R28, [R1+0x4c] ;  /* 0x00004c00011c7983 */ /* 0x001f220000300800 */
[----:B------:R-:W-:Y:S01]  /*2bbe0*/  @P1 FMUL R21, R21, 0.25 ;  /* 0x3e80000015151820 */ /* 0x000fe20000400000 */
[----:B------:R-:W-:-:S02]  /*2bbf0*/  @P1 FMUL R22, R22, 0.25 ;  /* 0x3e80000016161820 */ /* 0x000fc40000400000 */
[----:B-1----:R-:W2:Y:S01]  /*2bc00*/  LDL.LU R8, [R1+0x80] ;  /* 0x0000800001087983 */ /* 0x002ea20000300800 */
[----:B------:R-:W-:-:S03]  /*2bc10*/  @P1 FMUL R24, R24, 0.25 ;  /* 0x3e80000018181820 */ /* 0x000fc60000400000 */
[----:B------:R-:W2:Y:S01]  /*2bc20*/  LDL.LU R11, [R1+0x84] ;  /* 0x00008400010b7983 */ /* 0x000ea20000300800 */
[----:B------:R-:W-:-:S03]  /*2bc30*/  @P1 FMUL R25, R25, 0.25 ;  /* 0x3e80000019191820 */ /* 0x000fc60000400000 */
[----:B------:R-:W2:Y:S04]  /*2bc40*/  LDL.LU R12, [R1+0x8c] ;  /* 0x00008c00010c7983 */ /* 0x000ea80000300800 */
[----:B------:R-:W2:Y:S04]  /*2bc50*/  LDL.LU R15, [R1+0x90] ;  /* 0x00009000010f7983 */ /* 0x000ea80000300800 */
[----:B------:R0:W-:Y:S04]  /*2bc60*/  STL [R1+0x64], R21 ;  /* 0x0000641501007387 */ /* 0x0001e80000100800 */
[----:B0-----:R-:W2:Y:S04]  /*2bc70*/  LDL.LU R21, [R1+0x18a8] ;  /* 0x0018a80001157983 */ /* 0x001ea80000300800 */
[----:B------:R0:W-:Y:S04]  /*2bc80*/  STL [R1+0x60], R22 ;  /* 0x0000601601007387 */ /* 0x0001e80000100800 */
[----:B0-----:R-:W2:Y:S04]  /*2bc90*/  LDL.LU R22, [R1+0x18a4] ;  /* 0x0018a40001167983 */ /* 0x001ea80000300800 */
[----:B------:R0:W-:Y:S04]  /*2bca0*/  STL [R1+0x5c], R24 ;  /* 0x00005c1801007387 */ /* 0x0001e80000100800 */
[----:B0-----:R-:W2:Y:S04]  /*2bcb0*/  LDL.LU R24, [R1+0x18a0] ;  /* 0x0018a00001187983 */ /* 0x001ea80000300800 */
[----:B------:R0:W-:Y:S04]  /*2bcc0*/  STL [R1+0x58], R25 ;  /* 0x0000581901007387 */ /* 0x0001e80000100800 */
[----:B0-----:R-:W2:Y:S01]  /*2bcd0*/  LDL.LU R25, [R1+0x189c] ;  /* 0x00189c0001197983 */ /* 0x001ea20000300800 */
[----:B----4-:R-:W-:-:S05]  /*2bce0*/  @P1 FMUL R28, R28, 0.25 ;  /* 0x3e8000001c1c1820 */ /* 0x010fca0000400000 */
[----:B------:R0:W-:Y:S04]  /*2bcf0*/  STL [R1+0x188c], R28 ;  /* 0x00188c1c01007387 */ /* 0x0001e80000100800 */
[----:B0-----:R-:W4:Y:S04]  /*2bd00*/  LDL R28, [R1+0x58] ;  /* 0x00005800011c7983 */ /* 0x001f280000100800 */
[----:B----4-:R0:W-:Y:S04]  /*2bd10*/  STL [R1+0x1890], R28 ;  /* 0x0018901c01007387 */ /* 0x0101e80000100800 */
[----:B0-----:R-:W4:Y:S04]  /*2bd20*/  LDL R28, [R1+0x5c] ;  /* 0x00005c00011c7983 */ /* 0x001f280000100800 */
[----:B----4-:R0:W-:Y:S04]  /*2bd30*/  STL [R1+0x1894], R28 ;  /* 0x0018941c01007387 */ /* 0x0101e80000100800 */
[----:B0-----:R-:W4:Y:S01]  /*2bd40*/  LDL R28, [R1+0x60] ;  /* 0x00006000011c7983 */ /* 0x001f220000100800 */
[----:B------:R-:W-:-:S03]  /*2bd50*/  FSETP.GEU.AND P5, PT, |R26|, 1.175494350822287508e-38, PT ;  /* 0x008000001a00780b */ /* 0x000fc60003fae200 */
[----:B----4-:R0:W-:Y:S04]  /*2bd60*/  STL [R1+0x1898], R28 ;  /* 0x0018981c01007387 */ /* 0x0101e80000100800 */
[----:B0-----:R-:W4:Y:S06]  /*2bd70*/  LDL R28, [R1+0x64] ;  /* 0x00006400011c7983 */ /* 0x001f2c0000100800 */
[----:B----4-:R-:W-:-:S05]  /*2bd80*/  @!P5 FMUL R28, R28, 16777216 ;  /* 0x4b8000001c1cd820 */ /* 0x010fca0000400000 */
[----:B------:R0:W-:Y:S04]  /*2bd90*/  @!P5 STL [R1+0x64], R28 ;  /* 0x0000641c0100d387 */ /* 0x0001e80000100800 */
[----:B0-----:R-:W4:Y:S02]  /*2bda0*/  LDL.LU R28, [R1+0x1898] ;  /* 0x00189800011c7983 */ /* 0x001f240000300800 */
        /* <DEDUP_REMOVED lines=10> */
[----:B------:R0:W-:Y:S04]  /*2be50*/  STL [R1+0x187c], R28 ;  /* 0x00187c1c01007387 */ /* 0x0001e80000100800 */
[----:B0-----:R-:W4:Y:S04]  /*2be60*/  LDL.LU R28, [R1+0x58] ;  /* 0x00005800011c7983 */ /* 0x001f280000300800 */
[----:B----4-:R0:W-:Y:S04]  /*2be70*/  STL [R1+0x1880], R28 ;  /* 0x0018801c01007387 */ /* 0x0101e80000100800 */
[----:B0-----:R-:W4:Y:S04]  /*2be80*/  LDL.LU R28, [R1+0x5c] ;  /* 0x00005c00011c7983 */ /* 0x001f280000300800 */
[----:B----4-:R0:W-:Y:S04]  /*2be90*/  STL [R1+0x1884], R28 ;  /* 0x0018841c01007387 */ /* 0x0101e80000100800 */
[----:B0-----:R-:W4:Y:S01]  /*2bea0*/  LDL.LU R28, [R1+0x60] ;  /* 0x00006000011c7983 */ /* 0x001f220000300800 */
[----:B------:R-:W-:-:S04]  /*2beb0*/  @P1 FMUL R26, R26, 0.25 ;  /* 0x3e8000001a1a1820 */ /* 0x000fc80000400000 */
[----:B------:R-:W-:-:S06]  /*2bec0*/  @!P5 FMUL R26, R26, 16777216 ;  /* 0x4b8000001a1ad820 */ /* 0x000fcc0000400000 */
[----:B------:R-:W0:Y:S01]  /*2bed0*/  MUFU.RCP R26, R26 ;  /* 0x0000001a001a7308 */ /* 0x000e220000001000 */
[----:B----4-:R1:W-:Y:S04]  /*2bee0*/  STL [R1+0x1888], R28 ;  /* 0x0018881c01007387 */ /* 0x0103e80000100800 */
[----:B-1----:R-:W0:Y:S02]  /*2bef0*/  LDL.LU R28, [R1+0x64] ;  /* 0x00006400011c7983 */ /* 0x002e240000300800 */
[----:B0-----:R-:W-:-:S05]  /*2bf00*/  FMUL R28, R26, R28 ;  /* 0x0000001c1a1c7220 */ /* 0x001fca0000400000 */
[----:B------:R0:W-:Y:S04]  /*2bf10*/  STL [R1+0x20c], R28 ;  /* 0x00020c1c01007387 */ /* 0x0001e80000100800 */
[----:B0-----:R-:W4:Y:S02]  /*2bf20*/  LDL.LU R28, [R1+0x1888] ;  /* 0x00188800011c7983 */ /* 0x001f240000300800 */
[----:B----4-:R-:W-:-:S05]  /*2bf30*/  FMUL R28, R26, R28 ;  /* 0x0000001c1a1c7220 */ /* 0x010fca0000400000 */
[----:B------:R0:W-:Y:S04]  /*2bf40*/  STL [R1+0x204], R28 ;  /* 0x0002041c01007387 */ /* 0x0001e80000100800 */
[----:B0-----:R-:W4:Y:S02]  /*2bf50*/  LDL.LU R28, [R1+0x1884] ;  /* 0x00188400011c7983 */ /* 0x001f240000300800 */
[----:B----4-:R-:W-:-:S05]  /*2bf60*/  FMUL R28, R26, R28 ;  /* 0x0000001c1a1c7220 */ /* 0x010fca0000400000 */
[----:B------:R0:W-:Y:S04]  /*2bf70*/  STL [R1+0x208], R28 ;  /* 0x0002081c01007387 */ /* 0x0001e80000100800 */
[----:B0-----:R-:W4:Y:S02]  /*2bf80*/  LDL.LU R28, [R1+0x1880] ;  /* 0x00188000011c7983 */ /* 0x001f240000300800 */
[----:B----4-:R-:W-:-:S05]  /*2bf90*/  FMUL R28, R26, R28 ;  /* 0x0000001c1a1c7220 */ /* 0x010fca0000400000 */
[----:B------:R0:W-:Y:S04]  /*2bfa0*/  STL [R1+0x1fc], R28 ;  /* 0x0001fc1c01007387 */ /* 0x0001e80000100800 */
[----:B0-----:R-:W4:Y:S01]  /*2bfb0*/  LDL.LU R28, [R1+0x187c] ;  /* 0x00187c00011c7983 */ /* 0x001f220000300800 */
[----:B--2---:R-:W-:Y:S01]  /*2bfc0*/  @P1 FMUL R29, R29, 0.25 ;  /* 0x3e8000001d1d1820 */ /* 0x004fe20000400000 */
[----:B---3--:R-:W-:Y:S01]  /*2bfd0*/  @P1 FMUL R27, R27, 0.25 ;  /* 0x3e8000001b1b1820 */ /* 0x008fe20000400000 */
[----:B------:R-:W-:Y:S02]  /*2bfe0*/  @P1 FMUL R16, R16, 0.25 ;  /* 0x3e80000010101820 */ /* 0x000fe40000400000 */
[----:B------:R-:W-:Y:S01]  /*2bff0*/  @!P5 FMUL R29, R29, 16777216 ;  /* 0x4b8000001d1dd820 */ /* 0x000fe20000400000 */
[----:B------:R-:W-:Y:S01]  /*2c000*/  @P1 FMUL R19, R19, 0.25 ;  /* 0x3e80000013131820 */ /* 0x000fe20000400000 */
[----:B------:R-:W-:Y:S01]  /*2c010*/  @!P5 FMUL R27, R27, 16777216 ;  /* 0x4b8000001b1bd820 */ /* 0x000fe20000400000 */
[----:B------:R-:W-:Y:S01]  /*2c020*/  @P1 FMUL R20, R20, 0.25 ;  /* 0x3e80000014141820 */ /* 0x000fe20000400000 */
[----:B------:R-:W-:Y:S01]  /*2c030*/  @!P5 FMUL R16, R16, 16777216 ;  /* 0x4b8000001010d820 */ /* 0x000fe20000400000 */
[C---:B------:R-:W-:Y:S01]  /*2c040*/  FMUL R29, R26.reuse, R29 ;  /* 0x0000001d1a1d7220 */ /* 0x040fe20000400000 */
[----:B------:R-:W-:Y:S01]  /*2c050*/  @P1 FMUL R23, R23, 0.25 ;  /* 0x3e80000017171820 */ /* 0x000fe20000400000 */
[----:B------:R-:W-:Y:S01]  /*2c060*/  @!P5 FMUL R19, R19, 16777216 ;  /* 0x4b8000001313d820 */ /* 0x000fe20000400000 */
[----:B------:R-:W-:Y:S01]  /*2c070*/  FMUL R27, R26, R27 ;  /* 0x0000001b1a1b7220 */ /* 0x000fe20000400000 */
[----:B------:R-:W-:Y:S01]  /*2c080*/  @P1 FMUL R3, R3, 0.25 ;  /* 0x3e80000003031820 */ /* 0x000fe20000400000 */
[----:B------:R-:W-:Y:S01]  /*2c090*/  @!P5 FMUL R20, R20, 16777216 ;  /* 0x4b8000001414d820 */ /* 0x000fe20000400000 */
[----:B------:R-:W-:Y:S01]  /*2c0a0*/  FMUL R16, R26, R16 ;  /* 0x000000101a107220 */ /* 0x000fe20000400000 */
        /* <DEDUP_REMOVED lines=8> */
[C---:B------:R-:W-:Y:S01]  /*2c130*/  FMUL R23, R26.reuse, R23 ;  /* 0x000000171a177220 */ /* 0x040fe20000400000 */
[----:B------:R-:W-:Y:S01]  /*2c140*/  @!P5 FMUL R7, R7, 16777216 ;  /* 0x4b8000000707d820 */ /* 0x000fe20000400000 */
[----:B------:R-:W-:Y:S01]  /*2c150*/  FMUL R3, R26, R3 ;  /* 0x000000031a037220 */ /* 0x000fe20000400000 */
[----:B------:R-:W-:Y:S01]  /*2c160*/  @!P5 FMUL R0, R0, 16777216 ;  /* 0x4b8000000000d820 */ /* 0x000fe20000400000 */
[C---:B------:R-:W-:Y:S01]  /*2c170*/  FMUL R4, R26.reuse, R4 ;  /* 0x000000041a047220 */ /* 0x040fe20000400000 */
[----:B------:R-:W-:-:S02]  /*2c180*/  FMUL R7, R26, R7 ;  /* 0x000000071a077220 */ /* 0x000fc40000400000 */
[----:B------:R-:W-:Y:S01]  /*2c190*/  FMUL R0, R26, R0 ;  /* 0x000000001a007220 */ /* 0x000fe20000400000 */
[----:B------:R-:W-:Y:S01]  /*2c1a0*/  @P1 FMUL R2, R2, 0.25 ;  /* 0x3e80000002021820 */ /* 0x000fe20000400000 */
[----:B----4-:R-:W-:-:S05]  /*2c1b0*/  FMUL R28, R26, R28 ;  /* 0x0000001c1a1c7220 */ /* 0x010fca0000400000 */
[----:B------:R0:W-:Y:S04]  /*2c1c0*/  STL [R1+0x1f8], R28 ;  /* 0x0001f81c01007387 */ /* 0x0001e80000100800 */
[----:B0-----:R-:W2:Y:S04]  /*2c1d0*/  LDL.LU R28, [R1+0x1878] ;  /* 0x00187800011c7983 */ /* 0x001ea80000300800 */
[----:B------:R0:W-:Y:S04]  /*2c1e0*/  STL [R1+0x1ec], R29 ;  /* 0x0001ec1d01007387 */ /* 0x0001e80000100800 */
[----:B0-----:R-:W3:Y:S04]  /*2c1f0*/  LDL.LU R29, [R1+0x1874] ;  /* 0x00187400011d7983 */ /* 0x001ee80000300800 */
[----:B------:R0:W-:Y:S04]  /*2c200*/  STL [R1+0x1f0], R27 ;  /* 0x0001f01b01007387 */ /* 0x0001e80000100800 */
[----:B0-----:R-:W3:Y:S04]  /*2c210*/  LDL.LU R27, [R1+0x1870] ;  /* 0x00187000011b7983 */ /* 0x001ee80000300800 */
[----:B------:R0:W-:Y:S04]  /*2c220*/  STL [R1+0x1e8], R16 ;  /* 0x0001e81001007387 */ /* 0x0001e80000100800 */
[----:B0-----:R-:W4:Y:S04]  /*2c230*/  LDL.LU R16, [R1+0x186c] ;  /* 0x00186c0001107983 */ /* 0x001f280000300800 */
[----:B------:R0:W-:Y:S04]  /*2c240*/  STL [R1+0x1e0], R19 ;  /* 0x0001e01301007387 */ /* 0x0001e80000100800 */
[----:B0-----:R-:W2:Y:S04]  /*2c250*/  LDL.LU R19, [R1+0x1868] ;  /* 0x0018680001137983 */ /* 0x001ea80000300800 */
        /* <DEDUP_REMOVED lines=11> */
[----:B0-----:R-:W2:Y:S01]  /*2c310*/  LDL R0, [R1+0xd0] ;  /* 0x0000d00001007983 */ /* 0x001ea20000100800 */
[----:B------:R-:W-:Y:S01]  /*2c320*/  @!P5 FMUL R2, R2, 16777216 ;  /* 0x4b8000000202d820 */ /* 0x000fe20000400000 */
[----:B------:R-:W-:Y:S01]  /*2c330*/  @P1 FMUL R5, R5, 0.25 ;  /* 0x3e80000005051820 */ /* 0x000fe20000400000 */
[----:B------:R-:W-:-:S02]  /*2c340*/  @P1 FMUL R6, R6, 0.25 ;  /* 0x3e80000006061820 */ /* 0x000fc40000400000 */
[----:B------:R-:W-:Y:S01]  /*2c350*/  FMUL R2, R26, R2 ;  /* 0x000000021a027220 */ /* 0x000fe20000400000 */
[----:B------:R-:W-:Y:S01]  /*2c360*/  @!P5 FMUL R5, R5, 16777216 ;  /* 0x4b8000000505d820 */ /* 0x000fe20000400000 */
[----:B------:R-:W-:Y:S01]  /*2c370*/  @P1 FMUL R9, R9, 0.25 ;  /* 0x3e80000009091820 */ /* 0x000fe20000400000 */
[----:B------:R-:W-:Y:S01]  /*2c380*/  @P1 FMUL R10, R10, 0.25 ;  /* 0x3e8000000a0a1820 */ /* 0x000fe20000400000 */
[----:B------:R-:W-:Y:S01]  /*2c390*/  @!P5 FMUL R6, R6, 16777216 ;  /* 0x4b8000000606d820 */ /* 0x000fe20000400000 */
[----:B------:R0:W-:Y:S01]  /*2c3a0*/  STL [R1+0x18c], R2 ;  /* 0x00018c0201007387 */ /* 0x0001e20000100800 */
[----:B------:R-:W-:Y:S01]  /*2c3b0*/  @P1 FMUL R13, R13, 0.25 ;  /* 0x3e8000000d0d1820 */ /* 0x000fe20000400000 */
[----:B------:R-:W-:Y:S01]  /*2c3c0*/  @!P5 FMUL R9, R9, 16777216 ;  /* 0x4b8000000909d820 */ /* 0x000fe20000400000 */
[----:B------:R-:W-:Y:S01]  /*2c3d0*/  @P1 FMUL R14, R14, 0.25 ;  /* 0x3e8000000e0e1820 */ /* 0x000fe20000400000 */
[----:B------:R-:W-:Y:S01]  /*2c3e0*/  @!P5 FMUL R10, R10, 16777216 ;  /* 0x4b8000000a0ad820 */ /* 0x000fe20000400000 */
[C---:B0-----:R-:W-:Y:S01]  /*2c3f0*/  FMUL R2, R26.reuse, R5 ;  /* 0x000000051a027220 */ /* 0x041fe20000400000 */
[----:B------:R-:W-:Y:S01]  /*2c400*/  FMUL R5, R26, R6 ;  /* 0x000000061a057220 */ /* 0x000fe20000400000 */
[----:B------:R-:W-:-:S03]  /*2c410*/  @!P5 FMUL R13, R13, 16777216 ;  /* 0x4b8000000d0dd820 */ /* 0x000fc60000400000 */
[----:B------:R0:W-:Y:S01]  /*2c420*/  STL [R1+0x100], R2 ;  /* 0x0001000201007387 */ /* 0x0001e20000100800 */
[----:B------:R-:W-:Y:S01]  /*2c430*/  @!P5 FMUL R14, R14, 16777216 ;  /* 0x4b8000000e0ed820 */ /* 0x000fe20000400000 */
[C---:B------:R-:W-:Y:S01]  /*2c440*/  FMUL R6, R26.reuse, R10 ;  /* 0x0000000a1a067220 */ /* 0x040fe20000400000 */
[----:B------:R-:W-:Y:S01]  /*2c450*/  @P1 FMUL R17, R17, 0.25 ;  /* 0x3e80000011111820 */ /* 0x000fe20000400000 */
[----:B------:R1:W-:Y:S01]  /*2c460*/  STL [R1+0xf4], R5 ;  /* 0x0000f40501007387 */ /* 0x0003e20000100800 */
[----:B0-----:R-:W-:Y:S01]  /*2c470*/  FMUL R2, R26, R9 ;  /* 0x000000091a027220 */ /* 0x001fe20000400000 */
[----:B------:R-:W-:Y:S01]  /*2c480*/  @P1 FMUL R18, R18, 0.25 ;  /* 0x3e80000012121820 */ /* 0x000fe20000400000 */
[----:B-1----:R-:W-:-:S03]  /*2c490*/  FMUL R5, R26, R13 ;  /* 0x0000000d1a057220 */ /* 0x002fc60000400000 */
[----:B------:R0:W-:Y:S01]  /*2c4a0*/  STL [R1+0xf0], R2 ;  /* 0x0000f00201007387 */ /* 0x0001e20000100800 */
[----:B------:R-:W-:-:S03]  /*2c4b0*/  @!P5 FMUL R17, R17, 16777216 ;  /* 0x4b8000001111d820 */ /* 0x000fc60000400000 */
[----:B------:R-:W-:Y:S01]  /*2c4c0*/  STL [R1+0xe8], R6 ;  /* 0x0000e80601007387 */ /* 0x000fe20000100800 */
[----:B------:R-:W-:Y:S01]  /*2c4d0*/  @P1 FMUL R21, R21, 0.25 ;  /* 0x3e80000015151820 */ /* 0x000fe20000400000 */
[----:B0-----:R-:W-:Y:S02]  /*2c4e0*/  FMUL R2, R26, R14 ;  /* 0x0000000e1a027220 */ /* 0x001fe40000400000 */
[----:B------:R-:W4:Y:S01]  /*2c4f0*/  LDL.LU R14, [R1+0x10] ;  /* 0x00001000010e7983 */ /* 0x000f220000300800 */
[----:B------:R-:W-:-:S03]  /*2c500*/  @!P5 FMUL R18, R18, 16777216 ;  /* 0x4b8000001212d820 */ /* 0x000fc60000400000 */
[----:B------:R0:W-:Y:S01]  /*2c510*/  STL [R1+0xc0], R5 ;  /* 0x0000c00501007387 */ /* 0x0001e20000100800 */
[----:B------:R-:W-:-:S03]  /*2c520*/  @P1 FMUL R22, R22, 0.25 ;  /* 0x3e80000016161820 */ /* 0x000fc60000400000 */
[----:B------:R-:W4:Y:S01]  /*2c530*/  LDL.LU R13, [R1+0x4] ;  /* 0x00000400010d7983 */ /* 0x000f220000300800 */
[----:B------:R-:W-:-:S03]  /*2c540*/  @!P5 FMUL R21, R21, 16777216 ;  /* 0x4b8000001515d820 */ /* 0x000fc60000400000 */
[----:B------:R1:W-:Y:S01]  /*2c550*/  STL [R1+0xb4], R2 ;  /* 0x0000b40201007387 */ /* 0x0003e20000100800 */
[----:B------:R-:W-:Y:S01]  /*2c560*/  @P1 FMUL R24, R24, 0.25 ;  /* 0x3e80000018181820 */ /* 0x000fe20000400000 */
[----:B0-----:R-:W-:Y:S02]  /*2c570*/  FMUL R5, R26, R18 ;  /* 0x000000121a057220 */ /* 0x001fe40000400000 */
[----:B------:R-:W4:Y:S01]  /*2c580*/  LDL.LU R9, [R1] ;  /* 0x0000000001097983 */ /* 0x000f220000300800 */
[----:B------:R-:W-:Y:S01]  /*2c590*/  @!P5 FMUL R22, R22, 16777216 ;  /* 0x4b8000001616d820 */ /* 0x000fe20000400000 */
[----:B-1----:R-:W-:Y:S02]  /*2c5a0*/  FMUL R2, R26, R17 ;  /* 0x000000111a027220 */ /* 0x002fe40000400000 */
[----:B------:R-:W4:Y:S01]  /*2c5b0*/  LDL.LU R17, [R1+0x14] ;  /* 0x0000140001117983 */ /* 0x000f220000300800 */
[----:B------:R-:W-:-:S03]  /*2c5c0*/  @P1 FMUL R25, R25, 0.25 ;  /* 0x3e80000019191820 */ /* 0x000fc60000400000 */
[----:B------:R0:W-:Y:S01]  /*2c5d0*/  STL [R1+0x64], R2 ;  /* 0x0000640201007387 */ /* 0x0001e20000100800 */
[----:B------:R-:W-:-:S03]  /*2c5e0*/  @!P5 FMUL R24, R24, 16777216 ;  /* 0x4b8000001818d820 */ /* 0x000fc60000400000 */
[----:B------:R-:W4:Y:S01]  /*2c5f0*/  LDL.LU R18, [R1+0x20] ;  /* 0x0000200001127983 */ /* 0x000f220000300800 */
[----:B------:R-:W-:Y:S01]  /*2c600*/  @P1 FMUL R8, R8, 0.25 ;  /* 0x3e80000008081820 */ /* 0x000fe20000400000 */
[----:B------:R-:W-:Y:S02]  /*2c610*/  @!P5 FMUL R25, R25, 16777216 ;  /* 0x4b8000001919d820 */ /* 0x000fe40000400000 */
[----:B------:R1:W-:Y:S01]  /*2c620*/  STL [R1+0x60], R5 ;  /* 0x0000600501007387 */ /* 0x0003e20000100800 */
[----:B0-----:R-:W-:-:S03]  /*2c630*/  FMUL R2, R26, R21 ;  /* 0x000000151a027220 */ /* 0x001fc60000400000 */
[----:B------:R-:W4:Y:S01]  /*2c640*/  LDL.LU R21, [R1+0x24] ;  /* 0x0000240001157983 */ /* 0x000f220000300800 */
[----:B------:R-:W-:-:S03]  /*2c650*/  @P1 FMUL R11, R11, 0.25 ;  /* 0x3e8000000b0b1820 */ /* 0x000fc60000400000 */
[----:B------:R0:W-:Y:S01]  /*2c660*/  STL [R1+0x5c], R2 ;  /* 0x00005c0201007387 */ /* 0x0001e20000100800 */
[----:B-1----:R-:W-:Y:S01]  /*2c670*/  FMUL R5, R26, R22 ;  /* 0x000000161a057220 */ /* 0x002fe20000400000 */
[----:B------:R-:W-:Y:S02]  /*2c680*/  @!P5 FMUL R8, R8, 16777216 ;  /* 0x4b8000000808d820 */ /* 0x000fe40000400000 */
[----:B------:R-:W4:Y:S01]  /*2c690*/  LDL.LU R22, [R1+0x30] ;  /* 0x0000300001167983 */ /* 0x000f220000300800 */
[----:B------:R-:W-:Y:S01]  /*2c6a0*/  @P1 FMUL R12, R12, 0.25 ;  /* 0x3e8000000c0c1820 */ /* 0x000fe20000400000 */
[----:B------:R-:W-:Y:S02]  /*2c6b0*/  @!P5 FMUL R11, R11, 16777216 ;  /* 0x4b8000000b0bd820 */ /* 0x000fe40000400000 */
[----:B------:R1:W-:Y:S01]  /*2c6c0*/  STL [R1+0x58], R5 ;  /* 0x0000580501007387 */ /* 0x0003e20000100800 */
[----:B0-----:R-:W-:Y:S01]  /*2c6d0*/  FMUL R2, R26, R24 ;  /* 0x000000181a027220 */ /* 0x001fe20000400000 */
[----:B------:R-:W-:Y:S01]  /*2c6e0*/  @P1 FMUL R15, R15, 0.25 ;  /* 0x3e8000000f0f1820 */ /* 0x000fe20000400000 */
[----:B------:R-:W-:Y:S01]  /*2c6f0*/  @!P5 FMUL R12, R12, 16777216 ;  /* 0x4b8000000c0cd820 */ /* 0x000fe20000400000 */
[----:B-1----:R-:W-:-:S02]  /*2c700*/  FMUL R5, R26, R25 ;  /* 0x000000191a057220 */ /* 0x002fc40000400000 */
[----:B------:R-:W4:Y:S04]  /*2c710*/  LDL.LU R25, [R1+0x34] ;  /* 0x0000340001197983 */ /* 0x000f280000300800 */
[----:B------:R0:W-:Y:S01]  /*2c720*/  STL [R1+0x4c], R2 ;  /* 0x00004c0201007387 */ /* 0x0001e20000100800 */
[----:B------:R-:W-:-:S03]  /*2c730*/  @!P5 FMUL R15, R15, 16777216 ;  /* 0x4b8000000f0fd820 */ /* 0x000fc60000400000 */
[----:B------:R1:W-:Y:S01]  /*2c740*/  STL [R1+0x48], R5 ;  /* 0x0000480501007387 */ /* 0x0003e20000100800 */
[----:B0-----:R-:W-:-:S03]  /*2c750*/  FMUL R2, R26, R8 ;  /* 0x000000081a027220 */ /* 0x001fc60000400000 */
[----:B------:R-:W4:Y:S01]  /*2c760*/  LDL.LU R8, [R1+0x1850] ;  /* 0x0018500001087983 */ /* 0x000f220000300800 */
[----:B-1----:R-:W-:-:S03]  /*2c770*/  FMUL R5, R26, R11 ;  /* 0x0000000b1a057220 */ /* 0x002fc60000400000 */
[----:B------:R-:W4:Y:S04]  /*2c780*/  LDL.LU R11, [R1+0x184c] ;  /* 0x00184c00010b7983 */ /* 0x000f280000300800 */
[----:B------:R0:W-:Y:S02]  /*2c790*/  STL [R1+0x3c], R2 ;  /* 0x00003c0201007387 */ /* 0x0001e40000100800 */
[C---:B0-----:R-:W-:Y:S02]  /*2c7a0*/  FMUL R2, R26.reuse, R12 ;  /* 0x0000000c1a027220 */ /* 0x041fe40000400000 */
[----:B------:R-:W4:Y:S04]  /*2c7b0*/  LDL.LU R12, [R1+0x1848] ;  /* 0x00184800010c7983 */ /* 0x000f280000300800 */
[----:B------:R0:W-:Y:S02]  /*2c7c0*/  STL [R1+0x38], R5 ;  /* 0x0000380501007387 */ /* 0x0001e40000100800 */
[----:B0-----:R-:W-:-:S02]  /*2c7d0*/  FMUL R5, R26, R15 ;  /* 0x0000000f1a057220 */ /* 0x001fc40000400000 */
[----:B------:R-:W4:Y:S04]  /*2c7e0*/  LDL.LU R15, [R1+0x1844] ;  /* 0x00184400010f7983 */ /* 0x000f280000300800 */
[----:B------:R2:W-:Y:S04]  /*2c7f0*/  STL [R1+0x2c], R2 ;  /* 0x00002c0201007387 */ /* 0x0005e80000100800 */
[----:B------:R-:W-:Y:S04]  /*2c800*/  STL [R1+0x28], R5 ;  /* 0x0000280501007387 */ /* 0x000fe80000100800 */
[----:B------:R-:W4:Y:S04]  /*2c810*/  LDL.LU R10, [R1+0x7c] ;  /* 0x00007c00010a7983 */ /* 0x000f280000300800 */
[----:B------:R-:W4:Y:S04]  /*2c820*/  LDL.LU R26, [R1+0x88] ;  /* 0x00008800011a7983 */ /* 0x000f280000300800 */
[----:B------:R-:W4:Y:S04]  /*2c830*/  LDL.LU R6, [R1+0xa8] ;  /* 0x0000a80001067983 */ /* 0x000f280000300800 */
[----:B------:R-:W4:Y:S01]  /*2c840*/  LDL.LU R24, [R1+0xbc] ;  /* 0x0000bc0001187983 */ /* 0x000f220000300800 */
[----:B--2---:R-:W-:Y:S01]  /*2c850*/  IMAD.MOV.U32 R2, RZ, RZ, R0 ;  /* 0x000000ffff027224 */ /* 0x004fe200078e0000 */
[----:B---3--:R-:W-:-:S05]  /*2c860*/  FSEL R0, R29, R27, !P3 ;  /* 0x0000001b1d007208 */ /* 0x008fca0005800000 */
[----:B------:R0:W-:Y:S04]  /*2c870*/  STL [R1+0x1824], R0 ;  /* 0x0018240001007387 */ /* 0x0001e80000100800 */
[----:B0-----:R-:W2:Y:S01]  /*2c880*/  LDL.LU R0, [R1+0x44] ;  /* 0x0000440001007983 */ /* 0x001ea20000300800 */
[----:B----4-:R-:W-:Y:S01]  /*2c890*/  @P2 FMUL R16, R16, 0.25 ;  /* 0x3e80000010102820 */ /* 0x010fe20000400000 */
[----:B------:R-:W-:Y:S01]  /*2c8a0*/  @P2 FMUL R19, R19, 0.25 ;  /* 0x3e80000013132820 */ /* 0x000fe20000400000 */
[----:B------:R-:W-:Y:S01]  /*2c8b0*/  @P2 FMUL R20, R20, 0.25 ;  /* 0x3e80000014142820 */ /* 0x000fe20000400000 */
[----:B------:R-:W3:Y:S01]  /*2c8c0*/  LDL.LU R29, [R1+0x40] ;  /* 0x00004000011d7983 */ /* 0x000ee20000300800 */
[----:B------:R-:W-:-:S03]  /*2c8d0*/  @P2 FMUL R23, R23, 0.25 ;  /* 0x3e80000017172820 */ /* 0x000fc60000400000 */
[----:B------:R0:W-:Y:S04]  /*2c8e0*/  STL [R1+0x6c], R16 ;  /* 0x00006c1001007387 */ /* 0x0001e80000100800 */
[----:B0-----:R-:W4:Y:S04]  /*2c8f0*/  LDL.LU R16, [R1+0x1840] ;  /* 0x0018400001107983 */ /* 0x001f280000300800 */
[----:B------:R0:W-:Y:S04]  /*2c900*/  STL [R1+0x68], R19 ;  /* 0x0000681301007387 */ /* 0x0001e80000100800 */
[----:B0-----:R-:W3:Y:S04]  /*2c910*/  LDL.LU R19, [R1+0x183c] ;  /* 0x00183c0001137983 */ /* 0x001ee80000300800 */
[----:B------:R0:W-:Y:S04]  /*2c920*/  STL [R1+0x54], R20 ;  /* 0x0000541401007387 */ /* 0x0001e80000100800 */
[----:B0-----:R-:W3:Y:S04]  /*2c930*/  LDL.LU R20, [R1+0x1838] ;  /* 0x0018380001147983 */ /* 0x001ee80000300800 */
[----:B------:R0:W-:Y:S04]  /*2c940*/  STL [R1+0x50], R23 ;  /* 0x0000501701007387 */ /* 0x0001e80000100800 */
[----:B0-----:R-:W3:Y:S04]  /*2c950*/  LDL.LU R23, [R1+0x1834] ;  /* 0x0018340001177983 */ /* 0x001ee80000300800 */
[----:B------:R-:W3:Y:S01]  /*2c960*/  LDL R5, [R1+0xe4] ;  /* 0x0000e40001057983 */ /* 0x000ee20000100800 */
[----:B--2---:R-:W-:-:S05]  /*2c970*/  @P2 FMUL R0, R0, 0.25 ;  /* 0x3e80000000002820 */ /* 0x004fca0000400000 */
[----:B------:R0:W-:Y:S04]  /*2c980*/  STL [R1+0x1828], R0 ;  /* 0x0018280001007387 */ /* 0x0001e80000100800 */
[----:B0-----:R-:W2:Y:S04]  /*2c990*/  LDL R0, [R1+0x50] ;  /* 0x0000500001007983 */ /* 0x001ea80000100800 */
[----:B--2---:R0:W-:Y:S04]  /*2c9a0*/  STL [R1+0x182c], R0 ;  /* 0x00182c0001007387 */ /* 0x0041e80000100800 */
[----:B0-----:R-:W2:Y:S01]  /*2c9b0*/  LDL R0, [R1+0x54] ;  /* 0x0000540001007983 */ /* 0x001ea20000100800 */
[----:B---3--:R-:W-:Y:S01]  /*2c9c0*/  @P2 FMUL R5, R5, 0.25 ;  /* 0x3e80000005052820 */ /* 0x008fe20000400000 */
[----:B------:R-:W-:Y:S01]  /*2c9d0*/  @P2 FMUL R2, R2, 0.25 ;  /* 0x3e80000002022820 */ /* 0x000fe20000400000 */
[----:B------:R-:W-:Y:S01]  /*2c9e0*/  FSETP.GEU.AND P1, PT, |R27|, 1.175494350822287508e-38, PT ;  /* 0x008000001b00780b */ /* 0x000fe20003f2e200 */
[----:B--2---:R0:W-:Y:S04]  /*2c9f0*/  STL [R1+0x1830], R0 ;  /* 0x0018300001007387 */ /* 0x0041e80000100800 */
[----:B0-----:R-:W2:Y:S04]  /*2ca00*/  LDL R0, [R1+0x68] ;  /* 0x0000680001007983 */ /* 0x001ea80000100800 */
[----:B------:R0:W-:Y:S02]  /*2ca10*/  @P2 STL [R1+0xe4], R5 ;  /* 0x0000e40501002387 */ /* 0x0001e40000100800 */
[----:B0-----:R-:W-:-:S05]  /*2ca20*/  FSEL R5, RZ, -23, P3 ;  /* 0xc1b80000ff057808 */ /* 0x001fca0001800000 */
[----:B------:R0:W-:Y:S04]  /*2ca30*/  STL [R1+0x180c], R5 ;  /* 0x00180c0501007387 */ /* 0x0001e80000100800 */
[----:B------:R-:W-:Y:S04]  /*2ca40*/  @P2 STL [R1+0xd0], R2 ;  /* 0x0000d00201002387 */ /* 0x000fe80000100800 */
[----:B0-----:R-:W3:Y:S01]  /*2ca50*/  LDL.LU R5, [R1+0xe4] ;  /* 0x0000e40001057983 */ /* 0x001ee20000300800 */
[----:B--2---:R-:W-:-:S03]  /*2ca60*/  @!P1 FMUL R0, R0, 16777216 ;  /* 0x4b80000000009820 */ /* 0x004fc60000400000 */
[----:B---3--:R0:W-:Y:S04]  /*2ca70*/  STL [R1+0x1820], R5 ;  /* 0x0018200501007387 */ /* 0x0081e80000100800 */
[----:B0-----:R-:W2:Y:S04]  /*2ca80*/  LDL.LU R5, [R1+0x6c] ;  /* 0x00006c0001057983 */ /* 0x001ea80000300800 */
[----:B------:R0:W-:Y:S04]  /*2ca90*/  @!P1 STL [R1+0x68], R0 ;  /* 0x0000680001009387 */ /* 0x0001e80000100800 */
[----:B0-----:R-:W3:Y:S02]  /*2caa0*/  LDL.LU R0, [R1+0x1830] ;  /* 0x0018300001007983 */ /* 0x001ee40000300800 */
[----:B---3--:R-:W-:-:S05]  /*2cab0*/  @!P1 FMUL R0, R0, 16777216 ;  /* 0x4b80000000009820 */ /* 0x008fca0000400000 */
[----:B------:R0:W-:Y:S04]  /*2cac0*/  @!P1 STL [R1+0x54], R0 ;  /* 0x0000540001009387 */ /* 0x0001e80000100800 */
[----:B0-----:R-:W3:Y:S02]  /*2cad0*/  LDL.LU R0, [R1+0x182c] ;  /* 0x00182c0001007983 */ /* 0x001ee40000300800 */
[----:B---3--:R-:W-:-:S05]  /*2cae0*/  @!P1 FMUL R0, R0, 16777216 ;  /* 0x4b80000000009820 */ /* 0x008fca0000400000 */
[----:B------:R0:W-:Y:S04]  /*2caf0*/  @!P1 STL [R1+0x50], R0 ;  /* 0x0000500001009387 */ /* 0x0001e80000100800 */
[----:B0-----:R-:W3:Y:S01]  /*2cb00*/  LDL.LU R0, [R1+0x1828] ;  /* 0x0018280001007983 */ /* 0x001ee20000300800 */
[----:B------:R-:W-:-:S04]  /*2cb10*/  @P2 FMUL R29, R29, 0.25 ;  /* 0x3e8000001d1d2820 */ /* 0x000fc80000400000 */
[----:B------:R-:W-:Y:S01]  /*2cb20*/  @!P1 FMUL R29, R29, 16777216 ;  /* 0x4b8000001d1d9820 */ /* 0x000fe20000400000 */
[----:B---3--:R-:W-:-:S05]  /*2cb30*/  @!P1 FMUL R0, R0, 16777216 ;  /* 0x4b80000000009820 */ /* 0x008fca0000400000 */
[----:B------:R0:W-:Y:S04]  /*2cb40*/  STL [R1+0x44], R0 ;  /* 0x0000440001007387 */ /* 0x0001e80000100800 */
[----:B0-----:R-:W3:Y:S04]  /*2cb50*/  LDL.LU R0, [R1+0x1824] ;  /* 0x0018240001007983 */ /* 0x001ee80000300800 */
[----:B------:R0:W-:Y:S04]  /*2cb60*/  STL [R1+0x1810], R29 ;  /* 0x0018101d01007387 */ /* 0x0001e80000100800 */
[----:B0-----:R-:W2:Y:S04]  /*2cb70*/  LDL.LU R29, [R1+0x50] ;  /* 0x00005000011d7983 */ /* 0x001ea80000300800 */
[----:B--2---:R0:W-:Y:S04]  /*2cb80*/  STL [R1+0x1814], R29 ;  /* 0x0018141d01007387 */ /* 0x0041e80000100800 */
[----:B0-----:R-:W2:Y:S01]  /*2cb90*/  LDL.LU R29, [R1+0x54] ;  /* 0x00005400011d7983 */ /* 0x001ea20000300800 */
[----:B------:R-:W-:-:S04]  /*2cba0*/  @P2 FMUL R27, R27, 0.25 ;  /* 0x3e8000001b1b2820 */ /* 0x000fc80000400000 */
[----:B------:R-:W-:Y:S01]  /*2cbb0*/  @!P1 FMUL R27, R27, 16777216 ;  /* 0x4b8000001b1b9820 */ /* 0x000fe20000400000 */
[----:B--2---:R0:W-:Y:S04]  /*2cbc0*/  STL [R1+0x1818], R29 ;  /* 0x0018181d01007387 */ /* 0x0041e80000100800 */
[----:B0-----:R-:W2:Y:S01]  /*2cbd0*/  LDL.LU R29, [R1+0x68] ;  /* 0x00006800011d7983 */ /* 0x001ea20000300800 */
[----:B------:R-:W0:Y:S01]  /*2cbe0*/  MUFU.RCP R27, R27 ;  /* 0x0000001b001b7308 */ /* 0x000e220000001000 */
[----:B------:R-:W-:Y:S02]  /*2cbf0*/  @!P1 FMUL R5, R5, 16777216 ;  /* 0x4b80000005059820 */ /* 0x000fe40000400000 */
[----:B--2---:R1:W-:Y:S03]  /*2cc00*/  STL [R1+0x181c], R29 ;  /* 0x00181c1d01007387 */ /* 0x0043e60000100800 */
[----:B-1----:R-:W-:-:S02]  /*2cc10*/  MOV R29, R5 ;  /* 0x00000005001d7202 */ /* 0x002fc40000000f00 */
[----:B------:R-:W-:Y:S01]  /*2cc20*/  MOV R5, R2 ;  /* 0x0000000200057202 */ /* 0x000fe20000000f00 */
[----:B---3--:R-:W-:Y:S01]  /*2cc30*/  VIADD R2, R0, 0xc0cafb0d ;  /* 0xc0cafb0d00027836 */ /* 0x008fe20000000000 */
[----:B------:R1:W-:Y:S01]  /*2cc40*/  STL [R1+0x17f0], R0 ;  /* 0x0017f00001007387 */ /* 0x0003e20000100800 */
[----:B0-----:R-:W-:Y:S02]  /*2cc50*/  FMUL R29, R27, R29 ;  /* 0x0000001d1b1d7220 */ /* 0x001fe40000400000 */
[----:B------:R-:W-:Y:S01]  /*2cc60*/  @!P1 FMUL R5, R5, 16777216 ;  /* 0x4b80000005059820 */ /* 0x000fe20000400000 */
[----:B-1----:R-:W2:Y:S04]  /*2cc70*/  LDL.LU R0, [R1+0x44] ;  /* 0x0000440001007983 */ /* 0x002ea80000300800 */
[----:B------:R0:W-:Y:S04]  /*2cc80*/  @!P1 STL [R1+0xd0], R5 ;  /* 0x0000d00501009387 */ /* 0x0001e80000100800 */
[----:B0-----:R-:W3:Y:S04]  /*2cc90*/  LDL.LU R5, [R1+0x1820] ;  /* 0x0018200001057983 */ /* 0x001ee80000300800 */
        /* <DEDUP_REMOVED lines=8> */
[----:B------:R-:W-:Y:S01]  /*2cd20*/  @P2 FMUL R25, R25, 0.25 ;  /* 0x3e80000019192820 */ /* 0x000fe20000400000 */
[----:B--2---:R-:W-:-:S05]  /*2cd30*/  FMUL R29, R27, R29 ;  /* 0x0000001d1b1d7220 */ /* 0x004fca0000400000 */
[----:B------:R0:W-:Y:S04]  /*2cd40*/  STL [R1+0x164], R29 ;  /* 0x0001641d01007387 */ /* 0x0001e80000100800 */
[----:B0-----:R-:W2:Y:S01]  /*2cd50*/  LDL.LU R29, [R1+0x1810] ;  /* 0x00181000011d7983 */ /* 0x001ea20000300800 */
[----:B------:R-:W-:Y:S01]  /*2cd60*/  FMUL R0, R27, R0 ;  /* 0x000000001b007220 */ /* 0x000fe20000400000 */
[----:B------:R-:W-:Y:S01]  /*2cd70*/  @P2 FMUL R22, R22, 0.25 ;  /* 0x3e80000016162820 */ /* 0x000fe20000400000 */
[----:B------:R-:W-:Y:S01]  /*2cd80*/  @!P1 FMUL R25, R25, 16777216 ;  /* 0x4b80000019199820 */ /* 0x000fe20000400000 */
[----:B------:R-:W-:Y:S01]  /*2cd90*/  @P2 FMUL R21, R21, 0.25 ;  /* 0x3e80000015152820 */ /* 0x000fe20000400000 */
[----:B------:R-:W-:Y:S01]  /*2cda0*/  @P2 FMUL R18, R18, 0.25 ;  /* 0x3e80000012122820 */ /* 0x000fe20000400000 */
[----:B------:R0:W-:Y:S01]  /*2cdb0*/  STL [R1+0x174], R0 ;  /* 0x0001740001007387 */ /* 0x0001e20000100800 */
[----:B------:R-:W-:Y:S01]  /*2cdc0*/  @!P1 FMUL R22, R22, 16777216 ;  /* 0x4b80000016169820 */ /* 0x000fe20000400000 */
[----:B------:R-:W-:Y:S01]  /*2cdd0*/  @!P1 FMUL R21, R21, 16777216 ;  /* 0x4b80000015159820 */ /* 0x000fe20000400000 */
[----:B------:R-:W-:Y:S01]  /*2cde0*/  @P2 FMUL R17, R17, 0.25 ;  /* 0x3e80000011112820 */ /* 0x000fe20000400000 */
[----:B------:R-:W-:Y:S01]  /*2cdf0*/  @!P1 FMUL R18, R18, 16777216 ;  /* 0x4b80000012129820 */ /* 0x000fe20000400000 */
[----:B------:R-:W-:Y:S01]  /*2ce00*/  @P2 FMUL R14, R14, 0.25 ;  /* 0x3e8000000e0e2820 */ /* 0x000fe20000400000 */
[----:B------:R-:W-:Y:S01]  /*2ce10*/  @P2 FMUL R13, R13, 0.25 ;  /* 0x3e8000000d0d2820 */ /* 0x000fe20000400000 */
[C---:B0-----:R-:W-:Y:S01]  /*2ce20*/  FMUL R0, R27.reuse, R25 ;  /* 0x000000191b007220 */ /* 0x041fe20000400000 */
[C---:B------:R-:W-:Y:S01]  /*2ce30*/  FMUL R22, R27.reuse, R22 ;  /* 0x000000161b167220 */ /* 0x040fe20000400000 */
[----:B------:R-:W-:Y:S01]  /*2ce40*/  FMUL R21, R27, R21 ;  /* 0x000000151b157220 */ /* 0x000fe20000400000 */
[----:B------:R-:W-:Y:S01]  /*2ce50*/  @!P1 FMUL R17, R17, 16777216 ;  /* 0x4b80000011119820 */ /* 0x000fe20000400000 */
[----:B------:R-:W-:Y:S01]  /*2ce60*/  @!P1 FMUL R14, R14, 16777216 ;  /* 0x4b8000000e0e9820 */ /* 0x000fe20000400000 */
[----:B------:R-:W-:Y:S01]  /*2ce70*/  @P2 FMUL R9, R9, 0.25 ;  /* 0x3e80000009092820 */ /* 0x000fe20000400000 */
[----:B------:R-:W-:Y:S01]  /*2ce80*/  @!P1 FMUL R13, R13, 16777216 ;  /* 0x4b8000000d0d9820 */ /* 0x000fe20000400000 */
[----:B------:R-:W-:Y:S01]  /*2ce90*/  @P2 FMUL R3, R3, 0.25 ;  /* 0x3e80000003032820 */ /* 0x000fe20000400000 */
[----:B------:R-:W-:Y:S01]  /*2cea0*/  @P2 FMUL R4, R4, 0.25 ;  /* 0x3e80000004042820 */ /* 0x000fe20000400000 */
[C---:B------:R-:W-:Y:S01]  /*2ceb0*/  FMUL R17, R27.reuse, R17 ;  /* 0x000000111b117220 */ /* 0x040fe20000400000 */
[----:B------:R-:W-:Y:S01]  /*2cec0*/  FMUL R14, R27, R14 ;  /* 0x0000000e1b0e7220 */ /* 0x000fe20000400000 */
[----:B------:R-:W-:Y:S01]  /*2ced0*/  @!P1 FMUL R9, R9, 16777216 ;  /* 0x4b80000009099820 */ /* 0x000fe20000400000 */
[----:B------:R-:W-:Y:S01]  /*2cee0*/  @!P1 FMUL R3, R3, 16777216 ;  /* 0x4b80000003039820 */ /* 0x000fe20000400000 */
[----:B------:R-:W-:Y:S01]  /*2cef0*/  @!P1 FMUL R4, R4, 16777216 ;  /* 0x4b80000004049820 */ /* 0x000fe20000400000 */
[----:B------:R-:W-:Y:S01]  /*2cf00*/  @P2 FMUL R7, R7, 0.25 ;  /* 0x3e80000007072820 */ /* 0x000fe20000400000 */
[----:B------:R-:W-:Y:S01]  /*2cf10*/  @P2 FMUL R11, R11, 0.25 ;  /* 0x3e8000000b0b2820 */ /* 0x000fe20000400000 */
[C---:B------:R-:W-:Y:S01]  /*2cf20*/  FMUL R9, R27.reuse, R9 ;  /* 0x000000091b097220 */ /* 0x040fe20000400000 */
[----:B------:R-:W-:Y:S01]  /*2cf30*/  FMUL R3, R27, R3 ;  /* 0x000000031b037220 */ /* 0x000fe20000400000 */
[----:B------:R-:W-:Y:S01]  /*2cf40*/  @!P1 FMUL R7, R7, 16777216 ;  /* 0x4b80000007079820 */ /* 0x000fe20000400000 */
[----:B------:R-:W-:Y:S01]  /*2cf50*/  @P2 FMUL R8, R8, 0.25 ;  /* 0x3e80000008082820 */ /* 0x000fe20000400000 */
[----:B------:R-:W-:Y:S01]  /*2cf60*/  @!P1 FMUL R11, R11, 16777216 ;  /* 0x4b8000000b0b9820 */ /* 0x000fe20000400000 */
[----:B------:R-:W-:Y:S01]  /*2cf70*/  @P2 FMUL R12, R12, 0.25 ;  /* 0x3e8000000c0c2820 */ /* 0x000fe20000400000 */
[----:B------:R-:W-:Y:S01]  /*2cf80*/  @P2 FMUL R15, R15, 0.25 ;  /* 0x3e8000000f0f2820 */ /* 0x000fe20000400000 */
[----:B------:R-:W-:Y:S01]  /*2cf90*/  @!P1 FMUL R8, R8, 16777216 ;  /* 0x4b80000008089820 */ /* 0x000fe20000400000 */
[----:B----4-:R-:W-:Y:S01]  /*2cfa0*/  @P2 FMUL R16, R16, 0.25 ;  /* 0x3e80000010102820 */ /* 0x010fe20000400000 */
[----:B------:R-:W-:Y:S01]  /*2cfb0*/  @!P1 FMUL R12, R12, 16777216 ;  /* 0x4b8000000c0c9820 */ /* 0x000fe20000400000 */
[----:B------:R-:W-:Y:S01]  /*2cfc0*/  @P2 FMUL R19, R19, 0.25 ;  /* 0x3e80000013132820 */ /* 0x000fe20000400000 */
[----:B------:R-:W-:Y:S01]  /*2cfd0*/  @!P1 FMUL R15, R15, 16777216 ;  /* 0x4b8000000f0f9820 */ /* 0x000fe20000400000 */
[----:B------:R-:W-:-:S02]  /*2cfe0*/  @!P1 FMUL R16, R16, 16777216 ;  /* 0x4b80000010109820 */ /* 0x000fc40000400000 */
[----:B------:R-:W-:Y:S01]  /*2cff0*/  @!P1 FMUL R19, R19, 16777216 ;  /* 0x4b80000013139820 */ /* 0x000fe20000400000 */
[----:B--2---:R-:W-:-:S05]  /*2d000*/  FMUL R29, R27, R29 ;  /* 0x0000001d1b1d7220 */ /* 0x004fca0000400000 */
[----:B------:R-:W-:Y:S04]  /*2d010*/  STL [R1+0x15c], R29 ;  /* 0x00015c1d01007387 */ /* 0x000fe80000100800 */
[----:B------:R0:W-:Y:S04]  /*2d020*/  STL [R1+0x170], R0 ;  /* 0x0001700001007387 */ /* 0x0001e80000100800 */
[----:B------:R-:W-:Y:S01]  /*2d030*/  STL [R1+0x154], R22 ;  /* 0x0001541601007387 */ /* 0x000fe20000100800 */
[----:B0-----:R-:W-:-:S03]  /*2d040*/  FMUL R0, R27, R18 ;  /* 0x000000121b007220 */ /* 0x001fc60000400000 */
        /* <DEDUP_REMOVED lines=8> */
[----:B------:R0:W-:Y:S01]  /*2d0d0*/  STL [R1+0x14c], R3 ;  /* 0x00014c0301007387 */ /* 0x0001e20000100800 */
[----:B------:R-:W-:-:S03]  /*2d0e0*/  FMUL R4, R27, R7 ;  /* 0x000000071b047220 */ /* 0x000fc60000400000 */
[----:B------:R1:W-:Y:S04]  /*2d0f0*/  STL [R1+0x50], R0 ;  /* 0x0000500001007387 */ /* 0x0003e80000100800 */
[----:B------:R2:W-:Y:S01]  /*2d100*/  STL [R1+0x20], R4 ;  /* 0x0000200401007387 */ /* 0x0005e20000100800 */
[C---:B0-----:R-:W-:Y:S01]  /*2d110*/  FMUL R3, R27.reuse, R8 ;  /* 0x000000081b037220 */ /* 0x041fe20000400000 */
[----:B-1----:R-:W-:-:S05]  /*2d120*/  FMUL R0, R27, R11 ;  /* 0x0000000b1b007220 */ /* 0x002fca0000400000 */
[----:B------:R0:W-:Y:S01]  /*2d130*/  STL [R1+0x17f4], R0 ;  /* 0x0017f40001007387 */ /* 0x0001e20000100800 */
[----:B--2---:R-:W-:-:S03]  /*2d140*/  FMUL R4, R27, R15 ;  /* 0x0000000f1b047220 */ /* 0x004fc60000400000 */
[----:B------:R1:W-:Y:S01]  /*2d150*/  STL [R1+0x1c], R3 ;  /* 0x00001c0301007387 */ /* 0x0003e20000100800 */
[C---:B0-----:R-:W-:Y:S01]  /*2d160*/  FMUL R0, R27.reuse, R12 ;  /* 0x0000000c1b007220 */ /* 0x041fe20000400000 */
[----:B-1----:R-:W-:-:S04]  /*2d170*/  FMUL R3, R27, R16 ;  /* 0x000000101b037220 */ /* 0x002fc80000400000 */
[----:B------:R0:W-:Y:S04]  /*2d180*/  STL [R1+0x10], R0 ;  /* 0x0000100001007387 */ /* 0x0001e80000100800 */
[----:B------:R-:W-:Y:S01]  /*2d190*/  STL [R1+0xc], R4 ;  /* 0x00000c0401007387 */ /* 0x000fe20000100800 */
[----:B0-----:R-:W-:-:S03]  /*2d1a0*/  FMUL R0, R27, R19 ;  /* 0x000000131b007220 */ /* 0x001fc60000400000 */
[----:B------:R-:W-:Y:S04]  /*2d1b0*/  STL [R1+0x8], R3 ;  /* 0x0000080301007387 */ /* 0x000fe80000100800 */
[----:B------:R-:W2:Y:S04]  /*2d1c0*/  LDL.LU R7, [R1+0xd0] ;  /* 0x0000d00001077983 */ /* 0x000ea80000300800 */
[----:B------:R0:W-:Y:S04]  /*2d1d0*/  STL [R1+0x4], R0 ;  /* 0x0000040001007387 */ /* 0x0001e80000100800 */
[----:B------:R-:W4:Y:S04]  /*2d1e0*/  LDL.LU R8, [R1+0x98] ;  /* 0x0000980001087983 */ /* 0x000f280000300800 */
[----:B------:R-:W2:Y:S01]  /*2d1f0*/  LDL.LU R12, [R1+0x9c] ;  /* 0x00009c00010c7983 */ /* 0x000ea20000300800 */
[----:B------:R-:W-:Y:S01]  /*2d200*/  @P2 FMUL R20, R20, 0.25 ;  /* 0x3e80000014142820 */ /* 0x000fe20000400000 */
[----:B------:R-:W-:Y:S01]  /*2d210*/  @P2 FMUL R28, R28, 0.25 ;  /* 0x3e8000001c1c2820 */ /* 0x000fe20000400000 */
[----:B------:R-:W-:-:S02]  /*2d220*/  @P2 FMUL R23, R23, 0.25 ;  /* 0x3e80000017172820 */ /* 0x000fc40000400000 */
[----:B------:R-:W-:Y:S01]  /*2d230*/  @!P1 FMUL R20, R20, 16777216 ;  /* 0x4b80000014149820 */ /* 0x000fe20000400000 */
[----:B------:R-:W-:Y:S01]  /*2d240*/  @!P1 FMUL R28, R28, 16777216 ;  /* 0x4b8000001c1c9820 */ /* 0x000fe20000400000 */
[----:B------:R-:W-:Y:S01]  /*2d250*/  @!P1 FMUL R23, R23, 16777216 ;  /* 0x4b80000017179820 */ /* 0x000fe20000400000 */
[----:B------:R-:W-:Y:S01]  /*2d260*/  @P2 FMUL R10, R10, 0.25 ;  /* 0x3e8000000a0a2820 */ /* 0x000fe20000400000 */
[C---:B0-----:R-:W-:Y:S02]  /*2d270*/  FMUL R0, R27.reuse, R20 ;  /* 0x000000141b007220 */ /* 0x041fe40000400000 */
[----:B------:R-:W-:Y:S01]  /*2d280*/  MOV R4, R28 ;  /* 0x0000001c00047202 */ /* 0x000fe20000000f00 */
[----:B------:R-:W-:Y:S01]  /*2d290*/  FMUL R28, R27, R23 ;  /* 0x000000171b1c7220 */ /* 0x000fe20000400000 */
[----:B------:R-:W-:-:S04]  /*2d2a0*/  @!P1 FMUL R10, R10, 16777216 ;  /* 0x4b8000000a0a9820 */ /* 0x000fc80000400000 */
[----:B------:R-:W-:Y:S01]  /*2d2b0*/  FMUL R25, R27, R10 ;  /* 0x0000000a1b197220 */ /* 0x000fe20000400000 */
[----:B--2---:R0:W-:Y:S04]  /*2d2c0*/  STL [R1+0x1808], R12 ;  /* 0x0018080c01007387 */ /* 0x0041e80000100800 */
[----:B0-----:R-:W4:Y:S04]  /*2d2d0*/  LDL.LU R12, [R1+0xa4] ;  /* 0x0000a400010c7983 */ /* 0x001f280000300800 */
[----:B------:R-:W2:Y:S04]  /*2d2e0*/  LDL.LU R16, [R1+0x108] ;  /* 0x0001080001107983 */ /* 0x000ea80000300800 */
[----:B------:R-:W2:Y:S04]  /*2d2f0*/  LDL.LU R22, [R1+0xc4] ;  /* 0x0000c40001167983 */ /* 0x000ea80000300800 */
[----:B------:R-:W2:Y:S04]  /*2d300*/  LDL.LU R9, [R1+0xb0] ;  /* 0x0000b00001097983 */ /* 0x000ea80000300800 */
[----:B------:R-:W2:Y:S04]  /*2d310*/  LDL.LU R21, [R1+0xc8] ;  /* 0x0000c80001157983 */ /* 0x000ea80000300800 */
[----:B------:R-:W2:Y:S04]  /*2d320*/  LDL.LU R13, [R1+0xb8] ;  /* 0x0000b800010d7983 */ /* 0x000ea80000300800 */
[----:B------:R-:W2:Y:S04]  /*2d330*/  LDL.LU R20, [R1+0x110] ;  /* 0x0001100001147983 */ /* 0x000ea80000300800 */
[----:B------:R-:W-:Y:S04]  /*2d340*/  STL [R1+0x17f8], R0 ;  /* 0x0017f80001007387 */ /* 0x000fe80000100800 */
[----:B------:R-:W2:Y:S04]  /*2d350*/  LDL.LU R23, [R1+0xac] ;  /* 0x0000ac0001177983 */ /* 0x000ea80000300800 */
[----:B------:R-:W-:Y:S04]  /*2d360*/  STL [R1+0x17fc], R28 ;  /* 0x0017fc1c01007387 */ /* 0x000fe80000100800 */
        /* <DEDUP_REMOVED lines=8> */
[----:B0-----:R-:W2:Y:S04]  /*2d3f0*/  LDL R25, [R1+0x70] ;  /* 0x0000700001197983 */ /* 0x001ea80000100800 */
[----:B------:R-:W2:Y:S01]  /*2d400*/  LDL.LU R28, [R1+0x104] ;  /* 0x00010400011c7983 */ /* 0x000ea20000300800 */
[----:B------:R-:W-:Y:S01]  /*2d410*/  @P2 FMUL R26, R26, 0.25 ;  /* 0x3e8000001a1a2820 */ /* 0x000fe20000400000 */
[----:B------:R-:W-:Y:S01]  /*2d420*/  @P2 FMUL R6, R6, 0.25 ;  /* 0x3e80000006062820 */ /* 0x000fe20000400000 */
[----:B------:R-:W-:Y:S01]  /*2d430*/  @P2 FMUL R24, R24, 0.25 ;  /* 0x3e80000018182820 */ /* 0x000fe20000400000 */
[----:B---3--:R-:W-:Y:S01]  /*2d440*/  @!P1 FMUL R5, R5, 16777216 ;  /* 0x4b80000005059820 */ /* 0x008fe20000400000 */
[----:B------:R-:W-:Y:S01]  /*2d450*/  @!P1 FMUL R26, R26, 16777216 ;  /* 0x4b8000001a1a9820 */ /* 0x000fe20000400000 */
[----:B------:R-:W-:Y:S01]  /*2d460*/  @!P1 FMUL R6, R6, 16777216 ;  /* 0x4b80000006069820 */ /* 0x000fe20000400000 */
[----:B------:R-:W-:Y:S01]  /*2d470*/  @!P1 FMUL R24, R24, 16777216 ;  /* 0x4b80000018189820 */ /* 0x000fe20000400000 */
[C---:B------:R-:W-:Y:S01]  /*2d480*/  FMUL R4, R27.reuse, R4 ;  /* 0x000000041b047220 */ /* 0x040fe20000400000 */
[C---:B------:R-:W-:Y:S01]  /*2d490*/  FMUL R26, R27.reuse, R26 ;  /* 0x0000001a1b1a7220 */ /* 0x040fe20000400000 */
[C---:B------:R-:W-:Y:S01]  /*2d4a0*/  FMUL R6, R27.reuse, R6 ;  /* 0x000000061b067220 */ /* 0x040fe20000400000 */
[C---:B------:R-:W-:Y:S01]  /*2d4b0*/  FMUL R24, R27.reuse, R24 ;  /* 0x000000181b187220 */ /* 0x040fe20000400000 */
[C---:B------:R-:W-:Y:S01]  /*2d4c0*/  FMUL R7, R27.reuse, R7 ;  /* 0x000000071b077220 */ /* 0x040fe20000400000 */
[----:B------:R-:W-:Y:S01]  /*2d4d0*/  FMUL R27, R27, R5 ;  /* 0x000000051b1b7220 */ /* 0x000fe20000400000 */
[----:B--2---:R0:W-:Y:S04]  /*2d4e0*/  STL [R1+0x1804], R28 ;  /* 0x0018041c01007387 */ /* 0x0041e80000100800 */
[----:B0-----:R-:W2:Y:S04]  /*2d4f0*/  LDL.LU R28, [R1+0xf8] ;  /* 0x0000f800011c7983 */ /* 0x001ea80000300800 */
[----:B------:R-:W3:Y:S04]  /*2d500*/  LDL.LU R15, [R1+0xfc] ;  /* 0x0000fc00010f7983 */ /* 0x000ee80000300800 */
[----:B------:R-:W2:Y:S04]  /*2d510*/  LDL.LU R0, [R1+0x1ac] ;  /* 0x0001ac0001007983 */ /* 0x000ea80000300800 */
[----:B------:R-:W2:Y:S04]  /*2d520*/  LDL.LU R19, [R1+0x1a4] ;  /* 0x0001a40001137983 */ /* 0x000ea80000300800 */
[----:B------:R-:W2:Y:S01]  /*2d530*/  LDL.LU R5, [R1+0x180c] ;  /* 0x00180c0001057983 */ /* 0x000ea20000300800 */
[----:B------:R-:W-:-:S04]  /*2d540*/  LOP3.LUT R2, R2, 0xff800000, RZ, 0xc0, !PT ;  /* 0xff80000002027812 */ /* 0x000fc800078ec0ff */
[----:B------:R-:W-:Y:S02]  /*2d550*/  I2FP.F32.S32 R2, R2 ;  /* 0x0000000200027245 */ /* 0x000fe40000201400 */
[----:B----4-:R-:W-:-:S03]  /*2d560*/  F2FP.BF16.F32.PACK_AB R8, R12, R8 ;  /* 0x000000080c08723e */ /* 0x010fc600000010ff */
[----:B--2---:R-:W-:Y:S02]  /*2d570*/  FFMA.FTZ R5, R2, 1.1920928955078125e-07, R5 ;  /* 0x3400000002057823 */ /* 0x004fe40000010005 */
[----:B------:R-:W2:Y:S04]  /*2d580*/  LDL.LU R2, [R1+0xd8] ;  /* 0x0000d80001027983 */ /* 0x000ea80000300800 */
[----:B------:R0:W-:Y:S04]  /*2d590*/  STL [R1+0x44], R5 ;  /* 0x0000440501007387 */ /* 0x0001e80000100800 */
[----:B0-----:R-:W4:Y:S04]  /*2d5a0*/  LDL.LU R5, [R1+0x130] ;  /* 0x0001300001057983 */ /* 0x001f280000300800 */
[----:B------:R-:W2:Y:S01]  /*2d5b0*/  LDL.LU R12, [R1+0x1808] ;  /* 0x00180800010c7983 */ /* 0x000ea20000300800 */
[----:B------:R-:W-:-:S02]  /*2d5c0*/  F2FP.BF16.F32.PACK_AB R13, R21, R13 ;  /* 0x0000000d150d723e */ /* 0x000fc400000010ff */
[----:B------:R-:W-:Y:S01]  /*2d5d0*/  F2FP.BF16.F32.PACK_AB R9, R22, R9 ;  /* 0x000000091609723e */ /* 0x000fe200000010ff */
[----:B------:R-:W3:Y:S01]  /*2d5e0*/  LDL.LU R21, [R1+0x148] ;  /* 0x0001480001157983 */ /* 0x000ee20000300800 */
[----:B------:R-:W-:-:S03]  /*2d5f0*/  F2FP.BF16.F32.PACK_AB R11, R28, R11 ;  /* 0x0000000b1c0b723e */ /* 0x000fc600000010ff */
[----:B------:R-:W3:Y:S01]  /*2d600*/  LDL.LU R22, [R1+0x1a8] ;  /* 0x0001a80001167983 */ /* 0x000ee20000300800 */
[----:B------:R-:W-:Y:S02]  /*2d610*/  F2FP.BF16.F32.PACK_AB R16, R20, R16 ;  /* 0x000000101410723e */ /* 0x000fe400000010ff */
[----:B------:R-:W0:Y:S01]  /*2d620*/  S2R R20, SR_TID.X ;  /* 0x0000000000147919 */ /* 0x000e220000002100 */
[----:B------:R-:W-:Y:S02]  /*2d630*/  F2FP.BF16.F32.PACK_AB R17, R29, R17 ;  /* 0x000000111d11723e */ /* 0x000fe400000010ff */
[----:B------:R-:W1:Y:S01]  /*2d640*/  S2R R29, SR_TID.X ;  /* 0x00000000001d7919 */ /* 0x000e620000002100 */
[----:B--2---:R-:W-:Y:S02]  /*2d650*/  F2FP.BF16.F32.PACK_AB R12, R23, R12 ;  /* 0x0000000c170c723e */ /* 0x004fe400000010ff */
[----:B------:R-:W2:Y:S04]  /*2d660*/  LDL.LU R23, [R1+0x1b4] ;  /* 0x0001b40001177983 */ /* 0x000ea80000300800 */
[----:B------:R-:W3:Y:S01]  /*2d670*/  LDL.LU R28, [R1+0x1804] ;  /* 0x00180400011c7983 */ /* 0x000ee20000300800 */
[----:B------:R-:W-:-:S02]  /*2d680*/  F2FP.BF16.F32.PACK_AB R10, R2, R10 ;  /* 0x0000000a020a723e */ /* 0x000fc400000010ff */
[----:B------:R-:W-:Y:S01]  /*2d690*/  IADD3 R2, PT, PT, R25, -0x3f3504f3, RZ ;  /* 0xc0cafb0d19027810 */ /* 0x000fe20007ffe0ff */
[C---:B0-----:R-:W-:Y:S01]  /*2d6a0*/  IMAD.SHL.U32 R25, R20.reuse, 0x20, RZ ;  /* 0x0000002014197824 */ /* 0x041fe200078e00ff */
[----:B------:R-:W-:Y:S02]  /*2d6b0*/  F2FP.BF16.F32.PACK_AB R14, R3, R14 ;  /* 0x0000000e030e723e */ /* 0x000fe400000010ff */
[----:B----4-:R-:W-:Y:S02]  /*2d6c0*/  F2FP.BF16.F32.PACK_AB R18, R5, R18 ;  /* 0x000000120512723e */ /* 0x010fe400000010ff */
[----:B-1----:R-:W-:Y:S02]  /*2d6d0*/  SHF.L.U32 R3, R29, 0x2, RZ ;  /* 0x000000021d037819 */ /* 0x002fe400000006ff */
[----:B------:R-:W-:Y:S02]  /*2d6e0*/  LOP3.LUT R20, R20, 0x18, RZ, 0xc0, !PT ;  /* 0x0000001814147812 */ /* 0x000fe400078ec0ff */
[----:B------:R-:W-:-:S02]  /*2d6f0*/  LOP3.LUT R5, R25, 0xc60, RZ, 0xc0, !PT ;  /* 0x00000c6019057812 */ /* 0x000fc400078ec0ff */
[----:B------:R-:W-:Y:S02]  /*2d700*/  LOP3.LUT R2, R2, 0xff800000, RZ, 0xc0, !PT ;  /* 0xff80000002027812 */ /* 0x000fe400078ec0ff */
[----:B------:R-:W-:Y:S02]  /*2d710*/  LOP3.LUT R25, R3, 0x70, RZ, 0xc0, !PT ;  /* 0x0000007003197812 */ /* 0x000fe400078ec0ff */
[----:B------:R-:W-:Y:S02]  /*2d720*/  LEA R5, R20, R5, 0x9 ;  /* 0x0000000514057211 */ /* 0x000fe400078e48ff */
[----:B------:R-:W-:Y:S02]  /*2d730*/  FSEL R3, RZ, -23, P4 ;  /* 0xc1b80000ff037808 */ /* 0x000fe40002000000 */
[----:B------:R-:W-:Y:S02]  /*2d740*/  I2FP.F32.S32 R20, R2 ;  /* 0x0000000200147245 */ /* 0x000fe40000201400 */
[----:B------:R-:W-:-:S02]  /*2d750*/  LOP3.LUT R5, R5, R25, RZ, 0x3c, !PT ;  /* 0x0000001905057212 */ /* 0x000fc400078e3cff */
[----:B------:R-:W4:Y:S01]  /*2d760*/  LDL.LU R25, [R1+0x1800] ;  /* 0x0018000001197983 */ /* 0x000f220000300800 */
[----:B------:R-:W-:Y:S01]  /*2d770*/  FFMA.FTZ R3, R20, 1.1920928955078125e-07, R3 ;  /* 0x3400000014037823 */ /* 0x000fe20000010003 */
[----:B------:R-:W-:Y:S02]  /*2d780*/  F2FP.BF16.F32.PACK_AB R19, R0, R19 ;  /* 0x000000130013723e */ /* 0x000fe400000010ff */
[----:B------:R-:W-:Y:S01]  /*2d790*/  STS.128 [R5+UR6], R8 ;  /* 0x0000000805007988 */ /* 0x000fe20008000c06 */
[----:B---3--:R-:W-:-:S03]  /*2d7a0*/  F2FP.BF16.F32.PACK_AB R15, R28, R15 ;  /* 0x0000000f1c0f723e */ /* 0x008fc600000010ff */
[----:B------:R-:W3:Y:S04]  /*2d7b0*/  LDL.LU R28, [R1+0x17fc] ;  /* 0x0017fc00011c7983 */ /* 0x000ee80000300800 */
[----:B------:R-:W2:Y:S04]  /*2d7c0*/  LDL.LU R0, [R1+0x17f8] ;  /* 0x0017f80001007983 */ /* 0x000ea80000300800 */
[----:B------:R-:W2:Y:S04]  /*2d7d0*/  LDL.LU R20, [R1+0x138] ;  /* 0x0001380001147983 */ /* 0x000ea80000300800 */
[----:B------:R0:W-:Y:S04]  /*2d7e0*/  STL [R1+0x30], R3 ;  /* 0x0000300301007387 */ /* 0x0001e80000100800 */
[----:B------:R1:W-:Y:S04]  /*2d7f0*/  STS.128 [R5+UR6+0x200], R12 ;  /* 0x0002000c05007988 */ /* 0x0003e80008000c06 */
[----:B0-----:R-:W2:Y:S04]  /*2d800*/  LDL R3, [R1+0x74] ;  /* 0x0000740001037983 */ /* 0x001ea80000100800 */
[----:B------:R-:W2:Y:S04]  /*2d810*/  LDL.LU R8, [R1+0x1b0] ;  /* 0x0001b00001087983 */ /* 0x000ea80000300800 */
[----:B------:R-:W2:Y:S04]  /*2d820*/  LDL.LU R9, [R1+0x1b8] ;  /* 0x0001b80001097983 */ /* 0x000ea80000300800 */
[----:B------:R-:W2:Y:S04]  /*2d830*/  LDL.LU R10, [R1+0x8] ;  /* 0x00000800010a7983 */ /* 0x000ea80000300800 */
[----:B------:R-:W3:Y:S04]  /*2d840*/  LDL.LU R11, [R1+0x10] ;  /* 0x00001000010b7983 */ /* 0x000ee80000300800 */
[----:B-1----:R-:W3:Y:S04]  /*2d850*/  LDL.LU R12, [R1+0x140] ;  /* 0x00014000010c7983 */ /* 0x002ee80000300800 */
[----:B------:R-:W4:Y:S04]  /*2d860*/  LDL.LU R15, [R1+0x150] ;  /* 0x00015000010f7983 */ /* 0x000f280000300800 */
[----:B------:R-:W4:Y:S04]  /*2d870*/  LDL.LU R13, [R1+0xa0] ;  /* 0x0000a000010d7983 */ /* 0x000f280000300800 */
[----:B------:R-:W4:Y:S04]  /*2d880*/  LDL.LU R14, [R1+0x4] ;  /* 0x00000400010e7983 */ /* 0x000f280000300800 */
[----:B------:R0:W-:Y:S04]  /*2d890*/  STS.128 [R5+UR6+0x80], R16 ;  /* 0x0000801005007988 */ /* 0x0001e80008000c06 */
[----:B0-----:R-:W4:Y:S01]  /*2d8a0*/  LDL.LU R19, [R1+0x1c] ;  /* 0x00001c0001137983 */ /* 0x001f220000300800 */
[----:B------:R-:W-:-:S02]  /*2d8b0*/  MOV R16, 0x3dc6b27f ;  /* 0x3dc6b27f00107802 */ /* 0x000fc40000000f00 */
[----:B--2---:R-:W-:Y:S02]  /*2d8c0*/  F2FP.BF16.F32.PACK_AB R10, R10, R0 ;  /* 0x000000000a0a723e */ /* 0x004fe400000010ff */
[----:B---3--:R-:W-:Y:S01]  /*2d8d0*/  F2FP.BF16.F32.PACK_AB R20, R12, R20 ;  /* 0x000000140c14723e */ /* 0x008fe200000010ff */
[----:B----4-:R-:W-:Y:S01]  /*2d8e0*/  IMAD.IADD R3, R3, 0x1, -R13 ;  /* 0x0000000103037824 */ /* 0x010fe200078e0a0d */
[----:B------:R-:W-:Y:S02]  /*2d8f0*/  F2FP.BF16.F32.PACK_AB R21, R15, R21 ;  /* 0x000000150f15723e */ /* 0x000fe400000010ff */
[----:B------:R-:W-:Y:S01]  /*2d900*/  F2FP.BF16.F32.PACK_AB R12, R6, R7 ;  /* 0x00000007060c723e */ /* 0x000fe200000010ff */
[----:B------:R-:W-:Y:S01]  /*2d910*/  FADD R3, R3, -1 ;  /* 0xbf80000003037421 */ /* 0x000fe20000000000 */
[----:B------:R-:W2:Y:S01]  /*2d920*/  LDL.LU R15, [R1+0x20] ;  /* 0x00002000010f7983 */ /* 0x000ea20000300800 */
[----:B------:R-:W0:Y:S02]  /*2d930*/  LDC R7, c[0x0][0x3e8] ;  /* 0x0000fa00ff077b82 */ /* 0x000e240000000800 */
[----:B------:R-:W-:-:S02]  /*2d940*/  FFMA.FTZ R6, R3, R16, -0.16845393180847167969 ;  /* 0xbe2c7f3003067423 */ /* 0x000fc40000010010 */
[----:B------:R-:W3:Y:S04]  /*2d950*/  LDL.LU R16, [R1+0xc] ;  /* 0x00000c0001107983 */ /* 0x000ee80000300800 */
[----:B------:R-:W2:Y:S01]  /*2d960*/  LDL.LU R0, [R1+0x17f4] ;  /* 0x0017f40001007983 */ /* 0x000ea20000300800 */
[----:B------:R-:W-:Y:S02]  /*2d970*/  SHF.R.U32.HI R29, RZ, 0x5, R29 ;  /* 0x00000005ff1d7819 */ /* 0x000fe4000001161d */
[----:B------:R-:W-:Y:S02]  /*2d980*/  F2FP.BF16.F32.PACK_AB R13, R28, R26 ;  /* 0x0000001a1c0d723e */ /* 0x000fe400000010ff */
[----:B------:R-:W-:Y:S01]  /*2d990*/  SGXT.U32 R29, R29, 0x2 ;  /* 0x000000021d1d781a */ /* 0x000fe20000000000 */
[----:B------:R-:W4:Y:S01]  /*2d9a0*/  LDL.LU R26, [R1+0xb4] ;  /* 0x0000b400011a7983 */ /* 0x000f220000300800 */
[----:B------:R-:W-:-:S02]  /*2d9b0*/  F2FP.BF16.F32.PACK_AB R23, R9, R23 ;  /* 0x000000170917723e */ /* 0x000fc400000010ff */
[----:B------:R-:W-:Y:S01]  /*2d9c0*/  F2FP.BF16.F32.PACK_AB R9, R25, R4 ;  /* 0x000000041909723e */ /* 0x000fe200000010ff */
[----:B------:R-:W4:Y:S01]  /*2d9d0*/  LDL.LU R28, [R1+0x60] ;  /* 0x00006000011c7983 */ /* 0x000f220000300800 */
[----:B------:R-:W-:Y:S02]  /*2d9e0*/  F2FP.BF16.F32.PACK_AB R22, R8, R22 ;  /* 0x000000160816723e */ /* 0x000fe400000010ff */
[----:B------:R-:W-:Y:S01]  /*2d9f0*/  F2FP.BF16.F32.PACK_AB R8, R24, R27 ;  /* 0x0000001b1808723e */ /* 0x000fe200000010ff */
[----:B------:R-:W4:Y:S01]  /*2da00*/  LDL.LU R4, [R1+0xc0] ;  /* 0x0000c00001047983 */ /* 0x000f220000300800 */
[----:B0-----:R-:W-:-:S03]  /*2da10*/  IMAD R29, R29, R7, RZ ;  /* 0x000000071d1d7224 */ /* 0x001fc600078e02ff */
[----:B------:R-:W4:Y:S01]  /*2da20*/  LDL.LU R25, [R1+0x64] ;  /* 0x0000640001197983 */ /* 0x000f220000300800 */
[----:B------:R-:W-:-:S03]  /*2da30*/  F2FP.BF16.F32.PACK_AB R11, R19, R11 ;  /* 0x0000000b130b723e */ /* 0x000fc600000010ff */
[----:B------:R-:W4:Y:S04]  /*2da40*/  LDL.LU R27, [R1+0xf4] ;  /* 0x0000f400011b7983 */ /* 0x000f280000300800 */
[----:B------:R-:W4:Y:S01]  /*2da50*/  LDL.LU R24, [R1+0xe8] ;  /* 0x0000e80001187983 */ /* 0x000f220000300800 */
[----:B------:R-:W-:-:S03]  /*2da60*/  IMAD R7, R7, 0x4, R29 ;  /* 0x0000000407077824 */ /* 0x000fc600078e021d */
[----:B------:R-:W4:Y:S04]  /*2da70*/  LDL.LU R17, [R1+0x100] ;  /* 0x0001000001117983 */ /* 0x000f280000300800 */
[----:B------:R-:W4:Y:S04]  /*2da80*/  LDL.LU R18, [R1+0xf0] ;  /* 0x0000f00001127983 */ /* 0x000f280000300800 */
[----:B------:R-:W4:Y:S04]  /*2da90*/  LDL.LU R19, [R1+0xd4] ;  /* 0x0000d40001137983 */ /* 0x000f280000300800 */
[----:B------:R0:W-:Y:S02]  /*2daa0*/  STL [R1+0x17a0], R29 ;  /* 0x0017a01d01007387 */ /* 0x0001e40000100800 */
[----:B0-----:R-:W0:Y:S02]  /*2dab0*/  LDC R29, c[0x0][0x3e8] ;  /* 0x0000fa00ff1d7b82 */ /* 0x001e240000000800 */
[----:B------:R1:W-:Y:S04]  /*2dac0*/  STS.128 [R5+UR6+0x280], R20 ;  /* 0x0002801405007988 */ /* 0x0003e80008000c06 */
[----:B------:R0:W-:Y:S02]  /*2dad0*/  STS.128 [R5+UR6+0x100], R8 ;  /* 0x0001000805007988 */ /* 0x0001e40008000c06 */
[----:B0-----:R-:W-:-:S02]  /*2dae0*/  LEA R7, R29, R7, 0x2 ;  /* 0x000000071d077211 */ /* 0x001fc400078e10ff */
[----:B--2---:R-:W-:Y:S02]  /*2daf0*/  F2FP.BF16.F32.PACK_AB R15, R15, R0 ;  /* 0x000000000f0f723e */ /* 0x004fe400000010ff */
[----:B------:R-:W2:Y:S01]  /*2db00*/  LDL.LU R0, [R1+0x17f0] ;  /* 0x0017f00001007983 */ /* 0x000ea20000300800 */
[----:B---3--:R-:W-:-:S03]  /*2db10*/  F2FP.BF16.F32.PACK_AB R14, R16, R14 ;  /* 0x0000000e100e723e */ /* 0x008fc600000010ff */
[----:B-1----:R-:W3:Y:S04]  /*2db20*/  LDL.LU R22, [R1+0x5c] ;  /* 0x00005c0001167983 */ /* 0x002ee80000300800 */
[----:B------:R-:W3:Y:S04]  /*2db30*/  LDL.LU R23, [R1+0x4c] ;  /* 0x00004c0001177983 */ /* 0x000ee80000300800 */
[----:B------:R-:W2:Y:S04]  /*2db40*/  LDL.LU R20, [R1+0x78] ;  /* 0x0000780001147983 */ /* 0x000ea80000300800 */
[----:B------:R-:W2:Y:S04]  /*2db50*/  LDL.LU R21, [R1+0x70] ;  /* 0x0000700001157983 */ /* 0x000ea80000300800 */
[----:B------:R-:W2:Y:S04]  /*2db60*/  LDL.LU R8, [R1+0x28] ;  /* 0x0000280001087983 */ /* 0x000ea80000300800 */
[----:B------:R-:W2:Y:S04]  /*2db70*/  LDL.LU R9, [R1+0x2c] ;  /* 0x00002c0001097983 */ /* 0x000ea80000300800 */
[----:B------:R-:W-:Y:S04]  /*2db80*/  STL [R1+0x20], R7 ;  /* 0x0000200701007387 */ /* 0x000fe80000100800 */
[----:B------:R-:W2:Y:S04]  /*2db90*/  LDL.LU R10, [R1+0x58] ;  /* 0x00005800010a7983 */ /* 0x000ea80000300800 */
[----:B------:R-:W2:Y:S04]  /*2dba0*/  LDL.LU R11, [R1+0x48] ;  /* 0x00004800010b7983 */ /* 0x000ea80000300800 */
[----:B------:R0:W-:Y:S04]  /*2dbb0*/  STS.128 [R5+UR6+0x300], R12 ;  /* 0x0003000c05007988 */ /* 0x0001e80008000c06 */
[----:B0-----:R-:W2:Y:S04]  /*2dbc0*/  LDL.LU R14, [R1+0x38] ;  /* 0x00003800010e7983 */ /* 0x001ea80000300800 */
[----:B------:R-:W4:Y:S01]  /*2dbd0*/  LDL.LU R15, [R1+0x3c] ;  /* 0x00003c00010f7983 */ /* 0x000f220000300800 */
[----:B------:R-:W-:Y:S01]  /*2dbe0*/  FFMA.FTZ R6, R3, R6, 0.1716887056827545166 ;  /* 0x3e2fcf2a03067423 */ /* 0x000fe20000010006 */
[----:B------:R-:W-:-:S03]  /*2dbf0*/  LEA R7, R29, R7, 0x2 ;  /* 0x000000071d077211 */ /* 0x000fc600078e10ff */
[C---:B------:R-:W-:Y:S02]  /*2dc00*/  FFMA.FTZ R6, R3.reuse, R6, -0.17900948226451873779 ;  /* 0xbe374e4303067423 */ /* 0x040fe40000010006 */
[----:B------:R0:W-:Y:S02]  /*2dc10*/  STL [R1+0x1c], R7 ;  /* 0x00001c0701007387 */ /* 0x0001e40000100800 */
[----:B------:R-:W-:-:S04]  /*2dc20*/  FFMA.FTZ R6, R3, R6, 0.20512372255325317383 ;  /* 0x3e520bf403067423 */ /* 0x000fc80000010006 */
[----:B------:R-:W-:Y:S01]  /*2dc30*/  FFMA.FTZ R6, R3, R6, -0.24046532809734344482 ;  /* 0xbe763c8b03067423 */ /* 0x000fe20000010006 */
[----:B0-----:R-:W-:-:S03]  /*2dc40*/  IMAD R7, R29, 0x4, R7 ;  /* 0x000000041d077824 */ /* 0x001fc600078e0207 */
[C---:B------:R-:W-:Y:S02]  /*2dc50*/  FFMA.FTZ R6, R3.reuse, R6, 0.28857114911079406738 ;  /* 0x3e93bf9903067423 */ /* 0x040fe40000010006 */
[----:B------:R0:W-:Y:S02]  /*2dc60*/  STL [R1+0x28], R7 ;  /* 0x0000280701007387 */ /* 0x0001e40000100800 */
[----:B------:R-:W-:Y:S01]  /*2dc70*/  FFMA.FTZ R6, R3, R6, -0.36067417263984680176 ;  /* 0xbeb8aa4903067423 */ /* 0x000fe20000010006 */
[----:B0-----:R-:W-:-:S05]  /*2dc80*/  LEA R7, R29, R7, 0x2 ;  /* 0x000000071d077211 */ /* 0x001fca00078e10ff */
[----:B------:R0:W-:Y:S02]  /*2dc90*/  STL [R1], R7 ;  /* 0x0000000701007387 */ /* 0x0001e40000100800 */
[----:B0-----:R-:W-:-:S05]  /*2dca0*/  LEA R7, R29, R7, 0x2 ;  /* 0x000000071d077211 */ /* 0x001fca00078e10ff */
[----:B------:R0:W-:Y:S02]  /*2dcb0*/  STL [R1+0x4], R7 ;  /* 0x0000040701007387 */ /* 0x0001e40000100800 */
[----:B0-----:R-:W-:-:S05]  /*2dcc0*/  IMAD R7, R29, 0x4, R7 ;  /* 0x000000041d077824 */ /* 0x001fca00078e0207 */
[----:B------:R-:W-:Y:S01]  /*2dcd0*/  STL [R1+0x8], R7 ;  /* 0x0000080701007387 */ /* 0x000fe20000100800 */
[----:B---3--:R-:W-:Y:S02]  /*2dce0*/  F2FP.BF16.F32.PACK_AB R13, R22, R23 ;  /* 0x00000017160d723e */ /* 0x008fe400000010ff */
[----:B--2---:R-:W-:Y:S02]  /*2dcf0*/  F2FP.BF16.F32.PACK_AB R8, R14, R8 ;  /* 0x000000080e08723e */ /* 0x004fe400000010ff */
[----:B----4-:R-:W-:Y:S01]  /*2dd00*/  F2FP.BF16.F32.PACK_AB R14, R4, R25 ;  /* 0x00000019040e723e */ /* 0x010fe200000010ff */
[----:B------:R-:W-:Y:S01]  /*2dd10*/  FFMA.FTZ R4, R3, R6, 0.48089820146560668945 ;  /* 0x3ef6384a03047423 */ /* 0x000fe20000010006 */
[----:B------:R-:W-:Y:S02]  /*2dd20*/  F2FP.BF16.F32.PACK_AB R12, R15, R9 ;  /* 0x000000090f0c723e */ /* 0x000fe400000010ff */
[----:B------:R-:W-:Y:S01]  /*2dd30*/  F2FP.BF16.F32.PACK_AB R9, R10, R11 ;  /* 0x0000000b0a09723e */ /* 0x000fe200000010ff */
[----:B------:R-:W-:Y:S01]  /*2dd40*/  FFMA.FTZ R4, R3, R4, -0.72134751081466674805 ;  /* 0xbf38aa3b03047423 */ /* 0x000fe20000010004 */
[----:B------:R-:W-:-:S02]  /*2dd50*/  F2FP.BF16.F32.PACK_AB R10, R26, R28 ;  /* 0x0000001c1a0a723e */ /* 0x000fc400000010ff */
[----:B------:R-:W-:Y:S01]  /*2dd60*/  F2FP.BF16.F32.PACK_AB R11, R27, R24 ;  /* 0x000000181b0b723e */ /* 0x000fe200000010ff */
[----:B------:R-:W-:Y:S01]  /*2dd70*/  FMUL R4, R3, R4 ;  /* 0x0000000403047220 */ /* 0x000fe20000400000 */
[----:B------:R-:W-:-:S03]  /*2dd80*/  IMAD R28, R29, 0x4, R7 ;  /* 0x000000041d1c7824 */ /* 0x000fc600078e0207 */
[----:B------:R0:W-:Y:S01]  /*2dd90*/  STS.128 [R5+UR6+0x180], R8 ;  /* 0x0001800805007988 */ /* 0x0001e20008000c06 */
[----:B------:R-:W-:Y:S01]  /*2dda0*/  FMUL R4, R3, R4 ;  /* 0x0000000403047220 */ /* 0x000fe20000400000 */
[----:B------:R-:W-:-:S03]  /*2ddb0*/  F2FP.BF16.F32.PACK_AB R15, R17, R18 ;  /* 0x00000012110f723e */ /* 0x000fc600000010ff */
[----:B------:R-:W-:Y:S02]  /*2ddc0*/  FFMA.FTZ R3, R3, 1.4426950216293334961, R4 ;  /* 0x3fb8aa3b03037823 */ /* 0x000fe40000010004 */
[----:B------:R1:W-:Y:S01]  /*2ddd0*/  STS.128 [R5+UR6+0x380], R12 ;  /* 0x0003800c05007988 */ /* 0x0003e20008000c06 */
[----:B0-----:R-:W-:Y:S01]  /*2dde0*/  IADD3 R8, PT, PT, R21, -R2, RZ ;  /* 0x8000000215087210 */ /* 0x001fe20007ffe0ff */
[----:B------:R-:W-:-:S05]  /*2ddf0*/  IMAD R2, R29, 0x4, R28 ;  /* 0x000000041d027824 */ /* 0x000fca00078e021c */
[C---:B------:R-:W-:Y:S01]  /*2de00*/  LEA R4, R29.reuse, R2, 0x2 ;  /* 0x000000021d047211 */ /* 0x040fe200078e10ff */
[----:B------:R-:W-:Y:S03]  /*2de10*/  STL [R1+0x17a4], R28 ;  /* 0x0017a41c01007387 */ /* 0x000fe60000100800 */
[C---:B-1----:R-:W-:Y:S01]  /*2de20*/  LEA R12, R29.reuse, R4, 0x2 ;  /* 0x000000041d0c7211 */ /* 0x042fe200078e10ff */
[----:B------:R0:W-:Y:S04]  /*2de30*/  STL [R1+0x17a8], R2 ;  /* 0x0017a80201007387 */ /* 0x0001e80000100800 */
[----:B------:R-:W-:Y:S01]  /*2de40*/  STL [R1+0x1790], R4 ;  /* 0x0017900401007387 */ /* 0x000fe20000100800 */
[----:B0-----:R-:W-:-:S03]  /*2de50*/  IMAD R2, R29, 0x4, R12 ;  /* 0x000000041d027824 */ /* 0x001fc600078e020c */
[----:B------:R-:W-:Y:S04]  /*2de60*/  STL [R1+0xc], R12 ;  /* 0x00000c0c01007387 */ /* 0x000fe80000100800 */
[----:B------:R-:W2:Y:S04]  /*2de70*/  LDL.LU R15, [R1+0x74] ;  /* 0x00007400010f7983 */ /* 0x000ea80000300800 */
[----:B------:R0:W-:Y:S02]  /*2de80*/  STL [R1+0x10], R2 ;  /* 0x0000100201007387 */ /* 0x0001e40000100800 */
[----:B0-----:R-:W-:-:S05]  /*2de90*/  LEA R2, R29, R2, 0x2 ;  /* 0x000000021d027211 */ /* 0x001fca00078e10ff */
[----:B------:R0:W-:Y:S02]  /*2dea0*/  STL [R1+0x14], R2 ;  /* 0x0000140201007387 */ /* 0x0001e40000100800 */
[----:B0-----:R-:W-:-:S05]  /*2deb0*/  LEA R2, R29, R2, 0x2 ;  /* 0x000000021d027211 */ /* 0x001fca00078e10ff */
[----:B------:R0:W-:Y:S02]  /*2dec0*/  STL [R1+0x18], R2 ;  /* 0x0000180201007387 */ /* 0x0001e40000100800 */
[----:B0-----:R-:W-:-:S05]  /*2ded0*/  IMAD R2, R29, 0x4, R2 ;  /* 0x000000041d027824 */ /* 0x001fca00078e0202 */
[----:B------:R0:W-:Y:S02]  /*2dee0*/  STL [R1+0x24], R2 ;  /* 0x0000240201007387 */ /* 0x0001e40000100800 */
[----:B0-----:R-:W-:-:S05]  /*2def0*/  LEA R2, R29, R2, 0x2 ;  /* 0x000000021d027211 */ /* 0x001fca00078e10ff */
[----:B------:R0:W-:Y:S04]  /*2df00*/  STL [R1+0x40], R2 ;  /* 0x0000400201007387 */ /* 0x0001e80000100800 */
[----:B------:R-:W3:Y:S01]  /*2df10*/  LDL.LU R28, [R1+0x114] ;  /* 0x00011400011c7983 */ /* 0x000ee20000300800 */
[----:B0-----:R-:W-:-:S05]  /*2df20*/  LEA R2, R29, R2, 0x2 ;  /* 0x000000021d027211 */ /* 0x001fca00078e10ff */
[----:B------:R0:W-:Y:S04]  /*2df30*/  STL [R1+0x8c], R2 ;  /* 0x00008c0201007387 */ /* 0x0001e80000100800 */
[----:B------:R-:W4:Y:S04]  /*2df40*/  LDL.LU R12, [R1+0x10c] ;  /* 0x00010c00010c7983 */ /* 0x000f280000300800 */
[----:B------:R-:W4:Y:S01]  /*2df50*/  LDL.LU R13, [R1+0x44] ;  /* 0x00004400010d7983 */ /* 0x000f220000300800 */
[----:B0-----:R-:W-:-:S03]  /*2df60*/  IMAD R2, R29, 0x4, R2 ;  /* 0x000000041d027824 */ /* 0x001fc600078e0202 */
[----:B------:R-:W4:Y:S04]  /*2df70*/  LDL.LU R14, [R1+0x30] ;  /* 0x00003000010e7983 */ /* 0x000f280000300800 */
[----:B------:R0:W-:Y:S02]  /*2df80*/  STL [R1+0x88], R2 ;  /* 0x0000880201007387 */ /* 0x0001e40000100800 */
[----:B0-----:R-:W-:-:S05]  /*2df90*/  LEA R2, R29, R2, 0x2 ;  /* 0x000000021d027211 */ /* 0x001fca00078e10ff */
[----:B------:R0:W-:Y:S01]  /*2dfa0*/  STL [R1+0x84], R2 ;  /* 0x0000840201007387 */ /* 0x0001e20000100800 */
[----:B------:R-:W-:Y:S02]  /*2dfb0*/  IADD3 R6, PT, PT, R20, -R19, RZ ;  /* 0x8000001314067210 */ /* 0x000fe40007ffe0ff */
[----:B------:R-:W-:Y:S02]  /*2dfc0*/  IADD3 R19, PT, PT, R0, -0x3f3504f3, RZ ;  /* 0xc0cafb0d00137810 */ /* 0x000fe40007ffe0ff */
[----:B0-----:R-:W-:-:S05]  /*2dfd0*/  LEA R2, R29, R2, 0x2 ;  /* 0x000000021d027211 */ /* 0x001fca00078e10ff */
[----:B------:R0:W-:Y:S01]  /*2dfe0*/  STL [R1+0x7c], R2 ;  /* 0x00007c0201007387 */ /* 0x0001e20000100800 */
[----:B------:R-:W-:-:S03]  /*2dff0*/  LOP3.LUT R19, R19, 0xff800000, RZ, 0xc0, !PT ;  /* 0xff80000013137812 */ /* 0x000fc600078ec0ff */
[----:B------:R-:W4:Y:S04]  /*2e000*/  LDL.LU R22, [R1+0x178] ;  /* 0x0001780001167983 */ /* 0x000f280000300800 */
[----:B------:R-:W4:Y:S01]  /*2e010*/  LDL.LU R23, [R1+0x11c] ;  /* 0x00011c0001177983 */ /* 0x000f220000300800 */
[----:B0-----:R-:W-:-:S03]  /*2e020*/  IMAD R2, R29, 0x4, R2 ;  /* 0x000000041d027824 */ /* 0x001fc600078e0202 */
[----:B------:R-:W4:Y:S04]  /*2e030*/  LDL.LU R26, [R1+0x188] ;  /* 0x00018800011a7983 */ /* 0x000f280000300800 */
[----:B------:R0:W-:Y:S01]  /*2e040*/  STL [R1+0x80], R2 ;  /* 0x0000800201007387 */ /* 0x0001e20000100800 */
[----:B------:R-:W-:-:S03]  /*2e050*/  IADD3 R7, PT, PT, R0, -R19, RZ ;  /* 0x8000001300077210 */ /* 0x000fc60007ffe0ff */
[----:B------:R-:W4:Y:S04]  /*2e060*/  LDL.LU R25, [R1+0x180] ;  /* 0x0001800001197983 */ /* 0x000f280000300800 */
[----:B------:R-:W4:Y:S04]  /*2e070*/  LDL.LU R24, [R1+0x1a0] ;  /* 0x0001a00001187983 */ /* 0x000f280000300800 */
[----:B------:R-:W4:Y:S04]  /*2e080*/  LDL.LU R17, [R1+0x190] ;  /* 0x0001900001117983 */ /* 0x000f280000300800 */
[----:B------:R-:W4:Y:S04]  /*2e090*/  LDL.LU R18, [R1+0x1c4] ;  /* 0x0001c40001127983 */ /* 0x000f280000300800 */
[----:B------:R-:W4:Y:S04]  /*2e0a0*/  LDL.LU R19, [R1+0x1c0] ;  /* 0x0001c00001137983 */ /* 0x000f280000300800 */
[----:B------:R-:W4:Y:S01]  /*2e0b0*/  LDL R27, [R1+0x420] ;  /* 0x00042000011b7983 */ /* 0x000f220000100800 */
[----:B------:R-:W-:Y:S01]  /*2e0c0*/  MOV R16, 0x3dc6b27f ;  /* 0x3dc6b27f00107802 */ /* 0x000fe20000000f00 */
[----:B------:R-:W-:Y:S01]  /*2e0d0*/  FADD R6, R6, -1 ;  /* 0xbf80000006067421 */ /* 0x000fe20000000000 */
[----:B------:R-:W-:Y:S01]  /*2e0e0*/  FADD R7, R7, -1 ;  /* 0xbf80000007077421 */ /* 0x000fe20000000000 */
[----:B------:R-:W-:-:S02]  /*2e0f0*/  FADD R8, R8, -1 ;  /* 0xbf80000008087421 */ /* 0x000fc40000000000 */
[-C--:B------:R-:W-:Y:S01]  /*2e100*/  FFMA.FTZ R11, R6, R16.reuse, -0.16845393180847167969 ;  /* 0xbe2c7f30060b7423 */ /* 0x080fe20000010010 */
[CC--:B------:R-:W-:Y:S01]  /*2e110*/  FFMA.FTZ R9, R7.reuse, R16.reuse, -0.16845393180847167969 ;  /* 0xbe2c7f3007097423 */ /* 0x0c0fe20000010010 */
[----:B------:R-:W-:Y:S02]  /*2e120*/  FFMA.FTZ R10, R8, R16, -0.16845393180847167969 ;  /* 0xbe2c7f30080a7423 */ /* 0x000fe40000010010 */
[----:B------:R-:W-:Y:S01]  /*2e130*/  FFMA.FTZ R11, R6, R11, 0.1716887056827545166 ;  /* 0x3e2fcf2a060b7423 */ /* 0x000fe2000001000b */
[C---:B------:R-:W-:Y:S01]  /*2e140*/  FFMA.FTZ R9, R7.reuse, R9, 0.1716887056827545166 ;  /* 0x3e2fcf2a07097423 */ /* 0x040fe20000010009 */
[----:B------:R-:W-:Y:S02]  /*2e150*/  FFMA.FTZ R10, R8, R10, 0.1716887056827545166 ;  /* 0x3e2fcf2a080a7423 */ /* 0x000fe4000001000a */
[----:B------:R-:W-:Y:S01]  /*2e160*/  FFMA.FTZ R11, R6, R11, -0.17900948226451873779 ;  /* 0xbe374e43060b7423 */ /* 0x000fe2000001000b */
[----:B------:R-:W-:Y:S01]  /*2e170*/  FFMA.FTZ R9, R7, R9, -0.17900948226451873779 ;  /* 0xbe374e4307097423 */ /* 0x000fe20000010009 */
[----:B------:R-:W-:-:S02]  /*2e180*/  FFMA.FTZ R10, R8, R10, -0.17900948226451873779 ;  /* 0xbe374e43080a7423 */ /* 0x000fc4000001000a */
[----:B------:R-:W-:Y:S01]  /*2e190*/  FFMA.FTZ R11, R6, R11, 0.20512372255325317383 ;  /* 0x3e520bf4060b7423 */ /* 0x000fe2000001000b */
[C---:B------:R-:W-:Y:S01]  /*2e1a0*/  FFMA.FTZ R9, R7.reuse, R9, 0.20512372255325317383 ;  /* 0x3e520bf407097423 */ /* 0x040fe20000010009 */
[----:B------:R-:W-:Y:S02]  /*2e1b0*/  FFMA.FTZ R10, R8, R10, 0.20512372255325317383 ;  /* 0x3e520bf4080a7423 */ /* 0x000fe4000001000a */
[----:B------:R-:W-:Y:S01]  /*2e1c0*/  FFMA.FTZ R11, R6, R11, -0.24046532809734344482 ;  /* 0xbe763c8b060b7423 */ /* 0x000fe2000001000b */
[C---:B------:R-:W-:Y:S01]  /*2e1d0*/  FFMA.FTZ R9, R7.reuse, R9, -0.24046532809734344482 ;  /* 0xbe763c8b07097423 */ /* 0x040fe20000010009 */
[----:B------:R-:W-:Y:S02]  /*2e1e0*/  FFMA.FTZ R10, R8, R10, -0.24046532809734344482 ;  /* 0xbe763c8b080a7423 */ /* 0x000fe4000001000a */
[----:B------:R-:W-:Y:S01]  /*2e1f0*/  FFMA.FTZ R11, R6, R11, 0.28857114911079406738 ;  /* 0x3e93bf99060b7423 */ /* 0x000fe2000001000b */
[----:B------:R-:W-:Y:S01]  /*2e200*/  FFMA.FTZ R9, R7, R9, 0.28857114911079406738 ;  /* 0x3e93bf9907097423 */ /* 0x000fe20000010009 */
[----:B------:R-:W-:-:S02]  /*2e210*/  FFMA.FTZ R10, R8, R10, 0.28857114911079406738 ;  /* 0x3e93bf99080a7423 */ /* 0x000fc4000001000a */
[----:B------:R-:W-:Y:S01]  /*2e220*/  FFMA.FTZ R11, R6, R11, -0.36067417263984680176 ;  /* 0xbeb8aa49060b7423 */ /* 0x000fe2000001000b */
[C---:B------:R-:W-:Y:S01]  /*2e230*/  FFMA.FTZ R9, R7.reuse, R9, -0.36067417263984680176 ;  /* 0xbeb8aa4907097423 */ /* 0x040fe20000010009 */
[----:B------:R-:W-:Y:S02]  /*2e240*/  FFMA.FTZ R10, R8, R10, -0.36067417263984680176 ;  /* 0xbeb8aa49080a7423 */ /* 0x000fe4000001000a */
[----:B------:R-:W-:Y:S01]  /*2e250*/  FFMA.FTZ R11, R6, R11, 0.48089820146560668945 ;  /* 0x3ef6384a060b7423 */ /* 0x000fe2000001000b */
[C---:B------:R-:W-:Y:S01]  /*2e260*/  FFMA.FTZ R9, R7.reuse, R9, 0.48089820146560668945 ;  /* 0x3ef6384a07097423 */ /* 0x040fe20000010009 */
[----:B------:R-:W-:Y:S02]  /*2e270*/  FFMA.FTZ R10, R8, R10, 0.48089820146560668945 ;  /* 0x3ef6384a080a7423 */ /* 0x000fe4000001000a */
[----:B------:R-:W-:Y:S01]  /*2e280*/  FFMA.FTZ R11, R6, R11, -0.72134751081466674805 ;  /* 0xbf38aa3b060b7423 */ /* 0x000fe2000001000b */
[----:B------:R-:W-:Y:S01]  /*2e290*/  FFMA.FTZ R9, R7, R9, -0.72134751081466674805 ;  /* 0xbf38aa3b07097423 */ /* 0x000fe20000010009 */
[----:B------:R-:W-:-:S02]  /*2e2a0*/  FFMA.FTZ R10, R8, R10, -0.72134751081466674805 ;  /* 0xbf38aa3b080a7423 */ /* 0x000fc4000001000a */
[----:B------:R-:W-:Y:S01]  /*2e2b0*/  FMUL R11, R6, R11 ;  /* 0x0000000b060b7220 */ /* 0x000fe20000400000 */
[C---:B------:R-:W-:Y:S01]  /*2e2c0*/  FMUL R9, R7.reuse, R9 ;  /* 0x0000000907097220 */ /* 0x040fe20000400000 */
[----:B------:R-:W-:Y:S02]  /*2e2d0*/  FMUL R10, R8, R10 ;  /* 0x0000000a080a7220 */ /* 0x000fe40000400000 */
[----:B------:R-:W-:Y:S01]  /*2e2e0*/  FMUL R11, R6, R11 ;  /* 0x0000000b060b7220 */ /* 0x000fe20000400000 */
[C---:B------:R-:W-:Y:S01]  /*2e2f0*/  FMUL R9, R7.reuse, R9 ;  /* 0x0000000907097220 */ /* 0x040fe20000400000 */
[----:B------:R-:W-:Y:S02]  /*2e300*/  FMUL R10, R8, R10 ;  /* 0x0000000a080a7220 */ /* 0x000fe40000400000 */
[----:B------:R-:W-:Y:S01]  /*2e310*/  FFMA.FTZ R6, R6, 1.4426950216293334961, R11 ;  /* 0x3fb8aa3b06067823 */ /* 0x000fe2000001000b */
[----:B------:R-:W-:Y:S01]  /*2e320*/  FFMA.FTZ R9, R7, 1.4426950216293334961, R9 ;  /* 0x3fb8aa3b07097823 */ /* 0x000fe20000010009 */
[----:B------:R-:W-:Y:S01]  /*2e330*/  FFMA.FTZ R10, R8, 1.4426950216293334961, R10 ;  /* 0x3fb8aa3b080a7823 */ /* 0x000fe2000001000a */
[----:B0-----:R-:W-:-:S02]  /*2e340*/  LEA R2, R29, R2, 0x2 ;  /* 0x000000021d027211 */ /* 0x001fc400078e10ff */
[----:B------:R-:W-:-:S03]  /*2e350*/  ISETP.GE.U32.AND P6, PT, R20, 0x7f800000, PT ;  /* 0x7f8000001400780c */ /* 0x000fc60003fc6070 */
[----:B------:R0:W-:Y:S01]  /*2e360*/  STL [R1+0x64], R2 ;  /* 0x0000640201007387 */ /* 0x0001e20000100800 */
[----:B------:R-:W-:Y:S02]  /*2e370*/  ISETP.GE.U32.AND P1, PT, R0, 0x7f800000, PT ;  /* 0x7f8000000000780c */ /* 0x000fe40003f26070 */
[----:B0-----:R-:W-:Y:S02]  /*2e380*/  LEA R2, R29, R2, 0x2 ;  /* 0x000000021d027211 */ /* 0x001fe400078e10ff */
[----:B------:R-:W-:-:S03]  /*2e390*/  ISETP.GE.U32.AND P5, PT, R21, 0x7f800000, PT ;  /* 0x7f8000001500780c */ /* 0x000fc60003fa6070 */
[----:B------:R0:W-:Y:S02]  /*2e3a0*/  STL [R1+0x68], R2 ;  /* 0x0000680201007387 */ /* 0x0001e40000100800 */
[----:B0-----:R-:W-:-:S05]  /*2e3b0*/  LEA R2, R29, R2, 0x2 ;  /* 0x000000021d027211 */ /* 0x001fca00078e10ff */
[----:B------:R0:W-:Y:S02]  /*2e3c0*/  STL [R1+0x90], R2 ;  /* 0x0000900201007387 */ /* 0x0001e40000100800 */
[----:B0-----:R-:W-:Y:S01]  /*2e3d0*/  IMAD R2, R29, 0x4, R2 ;  /* 0x000000041d027824 */ /* 0x001fe200078e0202 */
[C---:B--2---:R-:W-:Y:S01]  /*2e3e0*/  ISETP.GE.U32.AND P2, PT, R15.reuse, 0x7f800000, PT ;  /* 0x7f8000000f00780c */ /* 0x044fe20003f46070 */
[----:B------:R-:W-:Y:S01]  /*2e3f0*/  BAR.SYNC.DEFER_BLOCKING 0x0 ;  /* 0x0000000000007b1d */ /* 0x000fe20000010000 */
[----:B------:R-:W-:Y:S01]  /*2e400*/  FSETP.NEU.AND P4, PT, R15, RZ, PT ;  /* 0x000000ff0f00720b */ /* 0x000fe20003f8d000 */
[----:B---3--:R-:W-:-:S10]  /*2e410*/  FADD R11, R28, R3 ;  /* 0x000000031c0b7221 */ /* 0x008fd40000000000 */
[----:B------:R-:W-:-:S04]  /*2e420*/  @P2 IMAD.MOV.U32 R3, RZ, RZ, 0x7f800000 ;  /* 0x7f800000ff032424 */ /* 0x000fc800078e00ff */
[----:B------:R-:W-:Y:S01]  /*2e430*/  @P2 FFMA.FTZ R11, R15, R3, +INF ;  /* 0x7f8000000f0b2423 */ /* 0x000fe20000010003 */
[----:B----4-:R-:W-:Y:S01]  /*2e440*/  FADD R8, R12, R6 ;  /* 0x000000060c087221 */ /* 0x010fe20000000000 */
[----:B------:R-:W-:Y:S01]  /*2e450*/  FADD R7, R13, R9 ;  /* 0x000000090d077221 */ /* 0x000fe20000000000 */
[----:B------:R-:W-:Y:S01]  /*2e460*/  FADD R4, R14, R10 ;  /* 0x0000000a0e047221 */ /* 0x000fe20000000000 */
[----:B------:R-:W-:Y:S01]  /*2e470*/  @P6 MOV R6, 0x7f800000 ;  /* 0x7f80000000066802 */ /* 0x000fe20000000f00 */
[----:B------:R-:W-:Y:S01]  /*2e480*/  STL [R1+0x3a0], R11 ;  /* 0x0003a00b01007387 */ /* 0x000fe20000100800 */
[----:B------:R-:W-:-:S03]  /*2e490*/  @P1 MOV R3, 0x7f800000 ;  /* 0x7f80000000031802 */ /* 0x000fc60000000f00 */
[----:B------:R-:W-:Y:S01]  /*2e4a0*/  @P6 FFMA.FTZ R8, R20, R6, +INF ;  /* 0x7f80000014086423 */ /* 0x000fe20000010006 */
[----:B------:R0:W-:Y:S01]  /*2e4b0*/  STL [R1+0x74], R2 ;  /* 0x0000740201007387 */ /* 0x0001e20000100800 */
[----:B------:R-:W-:Y:S02]  /*2e4c0*/  @P5 IMAD.MOV.U32 R6, RZ, RZ, 0x7f800000 ;  /* 0x7f800000ff065424 */ /* 0x000fe400078e00ff */
[----:B------:R-:W-:Y:S01]  /*2e4d0*/  @P1 FFMA.FTZ R7, R0, R3, +INF ;  /* 0x7f80000000071423 */ /* 0x000fe20000010003 */
[----:B------:R-:W-:Y:S01]  /*2e4e0*/  STL [R1+0x39c], R8 ;  /* 0x00039c0801007387 */ /* 0x000fe20000100800 */
[----:B0-----:R-:W-:Y:S01]  /*2e4f0*/  LEA R2, R29, R2, 0x2 ;  /* 0x000000021d027211 */ /* 0x001fe200078e10ff */
[----:B------:R-:W-:-:S04]  /*2e500*/  @P5 FFMA.FTZ R4, R21, R6, +INF ;  /* 0x7f80000015045423 */ /* 0x000fc80000010006 */
[----:B------:R0:W-:Y:S01]  /*2e510*/  STL [R1+0xc0], R2 ;  /* 0x0000c00201007387 */ /* 0x0001e20000100800 */
[----:B------:R-:W-:-:S03]  /*2e520*/  FSETP.NEU.AND P2, PT, R0, RZ, PT ;  /* 0x000000ff0000720b */ /* 0x000fc60003f4d000 */
[----:B------:R-:W-:Y:S01]  /*2e530*/  STL [R1+0x398], R7 ;  /* 0x0003980701007387 */ /* 0x000fe20000100800 */
[----:B0-----:R-:W-:-:S04]  /*2e540*/  LEA R2, R29, R2, 0x2 ;  /* 0x000000021d027211 */ /* 0x001fc800078e10ff */
[----:B------:R-:W-:Y:S01]  /*2e550*/  LEA R0, R29, R2, 0x2 ;  /* 0x000000021d007211 */ /* 0x000fe200078e10ff */
[----:B------:R-:W-:Y:S04]  /*2e560*/  STL [R1+0xac], R2 ;  /* 0x0000ac0201007387 */ /* 0x000fe80000100800 */
[----:B------:R-:W-:Y:S01]  /*2e570*/  STL [R1+0x394], R4 ;  /* 0x0003940401007387 */ /* 0x000fe20000100800 */
[----:B------:R-:W-:-:S03]  /*2e580*/  F2FP.BF16.F32.PACK_AB R8, R22, R23 ;  /* 0x000000171608723e */ /* 0x000fc600000010ff */
[----:B------:R-:W0:Y:S01]  /*2e590*/  LDS.128 R12, [R27+UR6] ;  /* 0x000000061b0c7984 */ /* 0x000e220008000c00 */
[----:B------:R-:W-:Y:S02]  /*2e5a0*/  F2FP.BF16.F32.PACK_AB R10, R24, R17 ;  /* 0x00000011180a723e */ /* 0x000fe400000010ff */
[----:B------:R-:W-:Y:S02]  /*2e5b0*/  F2FP.BF16.F32.PACK_AB R11, R18, R19 ;  /* 0x00000013120b723e */ /* 0x000fe400000010ff */
[----:B------:R-:W-:Y:S01]  /*2e5c0*/  F2FP.BF16.F32.PACK_AB R9, R26, R25 ;  /* 0x000000191a09723e */ /* 0x000fe200000010ff */
[----:B------:R-:W-:Y:S04]  /*2e5d0*/  LDS.128 R16, [R27+UR6+0x400] ;  /* 0x000400061b107984 */ /* 0x000fe80008000c00 */
[----:B------:R1:W-:Y:S04]  /*2e5e0*/  STL.64 [R1+0x17d8], R10 ;  /* 0x0017d80a01007387 */ /* 0x0003e80000100a00 */
[----:B------:R2:W-:Y:S04]  /*2e5f0*/  STL [R1+0xa8], R0 ;  /* 0x0000a80001007387 */ /* 0x0005e80000100800 */
[----:B------:R-:W-:Y:S01]  /*2e600*/  STL.64 [R1+0x17d0], R8 ;  /* 0x0017d00801007387 */ /* 0x000fe20000100a00 */
[----:B-1----:R-:W-:-:S03]  /*2e610*/  LOP3.LUT R11, R27, 0x40, RZ, 0x3c, !PT ;  /* 0x000000401b0b7812 */ /* 0x002fc600078e3cff */
[----:B------:R-:W-:Y:S04]  /*2e620*/  STL [R1+0x17c4], R29 ;  /* 0x0017c41d01007387 */ /* 0x000fe80000100800 */
[----:B------:R-:W-:Y:S04]  /*2e630*/  STL [R1+0x3a4], R11 ;  /* 0x0003a40b01007387 */ /* 0x000fe80000100800 */
[----:B0-----:R-:W-:Y:S01]  /*2e640*/  STL [R1+0xe4], R13 ;  /* 0x0000e40d01007387 */ /* 0x001fe20000100800 */
[----:B------:R-:W-:-:S03]  /*2e650*/  MOV R4, R12 ;  /* 0x0000000c00047202 */ /* 0x000fc60000000f00 */
[----:B------:R-:W-:Y:S04]  /*2e660*/  STL.64 [R1+0xe8], R14 ;  /* 0x0000e80e01007387 */ /* 0x000fe80000100a00 */
[----:B------:R-:W0:Y:S01]  /*2e670*/  LDS.128 R12, [R27+UR6+0x800] ;  /* 0x000800061b0c7984 */ /* 0x000e220008000c00 */
[----:B--2---:R-:W-:-:S05]  /*2e680*/  IMAD R0, R29, 0x4, R0 ;  /* 0x000000041d007824 */ /* 0x004fca00078e0200 */
[----:B------:R-:W-:Y:S04]  /*2e690*/  STL [R1+0xa4], R0 ;  /* 0x0000a40001007387 */ /* 0x000fe80000100800 */
[----:B------:R1:W-:Y:S04]  /*2e6a0*/  STL [R1+0x17c8], R0 ;  /* 0x0017c80001007387 */ /* 0x0003e80000100800 */
[----:B------:R-:W-:Y:S04]  /*2e6b0*/  STL [R1+0x17ac], R4 ;  /* 0x0017ac0401007387 */ /* 0x000fe80000100800 */
[----:B0-----:R0:W-:Y:S04]  /*2e6c0*/  STL [R1+0x100], R12 ;  /* 0x0001000c01007387 */ /* 0x0011e80000100800 */
[----:B------:R2:W-:Y:S04]  /*2e6d0*/  STL.64 [R1+0xd0], R16 ;  /* 0x0000d01001007387 */ /* 0x0005e80000100a00 */
[----:B------:R-:W-:Y:S04]  /*2e6e0*/  STL.64 [R1+0xd8], R18 ;  /* 0x0000d81201007387 */ /* 0x000fe80000100a00 */
[----:B------:R-:W-:Y:S01]  /*2e6f0*/  STL.64 [R1+0x108], R14 ;  /* 0x0001080e01007387 */ /* 0x000fe20000100a00 */
[----:B------:R-:W-:-:S03]  /*2e700*/  MOV R3, R13 ;  /* 0x0000000d00037202 */ /* 0x000fc60000000f00 */
[----:B-1----:R-:W3:Y:S04]  /*2e710*/  LDL.LU R0, [R1+0x1cc] ;  /* 0x0001cc0001007983 */ /* 0x002ee80000300800 */
[----:B------:R-:W4:Y:S04]  /*2e720*/  LDL.LU R29, [R1+0x21c] ;  /* 0x00021c00011d7983 */ /* 0x000f280000300800 */
[----:B0-----:R-:W3:Y:S04]  /*2e730*/  LDL.LU R12, [R1+0x218] ;  /* 0x00021800010c7983 */ /* 0x001ee80000300800 */
[----:B--2---:R-:W2:Y:S04]  /*2e740*/  LDL.LU R16, [R1+0x220] ;  /* 0x0002200001107983 */ /* 0x004ea80000300800 */
[----:B------:R-:W2:Y:S04]  /*2e750*/  LDL.LU R13, [R1+0x228] ;  /* 0x00022800010d7983 */ /* 0x000ea80000300800 */
[----:B--2---:R0:W-:Y:S04]  /*2e760*/  STL [R1+0x17bc], R13 ;  /* 0x0017bc0d01007387 */ /* 0x0041e80000100800 */
[----:B0-----:R-:W2:Y:S04]  /*2e770*/  LDL.LU R13, [R1+0x1e4] ;  /* 0x0001e400010d7983 */ /* 0x001ea80000300800 */
[----:B--2---:R0:W-:Y:S04]  /*2e780*/  STL [R1+0x17c0], R13 ;  /* 0x0017c00d01007387 */ /* 0x0041e80000100800 */
[----:B0-----:R-:W3:Y:S04]  /*2e790*/  LDL.LU R13, [R1+0x224] ;  /* 0x00022400010d7983 */ /* 0x001ee80000300800 */
[----:B------:R-:W2:Y:S04]  /*2e7a0*/  LDL.LU R17, [R1+0x230] ;  /* 0x0002300001117983 */ /* 0x000ea80000300800 */
[----:B--2---:R0:W-:Y:S04]  /*2e7b0*/  STL [R1+0x17b8], R17 ;  /* 0x0017b81101007387 */ /* 0x0041e80000100800 */
[----:B0-----:R-:W2:Y:S04]  /*2e7c0*/  LDL.LU R17, [R1+0x22c] ;  /* 0x00022c0001117983 */ /* 0x001ea80000300800 */
[----:B------:R0:W-:Y:S04]  /*2e7d0*/  STL [R1+0x17b0], R3 ;  /* 0x0017b00301007387 */ /* 0x0001e80000100800 */
[----:B0-----:R-:W2:Y:S04]  /*2e7e0*/  LDL.LU R3, [R1+0x200] ;  /* 0x0002000001037983 */ /* 0x001ea80000300800 */
[----:B--2---:R0:W-:Y:S04]  /*2e7f0*/  STL [R1+0x17b4], R3 ;  /* 0x0017b40301007387 */ /* 0x0041e80000100800 */
[----:B0-----:R-:W2:Y:S04]  /*2e800*/  LDL.LU R3, [R1+0x234] ;  /* 0x0002340001037983 */ /* 0x001ea80000300800 */
[----:B------:R-:W2:Y:S04]  /*2e810*/  LDL.LU R4, [R1+0x23c] ;  /* 0x00023c0001047983 */ /* 0x000ea80000300800 */
[----:B------:R-:W2:Y:S04]  /*2e820*/  LDL.LU R14, [R1+0x238] ;  /* 0x00023800010e7983 */ /* 0x000ea80000300800 */
[----:B------:R-:W2:Y:S04]  /*2e830*/  LDL.LU R2, [R1+0x244] ;  /* 0x0002440001027983 */ /* 0x000ea80000300800 */
[----:B------:R-:W2:Y:S04]  /*2e840*/  LDL.LU R18, [R1+0x240] ;  /* 0x0002400001127983 */ /* 0x000ea80000300800 */
[----:B------:R-:W2:Y:S04]  /*2e850*/  LDL.LU R28, [R1+0x214] ;  /* 0x00021400011c7983 */ /* 0x000ea80000300800 */
[----:B------:R-:W2:Y:S04]  /*2e860*/  LDL.LU R6, [R1+0x24c] ;  /* 0x00024c0001067983 */ /* 0x000ea80000300800 */
[----:B------:R-:W2:Y:S01]  /*2e870*/  LDL.LU R15, [R1+0x248] ;  /* 0x00024800010f7983 */ /* 0x000ea20000300800 */
[----:B------:R-:W-:-:S02]  /*2e880*/  FSETP.NEU.AND P3, PT, R20, RZ, PT ;  /* 0x000000ff1400720b */ /* 0x000fc40003f6d000 */
[----:B------:R-:W-:Y:S01]  /*2e890*/  FSETP.NEU.AND P1, PT, R21, RZ, PT ;  /* 0x000000ff1500720b */ /* 0x000fe20003f2d000 */
[----:B--2---:R-:W-:Y:S04]  /*2e8a0*/  STL.64 [R1+0x17e8], R14 ;  /* 0x0017e80e01007387 */ /* 0x004fe80000100a00 */
[----:B---3--:R-:W-:Y:S04]  /*2e8b0*/  STL.64 [R1+0x17e0], R12 ;  /* 0x0017e00c01007387 */ /* 0x008fe80000100a00 */
[----:B------:R0:W1:Y:S04]  /*2e8c0*/  LDS.128 R12, [R27+UR6+0xc00] ;  /* 0x000c00061b0c7984 */ /* 0x0000680008000c00 */
[----:B------:R-:W2:Y:S04]  /*2e8d0*/  LDL.LU R7, [R1+0x254] ;  /* 0x0002540001077983 */ /* 0x000ea80000300800 */
[----:B------:R-:W2:Y:S04]  /*2e8e0*/  LDL.LU R19, [R1+0x250] ;  /* 0x0002500001137983 */ /* 0x000ea80000300800 */
[----:B------:R-:W3:Y:S04]  /*2e8f0*/  LDL.LU R20, [R1+0x54] ;  /* 0x0000540001147983 */ /* 0x000ee80000300800 */
[----:B------:R-:W3:Y:S04]  /*2e900*/  LDL.LU R21, [R1+0x50] ;  /* 0x0000500001157983 */ /* 0x000ee80000300800 */
[----:B------:R-:W2:Y:S04]  /*2e910*/  LDL.LU R22, [R1+0x144] ;  /* 0x0001440001167983 */ /* 0x000ea80000300800 */
[----:B------:R-:W2:Y:S04]  /*2e920*/  LDL.LU R23, [R1+0x6c] ;  /* 0x00006c0001177983 */ /* 0x000ea80000300800 */
[----:B------:R-:W2:Y:S04]  /*2e930*/  LDL.LU R26, [R1+0x15c] ;  /* 0x00015c00011a7983 */ /* 0x000ea80000300800 */
[----:B------:R-:W2:Y:S04]  /*2e940*/  LDL.LU R24, [R1+0x154] ;  /* 0x0001540001187983 */ /* 0x000ea80000300800 */
[----:B------:R-:W2:Y:S04]  /*2e950*/  LDL.LU R25, [R1+0x16c] ;  /* 0x00016c0001197983 */ /* 0x000ea80000300800 */
[----:B0-----:R-:W2:Y:S04]  /*2e960*/  LDL.LU R27, [R1+0x164] ;  /* 0x00016400011b7983 */ /* 0x001ea80000300800 */
[----:B-1----:R-:W-:Y:S04]  /*2e970*/  STL.64 [R1+0x130], R12 ;  /* 0x0001300c01007387 */ /* 0x002fe80000100a00 */
[----:B------:R-:W-:Y:S04]  /*2e980*/  STL.64 [R1+0x138], R14 ;  /* 0x0001380e01007387 */ /* 0x000fe80000100a00 */
[----:B------:R-:W0:Y:S04]  /*2e990*/  LDS.128 R12, [R11+UR6] ;  /* 0x000000060b0c7984 */ /* 0x000e280008000c00 */
[----:B0-----:R-:W-:Y:S04]  /*2e9a0*/  STL.64 [R1+0xb0], R12 ;  /* 0x0000b00c01007387 */ /* 0x001fe80000100a00 */
[----:B------:R-:W-:Y:S04]  /*2e9b0*/  STL.64 [R1+0xb8], R14 ;  /* 0x0000b80e01007387 */ /* 0x000fe80000100a00 */
[----:B------:R-:W0:Y:S04]  /*2e9c0*/  LDS.128 R12, [R11+UR6+0x400] ;  /* 0x000400060b0c7984 */ /* 0x000e280008000c00 */
[----:B0-----:R-:W-:Y:S04]  /*2e9d0*/  STL.64 [R1+0xf0], R12 ;  /* 0x0000f00c01007387 */ /* 0x001fe80000100a00 */
[----:B------:R-:W-:Y:S04]  /*2e9e0*/  STL.64 [R1+0xf8], R14 ;  /* 0x0000f80e01007387 */ /* 0x000fe80000100a00 */
[----:B------:R-:W0:Y:S04]  /*2e9f0*/  LDS.128 R12, [R11+UR6+0x800] ;  /* 0x000800060b0c7984 */ /* 0x000e280008000c00 */
[----:B------:R-:W1:Y:S04]  /*2ea00*/  LDS.128 R8, [R11+UR6+0xc00] ;  /* 0x000c00060b087984 */ /* 0x000e680008000c00 */
[----:B0-----:R-:W-:Y:S04]  /*2ea10*/  STL.64 [R1+0x120], R12 ;  /* 0x0001200c01007387 */ /* 0x001fe80000100a00 */
[----:B------:R0:W-:Y:S04]  /*2ea20*/  STL.64 [R1+0x128], R14 ;  /* 0x0001280e01007387 */ /* 0x0001e80000100a00 */
[----:B0-----:R-:W2:Y:S04]  /*2ea30*/  LDL.LU.64 R14, [R1+0x17e8] ;  /* 0x0017e800010e7983 */ /* 0x001ea80000300a00 */
[----:B------:R-:W4:Y:S04]  /*2ea40*/  LDL.LU.64 R12, [R1+0x17e0] ;  /* 0x0017e000010c7983 */ /* 0x000f280000300a00 */
[----:B-1----:R-:W-:Y:S04]  /*2ea50*/  STL.64 [R1+0x110], R8 ;  /* 0x0001100801007387 */ /* 0x002fe80000100a00 */
[----:B------:R0:W-:Y:S04]  /*2ea60*/  STL.64 [R1+0x118], R10 ;  /* 0x0001180a01007387 */ /* 0x0001e80000100a00 */
[----:B0-----:R-:W2:Y:S04]  /*2ea70*/  LDL.LU.64 R10, [R1+0x17d8] ;  /* 0x0017d800010a7983 */ /* 0x001ea80000300a00 */
[----:B------:R-:W2:Y:S01]  /*2ea80*/  LDL.LU.64 R8, [R1+0x17d0] ;  /* 0x0017d00001087983 */ /* 0x000ea20000300a00 */
[----:B------:R-:W-:Y:S06]  /*2ea90*/  BAR.SYNC.DEFER_BLOCKING 0x0 ;  /* 0x0000000000007b1d */ /* 0x000fec0000010000 */
[----:B--2---:R0:W-:Y:S04]  /*2eaa0*/  STS.128 [R5+UR6], R8 ;  /* 0x0000000805007988 */ /* 0x0041e80008000c06 */
[----:B0-----:R-:W2:Y:S01]  /*2eab0*/  LDL.LU R8, [R1+0x1c8] ;  /* 0x0001c80001087983 */ /* 0x001ea20000300800 */
[----:B----4-:R-:W-:-:S03]  /*2eac0*/  F2FP.BF16.F32.PACK_AB R12, R29, R12 ;  /* 0x0000000c1d0c723e */ /* 0x010fc600000010ff */
[----:B------:R-:W4:Y:S01]  /*2ead0*/  LDL.LU R9, [R1+0x1dc] ;  /* 0x0001dc0001097983 */ /* 0x000f220000300800 */
[----:B------:R-:W-:-:S03]  /*2eae0*/  F2FP.BF16.F32.PACK_AB R16, R13, R16 ;  /* 0x000000100d10723e */ /* 0x000fc600000010ff */
[----:B------:R-:W3:Y:S04]  /*2eaf0*/  LDL.LU R10, [R1+0x1f4] ;  /* 0x0001f400010a7983 */ /* 0x000ee80000300800 */
[----:B------:R-:W3:Y:S01]  /*2eb00*/  LDL.LU R11, [R1+0x210] ;  /* 0x00021000010b7983 */ /* 0x000ee20000300800 */
[----:B--2---:R-:W-:-:S03]  /*2eb10*/  F2FP.BF16.F32.PACK_AB R8, R0, R8 ;  /* 0x000000080008723e */ /* 0x004fc600000010ff */
[----:B------:R-:W2:Y:S04]  /*2eb20*/  LDL.LU R0, [R1+0x17c8] ;  /* 0x0017c80001007983 */ /* 0x000ea80000300800 */
[----:B------:R-:W2:Y:S04]  /*2eb30*/  LDL.LU R29, [R1+0x17c4] ;  /* 0x0017c400011d7983 */ /* 0x000ea80000300800 */
[----:B------:R-:W4:Y:S02]  /*2eb40*/  LDL.LU R13, [R1+0x17c0] ;  /* 0x0017c000010d7983 */ /* 0x000f240000300800 */
[----:B----4-:R-:W-:-:S02]  /*2eb50*/  F2FP.BF16.F32.PACK_AB R9, R13, R9 ;  /* 0x000000090d09723e */ /* 0x010fc400000010ff */
[----:B------:R-:W4:Y:S01]  /*2eb60*/  LDL.LU R13, [R1+0x17bc] ;  /* 0x0017bc00010d7983 */ /* 0x000f220000300800 */
[----:B--2---:R-:W-:Y:S01]  /*2eb70*/  IMAD R0, R29, 0x4, R0 ;  /* 0x000000041d007824 */ /* 0x004fe200078e0200 */
[----:B----4-:R-:W-:Y:S02]  /*2eb80*/  F2FP.BF16.F32.PACK_AB R13, R17, R13 ;  /* 0x0000000d110d723e */ /* 0x010fe400000010ff */
[----:B------:R-:W2:Y:S04]  /*2eb90*/  LDL.LU R17, [R1+0x17b8] ;  /* 0x0017b80001117983 */ /* 0x000ea80000300800 */
[----:B------:R0:W-:Y:S01]  /*2eba0*/  STL [R1+0x78], R0 ;  /* 0x0000780001007387 */ /* 0x0001e20000100800 */
[----:B--2---:R-:W-:-:S03]  /*2ebb0*/  F2FP.BF16.F32.PACK_AB R17, R3, R17 ;  /* 0x000000110311723e */ /* 0x004fc600000010ff */
[----:B------:R-:W2:Y:S01]  /*2ebc0*/  LDL.LU R3, [R1+0x17b4] ;  /* 0x0017b40001037983 */ /* 0x000ea20000300800 */
[----:B0-----:R-:W-:Y:S02]  /*2ebd0*/  LEA R0, R29, R0, 0x2 ;  /* 0x000000001d007211 */ /* 0x001fe400078e10ff */
[----:B------:R-:W-:Y:S02]  /*2ebe0*/  F2FP.BF16.F32.PACK_AB R14, R4, R14 ;  /* 0x0000000e040e723e */ /* 0x000fe400000010ff */
[----:B------:R-:W-:Y:S02]  /*2ebf0*/  F2FP.BF16.F32.PACK_AB R18, R2, R18 ;  /* 0x000000120212723e */ /* 0x000fe400000010ff */
[----:B---3--:R-:W-:Y:S02]  /*2ec00*/  F2FP.BF16.F32.PACK_AB R11, R28, R11 ;  /* 0x0000000b1c0b723e */ /* 0x008fe400000010ff */
[----:B------:R-:W-:-:S05]  /*2ec10*/  F2FP.BF16.F32.PACK_AB R19, R7, R19 ;  /* 0x000000130713723e */ /* 0x000fca00000010ff */
[----:B------:R0:W-:Y:S01]  /*2ec20*/  STS.128 [R5+UR6+0x280], R16 ;  /* 0x0002801005007988 */ /* 0x0001e20008000c06 */
[----:B------:R-:W-:Y:S01]  /*2ec30*/  F2FP.BF16.F32.PACK_AB R20, R20, R21 ;  /* 0x000000151414723e */ /* 0x000fe200000010ff */
[----:B0-----:R-:W0:Y:S01]  /*2ec40*/  LDC R18, c[0x0][0x3e8] ;  /* 0x0000fa00ff127b82 */ /* 0x001e220000000800 */
[----:B--2---:R-:W-:Y:S02]  /*2ec50*/  F2FP.BF16.F32.PACK_AB R10, R3, R10 ;  /* 0x0000000a030a723e */ /* 0x004fe400000010ff */
[----:B------:R-:W2:Y:S04]  /*2ec60*/  LDL.LU R3, [R1+0x17b0] ;  /* 0x0017b00001037983 */ /* 0x000ea80000300800 */
[----:B------:R-:W3:Y:S04]  /*2ec70*/  LDL.LU R4, [R1+0x17ac] ;  /* 0x0017ac0001047983 */ /* 0x000ee80000300800 */
[----:B------:R1:W-:Y:S04]  /*2ec80*/  STL [R1+0x70], R0 ;  /* 0x0000700001007387 */ /* 0x0003e80000100800 */
[----:B------:R-:W4:Y:S04]  /*2ec90*/  LDL.LU R2, [R1+0x17a8] ;  /* 0x0017a80001027983 */ /* 0x000f280000300800 */
[----:B------:R-:W2:Y:S01]  /*2eca0*/  LDL.LU R28, [R1+0x17a4] ;  /* 0x0017a400011c7983 */ /* 0x000ea20000300800 */
[----:B-1----:R-:W-:-:S05]  /*2ecb0*/  LEA R0, R29, R0, 0x2 ;  /* 0x000000001d007211 */ /* 0x002fca00078e10ff */
[----:B------:R1:W-:Y:S01]  /*2ecc0*/  STL [R1+0x98], R0 ;  /* 0x0000980001007387 */ /* 0x0003e20000100800 */
[----:B------:R-:W-:Y:S01]  /*2ecd0*/  F2FP.BF16.F32.PACK_AB R21, R22, R23 ;  /* 0x000000171615723e */ /* 0x000fe200000010ff */
[----:B-1----:R-:W-:Y:S01]  /*2ece0*/  IMAD R0, R29, 0x4, R0 ;  /* 0x000000041d007824 */ /* 0x002fe200078e0200 */
[----:B------:R-:W-:-:S04]  /*2ecf0*/  F2FP.BF16.F32.PACK_AB R22, R26, R24 ;  /* 0x000000181a16723e */ /* 0x000fc800000010ff */
[----:B------:R1:W-:Y:S01]  /*2ed00*/  STL [R1+0x94], R0 ;  /* 0x0000940001007387 */ /* 0x0003e20000100800 */
[----:B------:R-:W-:Y:S02]  /*2ed10*/  F2FP.BF16.F32.PACK_AB R15, R6, R15 ;  /* 0x0000000f060f723e */ /* 0x000fe400000010ff */
[----:B------:R-:W-:Y:S01]  /*2ed20*/  F2FP.BF16.F32.PACK_AB R23, R25, R27 ;  /* 0x0000001b1917723e */ /* 0x000fe200000010ff */
[----:B------:R-:W4:Y:S01]  /*2ed30*/  LDL.LU R24, [R1+0x14c] ;  /* 0x00014c0001187983 */ /* 0x000f220000300800 */
[----:B------:R-:W0:Y:S01]  /*2ed40*/  LDC.64 R6, c[0x0][0x398] ;  /* 0x0000e600ff067b82 */ /* 0x000e220000000a00 */
[----:B-1----:R-:W-:-:S04]  /*2ed50*/  LEA R0, R29, R0, 0x2 ;  /* 0x000000001d007211 */ /* 0x002fc800078e10ff */
[----:B------:R-:W-:Y:S01]  /*2ed60*/  LEA R29, R29, R0, 0x2 ;  /* 0x000000001d1d7211 */ /* 0x000fe200078e10ff */
[----:B------:R1:W-:Y:S04]  /*2ed70*/  STL [R1+0xa0], R0 ;  /* 0x0000a00001007387 */ /* 0x0003e80000100800 */
[----:B------:R-:W4:Y:S04]  /*2ed80*/  LDL.LU R25, [R1+0x160] ;  /* 0x0001600001197983 */ /* 0x000f280000300800 */
[----:B------:R-:W4:Y:S04]  /*2ed90*/  LDL.LU R26, [R1+0x170] ;  /* 0x00017000011a7983 */ /* 0x000f280000300800 */
[----:B------:R-:W4:Y:S04]  /*2eda0*/  LDL.LU R27, [R1+0x17c] ;  /* 0x00017c00011b7983 */ /* 0x000f280000300800 */
[----:B-1----:R-:W4:Y:S04]  /*2edb0*/  LDL R0, [R1+0x1518] ;  /* 0x0015180001007983 */ /* 0x002f280000100800 */
[----:B------:R1:W-:Y:S04]  /*2edc0*/  STS.128 [R5+UR6+0x80], R12 ;  /* 0x0000800c05007988 */ /* 0x0003e80008000c06 */
[----:B------:R-:W-:Y:S04]  /*2edd0*/  STL [R1+0x9c], R29 ;  /* 0x00009c1d01007387 */ /* 0x000fe80000100800 */
[----:B------:R0:W-:Y:S04]  /*2ede0*/  STS.128 [R5+UR6+0x200], R8 ;  /* 0x0002000805007988 */ /* 0x0001e80008000c06 */
[----:B-1----:R-:W4:Y:S04]  /*2edf0*/  LDL.LU R15, [R1+0x158] ;  /* 0x00015800010f7983 */ /* 0x002f280000300800 */
[----:B------:R-:W4:Y:S01]  /*2ee00*/  LDL.LU R17, [R1+0x184] ;  /* 0x0001840001117983 */ /* 0x000f220000300800 */
[----:B0-----:R-:W-:-:S03]  /*2ee10*/  IMAD R11, R18, 0x4, R29 ;  /* 0x00000004120b7824 */ /* 0x001fc600078e021d */
[----:B------:R-:W4:Y:S04]  /*2ee20*/  LDL.LU R29, [R1+0x17a0] ;  /* 0x0017a000011d7983 */ /* 0x000f280000300800 */
[----:B---3--:R0:W-:Y:S04]  /*2ee30*/  STL [R1+0x179c], R4 ;  /* 0x00179c0401007387 */ /* 0x0081e80000100800 */
[----:B0-----:R-:W3:Y:S04]  /*2ee40*/  LDL.LU R4, [R1+0x168] ;  /* 0x0001680001047983 */ /* 0x001ee80000300800 */
[----:B--2---:R0:W-:Y:S04]  /*2ee50*/  STL [R1+0x1798], R28 ;  /* 0x0017981c01007387 */ /* 0x0041e80000100800 */
[----:B0-----:R-:W2:Y:S04]  /*2ee60*/  LDL.LU R28, [R1+0x174] ;  /* 0x00017400011c7983 */ /* 0x001ea80000300800 */
[----:B------:R0:W-:Y:S02]  /*2ee70*/  STS.128 [R5+UR6+0x100], R20 ;  /* 0x0001001405007988 */ /* 0x0001e40008000c06 */
[----:B0-----:R-:W0:Y:S02]  /*2ee80*/  LDC R22, c[0x0][0x3e8] ;  /* 0x0000fa00ff167b82 */ /* 0x001e240000000800 */
[----:B----4-:R0:W-:Y:S01]  /*2ee90*/  STL [R1+0x1794], R2 ;  /* 0x0017940201007387 */ /* 0x0101e20000100800 */
[----:B------:R-:W-:-:S03]  /*2eea0*/  MOV R20, R11 ;  /* 0x0000000b00147202 */ /* 0x000fc60000000f00 */
[----:B------:R-:W4:Y:S04]  /*2eeb0*/  LDL.LU R8, [R1+0x18c] ;  /* 0x00018c0001087983 */ /* 0x000f280000300800 */
[----:B------:R-:W4:Y:S04]  /*2eec0*/  LDL.LU R12, [R1+0x198] ;  /* 0x00019800010c7983 */ /* 0x000f280000300800 */
[----:B------:R-:W4:Y:S04]  /*2eed0*/  LDL.LU R19, [R1+0x1d8] ;  /* 0x0001d80001137983 */ /* 0x000f280000300800 */
[----:B------:R-:W4:Y:S04]  /*2eee0*/  LDL.LU R9, [R1+0x1d0] ;  /* 0x0001d00001097983 */ /* 0x000f280000300800 */
[----:B------:R-:W4:Y:S01]  /*2eef0*/  LDL.LU R16, [R1+0x1e0] ;  /* 0x0001e00001107983 */ /* 0x000f220000300800 */
[----:B0-----:R-:W-:-:S03]  /*2ef00*/  LEA R2, R22, R20, 0x2 ;  /* 0x0000001416027211 */ /* 0x001fc600078e10ff */
[----:B------:R-:W4:Y:S04]  /*2ef10*/  LDL.LU R13, [R1+0x1d4] ;  /* 0x0001d400010d7983 */ /* 0x000f280000300800 */
[----:B------:R-:W4:Y:S04]  /*2ef20*/  LDL.LU R10, [R1+0x1e8] ;  /* 0x0001e800010a7983 */ /* 0x000f280000300800 */
[----:B------:R-:W4:Y:S04]  /*2ef30*/  LDL.LU R11, [R1+0x1fc] ;  /* 0x0001fc00010b7983 */ /* 0x000f280000300800 */
[----:B------:R-:W4:Y:S04]  /*2ef40*/  LDL.LU R23, [R1+0x1f8] ;  /* 0x0001f80001177983 */ /* 0x000f280000300800 */
[----:B------:R-:W4:Y:S01]  /*2ef50*/  LDL.LU R14, [R1+0x1f0] ;  /* 0x0001f000010e7983 */ /* 0x000f220000300800 */
[----:B------:R-:W-:-:S03]  /*2ef60*/  F2FP.BF16.F32.PACK_AB R24, R15, R24 ;  /* 0x000000180f18723e */ /* 0x000fc600000010ff */
[----:B------:R0:W-:Y:S04]  /*2ef70*/  STL [R1+0x58], R2 ;  /* 0x0000580201007387 */ /* 0x0001e80000100800 */
[----:B------:R-:W4:Y:S04]  /*2ef80*/  LDL.LU R21, [R1+0x20c] ;  /* 0x00020c0001157983 */ /* 0x000f280000300800 */
[----:B------:R-:W4:Y:S01]  /*2ef90*/  LDL.LU R15, [R1+0x208] ;  /* 0x00020800010f7983 */ /* 0x000f220000300800 */
[----:B0-----:R-:W-:Y:S01]  /*2efa0*/  IMAD R2, R22, 0x4, R2 ;  /* 0x0000000416027824 */ /* 0x001fe200078e0202 */
[----:B------:R-:W-:-:S02]  /*2efb0*/  F2FP.BF16.F32.PACK_AB R27, R17, R27 ;  /* 0x0000001b111b723e */ /* 0x000fc400000010ff */
[----:B---3--:R-:W-:Y:S02]  /*2efc0*/  F2FP.BF16.F32.PACK_AB R25, R4, R25 ;  /* 0x000000190419723e */ /* 0x008fe400000010ff */
[----:B------:R-:W3:Y:S01]  /*2efd0*/  LDL.LU R4, [R1+0x179c] ;  /* 0x00179c0001047983 */ /* 0x000ee20000300800 */
[----:B--2---:R-:W-:-:S03]  /*2efe0*/  F2FP.BF16.F32.PACK_AB R26, R28, R26 ;  /* 0x0000001a1c1a723e */ /* 0x004fc600000010ff */
[----:B------:R-:W2:Y:S04]  /*2eff0*/  LDL.LU R28, [R1+0x1798] ;  /* 0x00179800011c7983 */ /* 0x000ea80000300800 */
[----:B------:R0:W-:Y:S04]  /*2f000*/  STL [R1+0x60], R2 ;  /* 0x0000600201007387 */ /* 0x0001e80000100800 */
[----:B------:R1:W-:Y:S01]  /*2f010*/  STS.128 [R5+UR6+0x300], R24 ;  /* 0x0003001805007988 */ /* 0x0003e20008000c06 */
[----:B0-----:R-:W-:-:S05]  /*2f020*/  IMAD R2, R22, 0x4, R2 ;  /* 0x0000000416027824 */ /* 0x001fca00078e0202 */
[----:B------:R0:W-:Y:S04]  /*2f030*/  STL [R1+0x5c], R2 ;  /* 0x00005c0201007387 */ /* 0x0001e80000100800 */
[----:B-1----:R-:W2:Y:S04]  /*2f040*/  LDL.LU R26, [R1+0x194] ;  /* 0x00019400011a7983 */ /* 0x002ea80000300800 */
[----:B------:R-:W3:Y:S04]  /*2f050*/  LDL.LU R24, [R1+0x19c] ;  /* 0x00019c0001187983 */ /* 0x000ee80000300800 */
[----:B------:R-:W3:Y:S04]  /*2f060*/  LDL.LU R25, [R1+0x1ec] ;  /* 0x0001ec0001197983 */ /* 0x000ee80000300800 */
[----:B------:R-:W3:Y:S01]  /*2f070*/  LDL.LU R27, [R1+0x204] ;  /* 0x00020400011b7983 */ /* 0x000ee20000300800 */
[----:B------:R-:W-:Y:S01]  /*2f080*/  UIMAD UR4, UR7, UR4, URZ ;  /* 0x00000004070472a4 */ /* 0x000fe2000f8e02ff */
[----:B------:R-:W-:Y:S01]  /*2f090*/  IMAD R0, R0, UR5, RZ ;  /* 0x0000000500007c24 */ /* 0x000fe2000f8e02ff */
[----:B------:R-:W-:-:S02]  /*2f0a0*/  MOV R17, R3 ;  /* 0x0000000300117202 */ /* 0x000fc40000000f00 */
[----:B------:R-:W-:Y:S02]  /*2f0b0*/  USHF.L.U32 UR8, UR4, 0x1, URZ ;  /* 0x0000000104087899 */ /* 0x000fe400080006ff */
[----:B------:R-:W-:-:S04]  /*2f0c0*/  SHF.L.U32 R3, R0, 0x1, RZ ;  /* 0x0000000100037819 */ /* 0x000fc800000006ff */
[----:B------:R-:W-:Y:S02]  /*2f0d0*/  IADD3 R3, P5, P6, R3, UR8, R6 ;  /* 0x0000000803037c10 */ /* 0x000fe4000febe006 */
[C---:B------:R-:W-:Y:S02]  /*2f0e0*/  LEA R6, R22.reuse, R2, 0x2 ;  /* 0x0000000216067211 */ /* 0x040fe400078e10ff */
[----:B0-----:R-:W3:Y:S04]  /*2f0f0*/  LDL.LU R2, [R1+0x1794] ;  /* 0x0017940001027983 */ /* 0x001ee80000300800 */
[----:B------:R0:W-:Y:S01]  /*2f100*/  STL [R1+0x54], R6 ;  /* 0x0000540601007387 */ /* 0x0001e20000100800 */
[----:B----4-:R-:W-:Y:S01]  /*2f110*/  F2FP.BF16.F32.PACK_AB R9, R19, R9 ;  /* 0x000000091309723e */ /* 0x010fe200000010ff */
[----:B------:R-:W-:Y:S01]  /*2f120*/  UIMAD.WIDE UR4, UR4, 0x2, URZ ;  /* 0x00000002040478a5 */ /* 0x000fe2000f8e02ff */
[----:B0-----:R-:W-:Y:S01]  /*2f130*/  LEA R6, R22, R6, 0x2 ;  /* 0x0000000616067211 */ /* 0x001fe200078e10ff */
[----:B------:R-:W-:Y:S01]  /*2f140*/  IMAD.HI R0, R0, 0x2, RZ ;  /* 0x0000000200007827 */ /* 0x000fe200078e02ff */
[----:B------:R-:W-:-:S08]  /*2f150*/  F2FP.BF16.F32.PACK_AB R13, R16, R13 ;  /* 0x0000000d100d723e */ /* 0x000fd000000010ff */
[----:B------:R-:W0:Y:S01]  /*2f160*/  LDCU UR4, c[0x0][0x3ec] ;  /* 0x00007d80ff0477ac */ /* 0x000e220008000800 */
[----:B------:R-:W-:Y:S02]  /*2f170*/  F2FP.BF16.F32.PACK_AB R14, R23, R14 ;  /* 0x0000000e170e723e */ /* 0x000fe400000010ff */
[----:B------:R-:W-:Y:S01]  /*2f180*/  IADD3.X R0, PT, PT, R0, UR5, R7, P5, P6 ;  /* 0x0000000500007c10 */ /* 0x000fe2000afec407 */
[----:B------:R-:W-:Y:S01]  /*2f190*/  IMAD R7, R18, 0x4, R29 ;  /* 0x0000000412077824 */ /* 0x000fe200078e021d */
[----:B------:R-:W-:Y:S02]  /*2f1a0*/  F2FP.BF16.F32.PACK_AB R15, R21, R15 ;  /* 0x0000000f150f723e */ /* 0x000fe400000010ff */
[----:B--2---:R-:W-:Y:S02]  /*2f1b0*/  F2FP.BF16.F32.PACK_AB R8, R26, R8 ;  /* 0x000000081a08723e */ /* 0x004fe400000010ff */
[----:B------:R-:W2:Y:S04]  /*2f1c0*/  LDL.LU R26, [R1+0xb0] ;  /* 0x0000b000011a7983 */ /* 0x000ea80000300800 */
[----:B------:R-:W4:Y:S04]  /*2f1d0*/  LDL.LU R19, [R1+0xd0] ;  /* 0x0000d00001137983 */ /* 0x000f280000300800 */
[----:B------:R1:W-:Y:S01]  /*2f1e0*/  STL [R1+0x48], R6 ;  /* 0x0000480601007387 */ /* 0x0003e20000100800 */
[----:B---3--:R-:W-:-:S02]  /*2f1f0*/  F2FP.BF16.F32.PACK_AB R10, R25, R10 ;  /* 0x0000000a190a723e */ /* 0x008fc400000010ff */
[----:B------:R-:W-:Y:S01]  /*2f200*/  F2FP.BF16.F32.PACK_AB R11, R27, R11 ;  /* 0x0000000b1b0b723e */ /* 0x000fe200000010ff */
[----:B------:R-:W3:Y:S01]  /*2f210*/  LDL.LU R16, [R1+0x28] ;  /* 0x0000280001107983 */ /* 0x000ee20000300800 */
[----:B-1----:R-:W-:Y:S01]  /*2f220*/  IMAD R6, R22, 0x4, R6 ;  /* 0x0000000416067824 */ /* 0x002fe200078e0206 */
[----:B------:R-:W-:Y:S02]  /*2f230*/  F2FP.BF16.F32.PACK_AB R12, R24, R12 ;  /* 0x0000000c180c723e */ /* 0x000fe400000010ff */
[----:B------:R-:W-:Y:S02]  /*2f240*/  STS.128 [R5+UR6+0x180], R8 ;  /* 0x0001800805007988 */ /* 0x000fe40008000c06 */
[----:B------:R-:W-:Y:S02]  /*2f250*/  LEA R23, R22, R6, 0x2 ;  /* 0x0000000616177211 */ /* 0x000fe400078e10ff */
[----:B------:R1:W-:Y:S04]  /*2f260*/  STL [R1+0x50], R6 ;  /* 0x0000500601007387 */ /* 0x0003e80000100800 */
[----:B------:R-:W3:Y:S04]  /*2f270*/  LDL.LU R24, [R1+0xf0] ;  /* 0x0000f00001187983 */ /* 0x000ee80000300800 */
[----:B------:R-:W3:Y:S01]  /*2f280*/  LDL.LU R25, [R1] ;  /* 0x0000000001197983 */ /* 0x000ee20000300800 */
[----:B-1----:R-:W-:-:S03]  /*2f290*/  LEA R6, P5, R29, R3, 0x1 ;  /* 0x000000031d067211 */ /* 0x002fc600078a08ff */
[----:B------:R-:W3:Y:S01]  /*2f2a0*/  LDL.LU R27, [R1+0x4] ;  /* 0x00000400011b7983 */ /* 0x000ee20000300800 */
[----:B------:R-:W-:Y:S01]  /*2f2b0*/  LEA R11, R22, R23, 0x2 ;  /* 0x00000017160b7211 */ /* 0x000fe200078e10ff */
[----:B------:R-:W1:Y:S02]  /*2f2c0*/  LDC R10, c[0x0][0x3e8] ;  /* 0x0000fa00ff0a7b82 */ /* 0x000e640000000800 */
[----:B------:R-:W3:Y:S01]  /*2f2d0*/  LDL.LU R21, [R1+0x100] ;  /* 0x0001000001157983 */ /* 0x000ee20000300800 */
[----:B------:R-:W-:-:S03]  /*2f2e0*/  LEA R8, P6, R7, R3, 0x1 ;  /* 0x0000000307087211 */ /* 0x000fc600078c08ff */
[----:B------:R0:W-:Y:S01]  /*2f2f0*/  STL [R1+0x4c], R23 ;  /* 0x00004c1701007387 */ /* 0x0001e20000100800 */
[----:B------:R-:W-:-:S03]  /*2f300*/  LEA.HI.X.SX32 R7, R29, R0, 0x1, P5 ;  /* 0x000000001d077211 */ /* 0x000fc600028f0eff */
[----:B------:R-:W3:Y:S04]  /*2f310*/  LDL.LU R18, [R1+0x8] ;  /* 0x0000080001127983 */ /* 0x000ee80000300800 */
[----:B------:R0:W-:Y:S04]  /*2f320*/  STS.128 [R5+UR6+0x380], R12 ;  /* 0x0003800c05007988 */ /* 0x0001e80008000c06 */
[----:B0-----:R-:W3:Y:S04]  /*2f330*/  LDL.LU R23, [R1+0x130] ;  /* 0x0001300001177983 */ /* 0x001ee80000300800 */
[----:B------:R-:W-:Y:S04]  /*2f340*/  STL [R1+0x44], R11 ;  /* 0x0000440b01007387 */ /* 0x000fe80000100800 */
[----:B------:R-:W3:Y:S04]  /*2f350*/  LDL.LU R29, [R1+0x1c] ;  /* 0x00001c00011d7983 */ /* 0x000ee80000300800 */
[----:B------:R-:W3:Y:S01]  /*2f360*/  LDL.LU R15, [R1+0x20] ;  /* 0x00002000010f7983 */ /* 0x000ee20000300800 */
[C---:B------:R-:W-:Y:S01]  /*2f370*/  LEA R14, R22.reuse, R11, 0x2 ;  /* 0x0000000b160e7211 */ /* 0x040fe200078e10ff */
[----:B------:R-:W0:Y:S04]  /*2f380*/  S2R R9, SR_TID.X ;  /* 0x0000000000097919 */ /* 0x000e280000002100 */
[----:B------:R-:W-:Y:S01]  /*2f390*/  IMAD R12, R22, 0x4, R14 ;  /* 0x00000004160c7824 */ /* 0x000fe200078e020e */
[----:B------:R1:W-:Y:S01]  /*2f3a0*/  STL [R1+0x1778], R14 ;  /* 0x0017780e01007387 */ /* 0x0003e20000100800 */
[----:B------:R-:W-:Y:S06]  /*2f3b0*/  BAR.SYNC.DEFER_BLOCKING 0x0 ;  /* 0x0000000000007b1d */ /* 0x000fec0000010000 */
[----:B-1----:R-:W4:Y:S01]  /*2f3c0*/  LDL.LU R14, [R1+0x120] ;  /* 0x00012000010e7983 */ /* 0x002f220000300800 */
[----:B0-----:R-:W-:-:S04]  /*2f3d0*/  SHF.R.U32.HI R9, RZ, 0x5, R9 ;  /* 0x00000005ff097819 */ /* 0x001fc80000011609 */
[----:B------:R-:W-:-:S05]  /*2f3e0*/  SGXT.U32 R9, R9, 0x2 ;  /* 0x000000020909781a */ /* 0x000fca0000000000 */
[----:B------:R-:W-:-:S05]  /*2f3f0*/  IMAD R9, R9, R10, RZ ;  /* 0x0000000a09097224 */ /* 0x000fca00078e02ff */
[----:B------:R-:W-:-:S04]  /*2f400*/  LEA R9, R10, R9, 0x2 ;  /* 0x000000090a097211 */ /* 0x000fc800078e10ff */
[----:B------:R-:W-:Y:S01]  /*2f410*/  LEA.HI.X.SX32 R9, R9, R0, 0x1, P6 ;  /* 0x0000000009097211 */ /* 0x000fe200030f0eff */
[----:B------:R0:W-:Y:S01]  /*2f420*/  STG.E.U16 desc[UR10][R6.64], R4 ;  /* 0x0000000406007986 */ /* 0x0001e2000c10150a */
[----:B------:R-:W-:-:S03]  /*2f430*/  PRMT R5, R4, 0x7632, R5 ;  /* 0x0000763204057816 */ /* 0x000fc60000000005 */
[----:B--2---:R1:W-:Y:S01]  /*2f440*/  STG.E.U16 desc[UR10][R8.64], R26 ;  /* 0x0000001a08007986 */ /* 0x0043e2000c10150a */
[----:B---3--:R-:W-:-:S04]  /*2f450*/  LEA R10, P5, R15, R3, 0x1 ;  /* 0x000000030f0a7211 */ /* 0x008fc800078a08ff */
[----:B------:R-:W-:Y:S02]  /*2f460*/  LEA.HI.X.SX32 R11, R15, R0, 0x1, P5 ;  /* 0x000000000f0b7211 */ /* 0x000fe400028f0eff */
[----:B------:R-:W-:Y:S02]  /*2f470*/  LEA R15, R22, R12, 0x2 ;  /* 0x0000000c160f7211 */ /* 0x000fe400078e10ff */
[CC--:B0-----:R-:W-:Y:S02]  /*2f480*/  LEA R6, P6, R29.reuse, R3.reuse, 0x1 ;  /* 0x000000031d067211 */ /* 0x0c1fe400078c08ff */
[----:B-1----:R-:W-:Y:S02]  /*2f490*/  LEA R8, P5, R16, R3, 0x1 ;  /* 0x0000000310087211 */ /* 0x002fe400078a08ff */
[----:B------:R-:W-:Y:S02]  /*2f4a0*/  LEA R12, R22, R15, 0x2 ;  /* 0x0000000f160c7211 */ /* 0x000fe400078e10ff */
[----:B------:R-:W-:-:S02]  /*2f4b0*/  LEA.HI.X.SX32 R7, R29, R0, 0x1, P6 ;  /* 0x000000001d077211 */ /* 0x000fc400030f0eff */
[----:B------:R-:W-:Y:S01]  /*2f4c0*/  LEA.HI.X.SX32 R9, R16, R0, 0x1, P5 ;  /* 0x0000000010097211 */ /* 0x000fe200028f0eff */
[C---:B------:R-:W-:Y:S01]  /*2f4d0*/  IMAD R16, R22.reuse, 0x4, R12 ;  /* 0x0000000416107824 */ /* 0x040fe200078e020c */
[----:B----4-:R0:W-:Y:S04]  /*2f4e0*/  STG.E.U16 desc[UR10][R10.64], R19 ;  /* 0x000000130a007986 */ /* 0x0101e8000c10150a */
[----:B------:R1:W-:Y:S01]  /*2f4f0*/  STG.E.U16 desc[UR10][R6.64], R24 ;  /* 0x0000001806007986 */ /* 0x0003e2000c10150a */
[----:B------:R-:W-:Y:S02]  /*2f500*/  LEA R12, R22, R16, 0x2 ;  /* 0x00000010160c7211 */ /* 0x000fe400078e10ff */
[-C--:B0-----:R-:W-:Y:S02]  /*2f510*/  LEA R10, P6, R25, R3.reuse, 0x1 ;  /* 0x00000003190a7211 */ /* 0x081fe400078c08ff */
[----:B-1----:R-:W-:-:S02]  /*2f520*/  LEA R6, P5, R27, R3, 0x1 ;  /* 0x000000031b067211 */ /* 0x002fc400078a08ff */
[-C--:B------:R-:W-:Y:S02]  /*2f530*/  LEA.HI.X.SX32 R11, R25, R0.reuse, 0x1, P6 ;  /* 0x00000000190b7211 */ /* 0x080fe400030f0eff */
[----:B------:R-:W-:Y:S02]  /*2f540*/  LEA.HI.X.SX32 R7, R27, R0, 0x1, P5 ;  /* 0x000000001b077211 */ /* 0x000fe400028f0eff */
[----:B------:R-:W-:Y:S01]  /*2f550*/  MOV R27, R17 ;  /* 0x00000011001b7202 */ /* 0x000fe20000000f00 */
[C---:B------:R-:W-:Y:S01]  /*2f560*/  IMAD R17, R22.reuse, 0x4, R12 ;  /* 0x0000000416117824 */ /* 0x040fe200078e020c */
[----:B------:R-:W-:Y:S04]  /*2f570*/  STL [R1+0x177c], R15 ;  /* 0x00177c0f01007387 */ /* 0x000fe80000100800 */
[----:B------:R-:W2:Y:S04]  /*2f580*/  LDL.LU R13, [R1+0xc] ;  /* 0x00000c00010d7983 */ /* 0x000ea80000300800 */
[----:B------:R-:W-:Y:S04]  /*2f590*/  STG.E.U16 desc[UR10][R8.64], R21 ;  /* 0x0000001508007986 */ /* 0x000fe8000c10150a */
[----:B------:R-:W3:Y:S04]  /*2f5a0*/  LDL.LU R25, [R1+0x10] ;  /* 0x0000100001197983 */ /* 0x000ee80000300800 */
[----:B------:R-:W-:Y:S04]  /*2f5b0*/  STG.E.U16 desc[UR10][R10.64], R14 ;  /* 0x0000000e0a007986 */ /* 0x000fe8000c10150a */
[----:B------:R0:W-:Y:S04]  /*2f5c0*/  STG.E.U16 desc[UR10][R6.64], R23 ;  /* 0x0000001706007986 */ /* 0x0001e8000c10150a */
[----:B------:R-:W4:Y:S04]  /*2f5d0*/  LDL.LU R4, [R1+0x1790] ;  /* 0x0017900001047983 */ /* 0x000f280000300800 */
[----:B------:R1:W-:Y:S01]  /*2f5e0*/  STL.64 [R1+0x1780], R16 ;  /* 0x0017801001007387 */ /* 0x0003e20000100a00 */
[----:B0-----:R-:W-:-:S03]  /*2f5f0*/  LEA R6, R22, R17, 0x2 ;  /* 0x0000001116067211 */ /* 0x001fc600078e10ff */
[----:B-1----:R-:W2:Y:S01]  /*2f600*/  LDL.LU R17, [R1+0x110] ;  /* 0x0001100001117983 */ /* 0x002ea20000300800 */
[-C--:B------:R-:W-:Y:S02]  /*2f610*/  LEA R8, P6, R18, R3.reuse, 0x1 ;  /* 0x0000000312087211 */ /* 0x080fe400078c08ff */
[-C--:B------:R-:W-:Y:S01]  /*2f620*/  LEA R10, P5, R28, R3.reuse, 0x1 ;  /* 0x000000031c0a7211 */ /* 0x080fe200078a08ff */
[----:B------:R-:W3:Y:S01]  /*2f630*/  LDL.LU R16, [R1+0x14] ;  /* 0x0000140001107983 */ /* 0x000ee20000300800 */
[-C--:B------:R-:W-:Y:S02]  /*2f640*/  LEA.HI.X.SX32 R9, R18, R0.reuse, 0x1, P6 ;  /* 0x0000000012097211 */ /* 0x080fe400030f0eff */
[----:B------:R-:W-:Y:S02]  /*2f650*/  LEA.HI.X.SX32 R11, R28, R0, 0x1, P5 ;  /* 0x000000001c0b7211 */ /* 0x000fe400028f0eff */
[----:B------:R-:W-:Y:S02]  /*2f660*/  LEA R18, R22, R6, 0x2 ;  /* 0x0000000616127211 */ /* 0x000fe400078e10ff */
[----:B------:R-:W-:-:S04]  /*2f670*/  LEA R6, P5, R2, R3, 0x1 ;  /* 0x0000000302067211 */ /* 0x000fc800078a08ff */
[----:B------:R-:W-:Y:S02]  /*2f680*/  LEA.HI.X.SX32 R7, R2, R0, 0x1, P5 ;  /* 0x0000000002077211 */ /* 0x000fe400028f0eff */
[----:B------:R-:W-:Y:S02]  /*2f690*/  PRMT R2, R26, 0x7632, R2 ;  /* 0x000076321a027816 */ /* 0x000fe40000000002 */
[----:B------:R-:W3:Y:S01]  /*2f6a0*/  LDL.LU R26, [R1+0x18] ;  /* 0x00001800011a7983 */ /* 0x000ee20000300800 */
[----:B------:R-:W-:Y:S01]  /*2f6b0*/  IMAD R12, R22, 0x4, R18 ;  /* 0x00000004160c7824 */ /* 0x000fe200078e0212 */
[----:B------:R-:W-:Y:S02]  /*2f6c0*/  MOV R29, R20 ;  /* 0x00000014001d7202 */ /* 0x000fe40000000f00 */
[----:B--2---:R-:W-:Y:S04]  /*2f6d0*/  STG.E.U16 desc[UR10][R8.64], R17 ;  /* 0x0000001108007986 */ /* 0x004fe8000c10150a */
[----:B------:R0:W-:Y:S02]  /*2f6e0*/  STG.E.U16 desc[UR10][R10.64], R5 ;  /* 0x000000050a007986 */ /* 0x0001e4000c10150a */
[----:B0-----:R-:W-:-:S02]  /*2f6f0*/  PRMT R5, R19, 0x7632, R5 ;  /* 0x0000763213057816 */ /* 0x001fc40000000005 */
[----:B------:R-:W-:-:S05]  /*2f700*/  LEA R19, R22, R12, 0x2 ;  /* 0x0000000c16137211 */ /* 0x000fca00078e10ff */
[----:B------:R-:W-:Y:S04]  /*2f710*/  STL.64 [R1+0x1770], R18 ;  /* 0x0017701201007387 */ /* 0x000fe80000100a00 */
[----:B------:R-:W2:Y:S04]  /*2f720*/  LDL.LU R28, [R1+0x24] ;  /* 0x00002400011c7983 */ /* 0x000ea80000300800 */
[----:B------:R-:W2:Y:S01]  /*2f730*/  LDL.LU R12, [R1+0x40] ;  /* 0x00004000010c7983 */ /* 0x000ea20000300800 */
[----:B----4-:R-:W-:Y:S01]  /*2f740*/  LEA R8, P6, R4, R3, 0x1 ;  /* 0x0000000304087211 */ /* 0x010fe200078c08ff */
[----:B------:R-:W-:-:S03]  /*2f750*/  IMAD R10, R22, 0x4, R19 ;  /* 0x00000004160a7824 */ /* 0x000fc600078e0213 */
[----:B------:R-:W-:Y:S01]  /*2f760*/  LEA.HI.X.SX32 R9, R4, R0, 0x1, P6 ;  /* 0x0000000004097211 */ /* 0x000fe200030f0eff */
[----:B------:R0:W-:Y:S01]  /*2f770*/  STG.E.U16 desc[UR10][R6.64], R2 ;  /* 0x0000000206007986 */ /* 0x0001e2000c10150a */
[----:B------:R-:W-:Y:S02]  /*2f780*/  LEA R20, R22, R10, 0x2 ;  /* 0x0000000a16147211 */ /* 0x000fe400078e10ff */
[-C--:B---3--:R-:W-:Y:S01]  /*2f790*/  LEA R4, P6, R25, R3.reuse, 0x1 ;  /* 0x0000000319047211 */ /* 0x088fe200078c08ff */
[----:B------:R1:W-:Y:S01]  /*2f7a0*/  STG.E.U16 desc[UR10][R8.64], R5 ;  /* 0x0000000508007986 */ /* 0x0003e2000c10150a */
[----:B0-----:R-:W-:Y:S02]  /*2f7b0*/  LEA R6, P5, R13, R3, 0x1 ;  /* 0x000000030d067211 */ /* 0x001fe400078a08ff */
[----:B-1----:R-:W-:Y:S02]  /*2f7c0*/  PRMT R8, R21, 0x7632, R8 ;  /* 0x0000763215087816 */ /* 0x002fe40000000008 */
[----:B------:R-:W-:-:S02]  /*2f7d0*/  LEA.HI.X.SX32 R7, R13, R0, 0x1, P5 ;  /* 0x000000000d077211 */ /* 0x000fc400028f0eff */
[----:B------:R-:W-:Y:S01]  /*2f7e0*/  LEA R21, R22, R20, 0x2 ;  /* 0x0000001416157211 */ /* 0x000fe200078e10ff */
[----:B------:R-:W3:Y:S01]  /*2f7f0*/  LDL.LU R13, [R1+0x8c] ;  /* 0x00008c00010d7983 */ /* 0x000ee20000300800 */
[----:B------:R-:W-:-:S03]  /*2f800*/  LEA.HI.X.SX32 R5, R25, R0, 0x1, P6 ;  /* 0x0000000019057211 */ /* 0x000fc600030f0eff */
[----:B------:R-:W4:Y:S01]  /*2f810*/  LDL.LU R25, [R1+0x88] ;  /* 0x0000880001197983 */ /* 0x000f220000300800 */
[----:B------:R-:W-:Y:S01]  /*2f820*/  PRMT R2, R24, 0x7632, R2 ;  /* 0x0000763218027816 */ /* 0x000fe20000000002 */
[----:B------:R-:W-:Y:S02]  /*2f830*/  IMAD R24, R22, 0x4, R21 ;  /* 0x0000000416187824 */ /* 0x000fe400078e0215 */
[----:B------:R-:W4:Y:S04]  /*2f840*/  LDL.LU R18, [R1+0xb4] ;  /* 0x0000b40001127983 */ /* 0x000f280000300800 */
[----:B------:R-:W4:Y:S04]  /*2f850*/  LDL.LU R15, [R1+0xd4] ;  /* 0x0000d400010f7983 */ /* 0x000f280000300800 */
[----:B------:R0:W-:Y:S02]  /*2f860*/  STL.64 [R1+0x1768], R20 ;  /* 0x0017681401007387 */ /* 0x0001e40000100a00 */
[----:B0-----:R-:W0:Y:S02]  /*2f870*/  LDC R21, c[0x0][0x3e8] ;  /* 0x0000fa00ff157b82 */ /* 0x001e240000000800 */
[----:B------:R1:W-:Y:S04]  /*2f880*/  STG.E.U16 desc[UR10][R6.64], R2 ;  /* 0x0000000206007986 */ /* 0x0003e8000c10150a */
[----:B------:R-:W4:Y:S04]  /*2f890*/  LDL.LU R20, [R1+0xe4] ;  /* 0x0000e40001147983 */ /* 0x000f280000300800 */
[----:B------:R-:W-:Y:S01]  /*2f8a0*/  STL [R1+0x1788], R24 ;  /* 0x0017881801007387 */ /* 0x000fe20000100800 */
[----:B-1----:R-:W-:-:S03]  /*2f8b0*/  LEA R6, P5, R16, R3, 0x1 ;  /* 0x0000000310067211 */ /* 0x002fc600078a08ff */
[----:B------:R1:W-:Y:S01]  /*2f8c0*/  STG.E.U16 desc[UR10][R4.64], R8 ;  /* 0x0000000804007986 */ /* 0x0003e2000c10150a */
[----:B------:R-:W-:-:S03]  /*2f8d0*/  LEA.HI.X.SX32 R7, R16, R0, 0x1, P5 ;  /* 0x0000000010077211 */ /* 0x000fc600028f0eff */
[----:B------:R-:W4:Y:S04]  /*2f8e0*/  LDL.LU R10, [R1+0xf4] ;  /* 0x0000f400010a7983 */ /* 0x000f280000300800 */
[----:B------:R-:W4:Y:S01]  /*2f8f0*/  LDL.LU R16, [R1+0x84] ;  /* 0x0000840001107983 */ /* 0x000f220000300800 */
[----:B0-----:R-:W-:Y:S02]  /*2f900*/  LEA R22, R21, R24, 0x2 ;  /* 0x0000001815167211 */ /* 0x001fe400078e10ff */
[----:B-1----:R-:W-:-:S03]  /*2f910*/  LEA R4, P6, R26, R3, 0x1 ;  /* 0x000000031a047211 */ /* 0x002fc600078c08ff */
[----:B------:R0:W-:Y:S01]  /*2f920*/  STL [R1+0x178c], R22 ;  /* 0x00178c1601007387 */ /* 0x0001e20000100800 */
[----:B------:R-:W-:-:S03]  /*2f930*/  LEA.HI.X.SX32 R5, R26, R0, 0x1, P6 ;  /* 0x000000001a057211 */ /* 0x000fc600030f0eff */
[----:B------:R-:W4:Y:S01]  /*2f940*/  LDL.LU R26, [R1+0x7c] ;  /* 0x00007c00011a7983 */ /* 0x000f220000300800 */
[----:B------:R-:W-:Y:S02]  /*2f950*/  PRMT R9, R23, 0x7632, R9 ;  /* 0x0000763217097816 */ /* 0x000fe40000000009 */
[C---:B------:R-:W-:Y:S02]  /*2f960*/  LEA R23, R21.reuse, R22, 0x2 ;  /* 0x0000001615177211 */ /* 0x040fe400078e10ff */
[----:B------:R-:W-:Y:S02]  /*2f970*/  PRMT R2, R14, 0x7632, R2 ;  /* 0x000076320e027816 */ /* 0x000fe40000000002 */
[C---:B------:R-:W-:Y:S01]  /*2f980*/  LEA R11, R21.reuse, R23, 0x2 ;  /* 0x00000017150b7211 */ /* 0x040fe200078e10ff */
[----:B------:R-:W-:Y:S02]  /*2f990*/  IMAD.MOV.U32 R14, RZ, RZ, R27 ;  /* 0x000000ffff0e7224 */ /* 0x000fe400078e001b */
[----:B------:R1:W-:Y:S04]  /*2f9a0*/  STG.E.U16 desc[UR10][R6.64], R2 ;  /* 0x0000000206007986 */ /* 0x0003e8000c10150a */
[----:B------:R-:W4:Y:S04]  /*2f9b0*/  LDL.LU R27, [R1+0x80] ;  /* 0x00008000011b7983 */ /* 0x000f280000300800 */
[----:B0-----:R-:W4:Y:S01]  /*2f9c0*/  LDL.LU R22, [R1+0x64] ;  /* 0x0000640001167983 */ /* 0x001f220000300800 */
[----:B-1----:R-:W-:-:S03]  /*2f9d0*/  LEA R6, R21, R11, 0x2 ;  /* 0x0000000b15067211 */ /* 0x002fc600078e10ff */
[----:B------:R-:W4:Y:S02]  /*2f9e0*/  LDL.LU R24, [R1+0x68] ;  /* 0x0000680001187983 */ /* 0x000f240000300800 */
[----:B------:R-:W-:Y:S02]  /*2f9f0*/  IMAD R11, R21, 0x4, R6 ;  /* 0x00000004150b7824 */ /* 0x000fe400078e0206 */
[----:B------:R0:W-:Y:S01]  /*2fa00*/  STG.E.U16 desc[UR10][R4.64], R9 ;  /* 0x0000000904007986 */ /* 0x0001e2000c10150a */
[----:B------:R-:W-:Y:S02]  /*2fa10*/  PRMT R2, R17, 0x7632, R2 ;  /* 0x0000763211027816 */ /* 0x000fe40000000002 */
[----:B------:R-:W-:Y:S01]  /*2fa20*/  LEA R19, R21, R11, 0x2 ;  /* 0x0000000b15137211 */ /* 0x000fe200078e10ff */
[----:B------:R1:W-:Y:S04]  /*2fa30*/  STL [R1+0x24], R11 ;  /* 0x0000240b01007387 */ /* 0x0003e80000100800 */
[----:B------:R-:W4:Y:S01]  /*2fa40*/  LDL R17, [R1+0x134] ;  /* 0x0001340001117983 */ /* 0x000f220000100800 */
[----:B--2---:R-:W-:-:S04]  /*2fa50*/  LEA R8, P5, R28, R3, 0x1 ;  /* 0x000000031c087211 */ /* 0x004fc800078a08ff */
[----:B0-----:R-:W-:Y:S02]  /*2fa60*/  LEA.HI.X.SX32 R9, R28, R0, 0x1, P5 ;  /* 0x000000001c097211 */ /* 0x001fe400028f0eff */
[----:B------:R-:W2:Y:S01]  /*2fa70*/  LDL R28, [R1+0x124] ;  /* 0x00012400011c7983 */ /* 0x000ea20000100800 */
[----:B------:R-:W-:-:S03]  /*2fa80*/  LEA R4, P6, R12, R3, 0x1 ;  /* 0x000000030c047211 */ /* 0x000fc600078c08ff */
[----:B------:R0:W-:Y:S04]  /*2fa90*/  STL [R1+0x18], R19 ;  /* 0x0000181301007387 */ /* 0x0001e80000100800 */
[----:B-1----:R-:W2:Y:S01]  /*2faa0*/  LDL R11, [R1+0x114] ;  /* 0x00011400010b7983 */ /* 0x002ea20000100800 */
[----:B------:R-:W-:-:S03]  /*2fab0*/  LEA.HI.X.SX32 R5, R12, R0, 0x1, P6 ;  /* 0x000000000c057211 */ /* 0x000fc600030f0eff */
[----:B------:R-:W2:Y:S01]  /*2fac0*/  LDL.LU R12, [R1+0x90] ;  /* 0x00009000010c7983 */ /* 0x000ea20000300800 */
[----:B0-----:R-:W-:-:S03]  /*2fad0*/  IMAD R19, R21, 0x4, R19 ;  /* 0x0000000415137824 */ /* 0x001fc600078e0213 */
[----:B------:R4:W-:Y:S01]  /*2fae0*/  STG.E.U16 desc[UR10][R8.64], R2 ;  /* 0x0000000208007986 */ /* 0x0009e2000c10150a */
[-C--:B---3--:R-:W-:Y:S02]  /*2faf0*/  LEA R6, P5, R13, R3.reuse, 0x1 ;  /* 0x000000030d067211 */ /* 0x088fe400078a08ff */
[----:B----4-:R-:W-:Y:S02]  /*2fb00*/  LEA R8, P6, R25, R3, 0x1 ;  /* 0x0000000319087211 */ /* 0x010fe400078c08ff */
[-C--:B------:R-:W-:Y:S02]  /*2fb10*/  LEA.HI.X.SX32 R7, R13, R0.reuse, 0x1, P5 ;  /* 0x000000000d077211 */ /* 0x080fe400028f0eff */
[----:B------:R-:W-:Y:S02]  /*2fb20*/  MOV R13, R29 ;  /* 0x0000001d000d7202 */ /* 0x000fe40000000f00 */
[----:B------:R-:W-:Y:S01]  /*2fb30*/  LEA.HI.X.SX32 R9, R25, R0, 0x1, P6 ;  /* 0x0000000019097211 */ /* 0x000fe200030f0eff */
[----:B------:R-:W3:Y:S01]  /*2fb40*/  LDL.LU R29, [R1+0x74] ;  /* 0x00007400011d7983 */ /* 0x000ee20000300800 */
[----:B------:R-:W-:-:S03]  /*2fb50*/  LEA R25, R21, R19, 0x2 ;  /* 0x0000001315197211 */ /* 0x000fc600078e10ff */
[----:B------:R0:W-:Y:S04]  /*2fb60*/  STL [R1+0x14], R19 ;  /* 0x0000141301007387 */ /* 0x0001e80000100800 */
[----:B0-----:R-:W4:Y:S04]  /*2fb70*/  LDL.LU R19, [R1+0xc0] ;  /* 0x0000c00001137983 */ /* 0x001f280000300800 */
[----:B------:R0:W-:Y:S04]  /*2fb80*/  STG.E.U16 desc[UR10][R4.64], R20 ;  /* 0x0000001404007986 */ /* 0x0001e8000c10150a */
[----:B------:R1:W-:Y:S01]  /*2fb90*/  STG.E.U16 desc[UR10][R6.64], R18 ;  /* 0x0000001206007986 */ /* 0x0003e2000c10150a */
[----:B0-----:R-:W-:-:S04]  /*2fba0*/  LEA R4, P5, R16, R3, 0x1 ;  /* 0x0000000310047211 */ /* 0x001fc800078a08ff */
[----:B------:R-:W-:Y:S02]  /*2fbb0*/  LEA.HI.X.SX32 R5, R16, R0, 0x1, P5 ;  /* 0x0000000010057211 */ /* 0x000fe400028f0eff */
[----:B------:R-:W-:Y:S02]  /*2fbc0*/  LEA R16, R21, R25, 0x2 ;  /* 0x0000001915107211 */ /* 0x000fe400078e10ff */
[----:B-1----:R-:W-:-:S04]  /*2fbd0*/  LEA R6, P6, R26, R3, 0x1 ;  /* 0x000000031a067211 */ /* 0x002fc800078c08ff */
[----:B------:R-:W-:Y:S01]  /*2fbe0*/  LEA.HI.X.SX32 R7, R26, R0, 0x1, P6 ;  /* 0x000000001a077211 */ /* 0x000fe200030f0eff */
[----:B------:R-:W-:Y:S02]  /*2fbf0*/  IMAD R26, R21, 0x4, R16 ;  /* 0x00000004151a7824 */ /* 0x000fe400078e0210 */
[----:B------:R-:W4:Y:S04]  /*2fc00*/  LDL.LU R16, [R1+0xac] ;  /* 0x0000ac0001107983 */ /* 0x000f280000300800 */
[----:B------:R0:W-:Y:S04]  /*2fc10*/  STG.E.U16 desc[UR10][R8.64], R15 ;  /* 0x0000000f08007986 */ /* 0x0001e8000c10150a */
[----:B------:R1:W-:Y:S04]  /*2fc20*/  STG.E.U16 desc[UR10][R4.64], R10 ;  /* 0x0000000a04007986 */ /* 0x0003e8000c10150a */
[----:B------:R1:W-:Y:S01]  /*2fc30*/  STG.E.U16 desc[UR10][R6.64], R14 ;  /* 0x0000000e06007986 */ /* 0x0003e2000c10150a */
[----:B0-----:R-:W-:-:S02]  /*2fc40*/  LEA R8, P5, R27, R3, 0x1 ;  /* 0x000000031b087211 */ /* 0x001fc400078a08ff */
[-C--:B-1----:R-:W-:Y:S02]  /*2fc50*/  LEA R4, P6, R22, R3.reuse, 0x1 ;  /* 0x0000000316047211 */ /* 0x082fe400078c08ff */
[----:B------:R-:W-:Y:S02]  /*2fc60*/  LEA.HI.X.SX32 R9, R27, R0, 0x1, P5 ;  /* 0x000000001b097211 */ /* 0x000fe400028f0eff */
[-C--:B------:R-:W-:Y:S02]  /*2fc70*/  LEA R6, P5, R24, R3.reuse, 0x1 ;  /* 0x0000000318067211 */ /* 0x080fe400078a08ff */
[----:B------:R-:W-:Y:S02]  /*2fc80*/  LEA R27, R21, R26, 0x2 ;  /* 0x0000001a151b7211 */ /* 0x000fe400078e10ff */
[-C--:B------:R-:W-:Y:S02]  /*2fc90*/  LEA.HI.X.SX32 R5, R22, R0.reuse, 0x1, P6 ;  /* 0x0000000016057211 */ /* 0x080fe400030f0eff */
[----:B------:R-:W-:Y:S01]  /*2fca0*/  LEA.HI.X.SX32 R7, R24, R0, 0x1, P5 ;  /* 0x0000000018077211 */ /* 0x000fe200028f0eff */
[----:B------:R-:W4:Y:S04]  /*2fcb0*/  LDL.LU R22, [R1+0x178c] ;  /* 0x00178c0001167983 */ /* 0x000f280000300800 */
[----:B------:R-:W-:Y:S04]  /*2fcc0*/  STL.64 [R1+0x1760], R26 ;  /* 0x0017601a01007387 */ /* 0x000fe80000100a00 */
[----:B------:R-:W4:Y:S04]  /*2fcd0*/  LDL.LU R24, [R1+0x1788] ;  /* 0x0017880001187983 */ /* 0x000f280000300800 */
[----:B--2---:R-:W-:Y:S04]  /*2fce0*/  STG.E.U16 desc[UR10][R8.64], R28 ;  /* 0x0000001c08007986 */ /* 0x004fe8000c10150a */
[----:B------:R-:W-:Y:S04]  /*2fcf0*/  STG.E.U16 desc[UR10][R4.64], R17 ;  /* 0x0000001104007986 */ /* 0x000fe8000c10150a */
[----:B------:R0:W-:Y:S04]  /*2fd00*/  STG.E.U16 desc[UR10][R6.64], R11 ;  /* 0x0000000b06007986 */ /* 0x0001e8000c10150a */
[----:B0-----:R-:W2:Y:S01]  /*2fd10*/  LDL.LU R11, [R1+0xa8] ;  /* 0x0000a800010b7983 */ /* 0x001ea20000300800 */
[----:B------:R-:W-:-:S04]  /*2fd20*/  LEA R4, P5, R12, R3, 0x1 ;  /* 0x000000030c047211 */ /* 0x000fc800078a08ff */
[----:B------:R-:W-:Y:S02]  /*2fd30*/  LEA.HI.X.SX32 R5, R12, R0, 0x1, P5 ;  /* 0x000000000c057211 */ /* 0x000fe400028f0eff */
[----:B------:R-:W2:Y:S01]  /*2fd40*/  LDL.LU R12, [R1+0xa4] ;  /* 0x0000a400010c7983 */ /* 0x000ea20000300800 */
[----:B------:R-:W-:Y:S01]  /*2fd50*/  LEA R28, R21, R27, 0x2 ;  /* 0x0000001b151c7211 */ /* 0x000fe200078e10ff */
[----:B------:R-:W-:-:S03]  /*2fd60*/  IMAD.MOV.U32 R17, RZ, RZ, R13 ;  /* 0x000000ffff117224 */ /* 0x000fc600078e000d */
[----:B------:R-:W-:-:S04]  /*2fd70*/  LEA R13, R21, R28, 0x2 ;  /* 0x0000001c150d7211 */ /* 0x000fc800078e10ff */
[----:B------:R-:W-:Y:S02]  /*2fd80*/  LEA R13, R21, R13, 0x2 ;  /* 0x0000000d150d7211 */ /* 0x000fe400078e10ff */
[----:B---3--:R-:W-:Y:S02]  /*2fd90*/  LEA R6, P6, R29, R3, 0x1 ;  /* 0x000000031d067211 */ /* 0x008fe400078c08ff */
[----:B------:R-:W-:Y:S02]  /*2fda0*/  PRMT R2, R20, 0x7632, R2 ;  /* 0x0000763214027816 */ /* 0x000fe40000000002 */
[----:B------:R-:W-:Y:S01]  /*2fdb0*/  PRMT R8, R18, 0x7632, R8 ;  /* 0x0000763212087816 */ /* 0x000fe20000000008 */
[----:B------:R-:W-:Y:S01]  /*2fdc0*/  IMAD R18, R21, 0x4, R13 ;  /* 0x0000000415127824 */ /* 0x000fe200078e020d */
[----:B------:R-:W-:Y:S01]  /*2fdd0*/  LEA.HI.X.SX32 R7, R29, R0, 0x1, P6 ;  /* 0x000000001d077211 */ /* 0x000fe200030f0eff */
[----:B------:R4:W-:Y:S03]  /*2fde0*/  STG.E.U16 desc[UR10][R4.64], R2 ;  /* 0x0000000204007986 */ /* 0x0009e6000c10150a */
[----:B------:R-:W-:Y:S01]  /*2fdf0*/  LEA R29, R21, R18, 0x2 ;  /* 0x00000012151d7211 */ /* 0x000fe200078e10ff */
[----:B------:R0:W-:Y:S01]  /*2fe00*/  STG.E.U16 desc[UR10][R6.64], R8 ;  /* 0x0000000806007986 */ /* 0x0001e2000c10150a */
[----:B------:R-:W-:-:S03]  /*2fe10*/  PRMT R9, R10, 0x7632, R9 ;  /* 0x000076320a097816 */ /* 0x000fc60000000009 */
[----:B------:R-:W3:Y:S01]  /*2fe20*/  LDL.LU R13, [R1+0x78] ;  /* 0x00007800010d7983 */ /* 0x000ee20000300800 */
[----:B----4-:R-:W-:-:S03]  /*2fe30*/  LEA R4, P5, R19, R3, 0x1 ;  /* 0x0000000313047211 */ /* 0x010fc600078a08ff */
[----:B------:R-:W-:Y:S01]  /*2fe40*/  STL [R1+0x8], R18 ;  /* 0x0000081201007387 */ /* 0x000fe20000100800 */
[----:B------:R-:W-:Y:S02]  /*2fe50*/  LEA R2, R21, R29, 0x2 ;  /* 0x0000001d15027211 */ /* 0x000fe400078e10ff */
[----:B------:R-:W-:Y:S01]  /*2fe60*/  LEA.HI.X.SX32 R5, R19, R0, 0x1, P5 ;  /* 0x0000000013057211 */ /* 0x000fe200028f0eff */
[----:B------:R1:W-:Y:S01]  /*2fe70*/  STL.64 [R1+0x1758], R28 ;  /* 0x0017581c01007387 */ /* 0x0003e20000100a00 */
[----:B0-----:R-:W-:Y:S02]  /*2fe80*/  PRMT R8, R15, 0x7632, R8 ;  /* 0x000076320f087816 */ /* 0x001fe40000000008 */
[----:B------:R-:W-:-:S03]  /*2fe90*/  MOV R27, R14 ;  /* 0x0000000e001b7202 */ /* 0x000fc60000000f00 */
[----:B------:R-:W-:Y:S04]  /*2fea0*/  STG.E.U16 desc[UR10][R4.64], R8 ;  /* 0x0000000804007986 */ /* 0x000fe8000c10150a */
[----:B-1----:R-:W4:Y:S04]  /*2feb0*/  LDL.LU R28, [R1+0x98] ;  /* 0x00009800011c7983 */ /* 0x002f280000300800 */
[----:B------:R-:W4:Y:S04]  /*2fec0*/  LDL.LU R29, [R1+0x94] ;  /* 0x00009400011d7983 */ /* 0x000f280000300800 */
[----:B------:R-:W4:Y:S04]  /*2fed0*/  LDL.LU R15, [R1+0xa0] ;  /* 0x0000a000010f7983 */ /* 0x000f280000300800 */
[----:B------:R-:W4:Y:S04]  /*2fee0*/  LDL.LU R10, [R1+0x58] ;  /* 0x00005800010a7983 */ /* 0x000f280000300800 */
[----:B------:R-:W4:Y:S01]  /*2fef0*/  LDL.LU R14, [R1+0x60] ;  /* 0x00006000010e7983 */ /* 0x000f220000300800 */
[----:B------:R-:W-:-:S04]  /*2ff00*/  LEA R6, P6, R16, R3, 0x1 ;  /* 0x0000000310067211 */ /* 0x000fc800078c08ff */
[----:B------:R-:W-:-:S05]  /*2ff10*/  LEA.HI.X.SX32 R7, R16, R0, 0x1, P6 ;  /* 0x0000000010077211 */ /* 0x000fca00030f0eff */
[----:B------:R0:W-:Y:S04]  /*2ff20*/  STG.E.U16 desc[UR10][R6.64], R9 ;  /* 0x0000000906007986 */ /* 0x0001e8000c10150a */
[----:B0-----:R-:W4:Y:S04]  /*2ff30*/  LDL.LU R7, [R1+0x70] ;  /* 0x0000700001077983 */ /* 0x001f280000300800 */
[----:B------:R-:W4:Y:S01]  /*2ff40*/  LDL.LU R9, [R1+0x9c] ;  /* 0x00009c0001097983 */ /* 0x000f220000300800 */
[----:B------:R-:W-:Y:S02]  /*2ff50*/  MOV R8, R17 ;  /* 0x0000001100087202 */ /* 0x000fe40000000f00 */
[----:B--2---:R-:W-:-:S04]  /*2ff60*/  LEA R16, P5, R11, R3, 0x1 ;  /* 0x000000030b107211 */ /* 0x004fc800078a08ff */
[----:B------:R-:W-:Y:S02]  /*2ff70*/  LEA.HI.X.SX32 R17, R11, R0, 0x1, P5 ;  /* 0x000000000b117211 */ /* 0x000fe400028f0eff */
[----:B------:R-:W2:Y:S01]  /*2ff80*/  LDL.LU R11, [R1+0x5c] ;  /* 0x00005c00010b7983 */ /* 0x000ea20000300800 */
[----:B------:R-:W-:-:S03]  /*2ff90*/  LEA R18, P6, R12, R3, 0x1 ;  /* 0x000000030c127211 */ /* 0x000fc600078c08ff */
[----:B------:R3:W-:Y:S01]  /*2ffa0*/  STL.64 [R1+0x388], R16 ;  /* 0x0003881001007387 */ /* 0x0007e20000100a00 */
[----:B------:R-:W-:-:S03]  /*2ffb0*/  LEA.HI.X.SX32 R19, R12, R0, 0x1, P6 ;  /* 0x000000000c137211 */ /* 0x000fc600030f0eff */
[----:B------:R-:W2:Y:S04]  /*2ffc0*/  LDL.LU R26, [R1+0x54] ;  /* 0x00005400011a7983 */ /* 0x000ea80000300800 */
[----:B------:R-:W2:Y:S01]  /*2ffd0*/  LDL.LU R12, [R1+0x48] ;  /* 0x00004800010c7983 */ /* 0x000ea20000300800 */
[----:B------:R-:W-:-:S03]  /*2ffe0*/  IMAD R2, R21, 0x4, R2 ;  /* 0x0000000415027824 */ /* 0x000fc600078e0202 */
[----:B------:R-:W2:Y:S01]  /*2fff0*/  LDL.LU R20, [R1+0x50] ;  /* 0x0000500001147983 */ /* 0x000ea20000300800 */
[----:B------:R-:W-:-:S05]  /*30000*/  IMAD R4, R21, 0x4, R2 ;  /* 0x0000000415047824 */ /* 0x000fca00078e0202 */
[----:B------:R-:W-:Y:S01]  /*30010*/  LEA R5, R21, R4, 0x2 ;  /* 0x0000000415057211 */ /* 0x000fe200078e10ff */
[----:B------:R-:W-:Y:S01]  /*30020*/  STL.64 [R1+0x380], R18 ;  /* 0x0003801201007387 */ /* 0x000fe20000100a00 */
[----:B---3--:R-:W-:-:S03]  /*30030*/  LEA R16, P5, R13, R3, 0x1 ;  /* 0x000000030d107211 */ /* 0x008fc600078a08ff */
[----:B------:R4:W-:Y:S01]  /*30040*/  STL.64 [R1+0x1740], R4 ;  /* 0x0017400401007387 */ /* 0x0009e20000100a00 */
[----:B------:R-:W-:Y:S02]  /*30050*/  LEA.HI.X.SX32 R17, R13, R0, 0x1, P5 ;  /* 0x000000000d117211 */ /* 0x000fe400028f0eff */
[----:B------:R-:W-:-:S03]  /*30060*/  LEA R6, R21, R5, 0x2 ;  /* 0x0000000515067211 */ /* 0x000fc600078e10ff */
[----:B------:R0:W-:Y:S01]  /*30070*/  STL.64 [R1+0x378], R16 ;  /* 0x0003781001007387 */ /* 0x0001e20000100a00 */
[----:B----4-:R-:W-:-:S03]  /*30080*/  LEA R4, P5, R28, R3, 0x1 ;  /* 0x000000031c047211 */ /* 0x010fc600078a08ff */
[----:B0-----:R-:W3:Y:S01]  /*30090*/  LDL.LU.64 R16, [R1+0x1780] ;  /* 0x0017800001107983 */ /* 0x001ee20000300a00 */
[----:B------:R-:W-:-:S03]  /*300a0*/  LEA.HI.X.SX32 R5, R28, R0, 0x1, P5 ;  /* 0x000000001c057211 */ /* 0x000fc600028f0eff */
[----:B------:R-:W4:Y:S01]  /*300b0*/  LDL.LU R13, [R1+0x4c] ;  /* 0x00004c00010d7983 */ /* 0x000f220000300800 */
[----:B------:R-:W-:-:S04]  /*300c0*/  LEA R18, P6, R7, R3, 0x1 ;  /* 0x0000000307127211 */ /* 0x000fc800078c08ff */
[----:B------:R-:W-:-:S05]  /*300d0*/  LEA.HI.X.SX32 R19, R7, R0, 0x1, P6 ;  /* 0x0000000007137211 */ /* 0x000fca00030f0eff */
[----:B------:R0:W-:Y:S01]  /*300e0*/  STL.64 [R1+0x370], R18 ;  /* 0x0003701201007387 */ /* 0x0001e20000100a00 */
[----:B------:R-:W-:-:S03]  /*300f0*/  IMAD R7, R21, 0x4, R6 ;  /* 0x0000000415077824 */ /* 0x000fc600078e0206 */
[----:B------:R1:W-:Y:S01]  /*30100*/  STL.64 [R1+0x368], R4 ;  /* 0x0003680401007387 */ /* 0x0003e20000100a00 */
[-C--:B0-----:R-:W-:Y:S02]  /*30110*/  LEA R18, P6, R29, R3.reuse, 0x1 ;  /* 0x000000031d127211 */ /* 0x081fe400078c08ff */
[-C--:B-1----:R-:W-:Y:S02]  /*30120*/  LEA R4, P5, R15, R3.reuse, 0x1 ;  /* 0x000000030f047211 */ /* 0x082fe400078a08ff */
[----:B------:R-:W-:Y:S02]  /*30130*/  LEA.HI.X.SX32 R19, R29, R0, 0x1, P6 ;  /* 0x000000001d137211 */ /* 0x000fe400030f0eff */
[----:B------:R-:W-:Y:S02]  /*30140*/  MOV R29, R8 ;  /* 0x00000008001d7202 */ /* 0x000fe40000000f00 */
[----:B------:R-:W-:Y:S02]  /*30150*/  LEA.HI.X.SX32 R5, R15, R0, 0x1, P5 ;  /* 0x000000000f057211 */ /* 0x000fe400028f0eff */
[----:B------:R-:W-:Y:S01]  /*30160*/  LEA R28, P6, R9, R3, 0x1 ;  /* 0x00000003091c7211 */ /* 0x000fe200078c08ff */
[----:B------:R0:W-:Y:S01]  /*30170*/  STL.64 [R1+0x1748], R6 ;  /* 0x0017480601007387 */ /* 0x0001e20000100a00 */
[----:B------:R-:W-:-:S03]  /*30180*/  LEA R8, R21, R7, 0x2 ;  /* 0x0000000715087211 */ /* 0x000fc600078e10ff */
[----:B------:R-:W3:Y:S04]  /*30190*/  LDL.LU R15, [R1+0x177c] ;  /* 0x00177c00010f7983 */ /* 0x000ee80000300800 */
[----:B------:R1:W-:Y:S01]  /*301a0*/  STL.64 [R1+0x1750], R4 ;  /* 0x0017500401007387 */ /* 0x0003e20000100a00 */
[-C--:B0-----:R-:W-:Y:S01]  /*301b0*/  LEA R6, P5, R29, R3.reuse, 0x1 ;  /* 0x000000031d067211 */ /* 0x081fe200078a08ff */
[----:B------:R-:W-:Y:S01]  /*301c0*/  IMAD.MOV.U32 R7, RZ, RZ, R29 ;  /* 0x000000ffff077224 */ /* 0x000fe200078e001d */
[-C--:B------:R-:W-:Y:S02]  /*301d0*/  LEA.HI.X.SX32 R29, R9, R0.reuse, 0x1, P6 ;  /* 0x00000000091d7211 */ /* 0x080fe400030f0eff */
[----:B-1----:R-:W-:Y:S02]  /*301e0*/  LEA R4, P6, R10, R3, 0x1 ;  /* 0x000000030a047211 */ /* 0x002fe400078c08ff */
[----:B------:R-:W-:-:S02]  /*301f0*/  LEA.HI.X.SX32 R7, R7, R0, 0x1, P5 ;  /* 0x0000000007077211 */ /* 0x000fc400028f0eff */
[----:B------:R-:W-:-:S03]  /*30200*/  LEA.HI.X.SX32 R5, R10, R0, 0x1, P6 ;  /* 0x000000000a057211 */ /* 0x000fc600030f0eff */
[----:B------:R0:W-:Y:S04]  /*30210*/  STL.64 [R1+0x348], R6 ;  /* 0x0003480601007387 */ /* 0x0001e80000100a00 */
[----:B------:R2:W-:Y:S01]  /*30220*/  STL.64 [R1+0x340], R4 ;  /* 0x0003400401007387 */ /* 0x0005e20000100a00 */
[----:B------:R-:W-:Y:S02]  /*30230*/  LEA R9, R21, R8, 0x2 ;  /* 0x0000000815097211 */ /* 0x000fe400078e10ff */
[----:B0-----:R-:W-:-:S04]  /*30240*/  LEA R6, P5, R14, R3, 0x1 ;  /* 0x000000030e067211 */ /* 0x001fc800078a08ff */
[----:B------:R-:W-:Y:S02]  /*30250*/  LEA.HI.X.SX32 R7, R14, R0, 0x1, P5 ;  /* 0x000000000e077211 */ /* 0x000fe400028f0eff */
[----:B------:R-:W3:Y:S01]  /*30260*/  LDL.LU R14, [R1+0x1778] ;  /* 0x00177800010e7983 */ /* 0x000ee20000300800 */
[----:B------:R-:W-:-:S03]  /*30270*/  LEA R10, R21, R9, 0x2 ;  /* 0x00000009150a7211 */ /* 0x000fc600078e10ff */
[----:B------:R0:W-:Y:S01]  /*30280*/  STL.64 [R1+0x330], R6 ;  /* 0x0003300601007387 */ /* 0x0001e20000100a00 */
[----:B--2---:R-:W-:-:S04]  /*30290*/  LEA R4, P6, R11, R3, 0x1 ;  /* 0x000000030b047211 */ /* 0x004fc800078c08ff */
[----:B------:R-:W-:Y:S02]  /*302a0*/  LEA.HI.X.SX32 R5, R11, R0, 0x1, P6 ;  /* 0x000000000b057211 */ /* 0x000fe400030f0eff */
[----:B0-----:R-:W-:-:S03]  /*302b0*/  LEA R6, P5, R26, R3, 0x1 ;  /* 0x000000031a067211 */ /* 0x001fc600078a08ff */
[----:B------:R0:W-:Y:S01]  /*302c0*/  STL.64 [R1+0x320], R4 ;  /* 0x0003200401007387 */ /* 0x0001e20000100a00 */
[----:B------:R-:W-:Y:S01]  /*302d0*/  IMAD R11, R21, 0x4, R10 ;  /* 0x00000004150b7824 */ /* 0x000fe200078e020a */
[----:B------:R-:W-:Y:S02]  /*302e0*/  LEA.HI.X.SX32 R7, R26, R0, 0x1, P5 ;  /* 0x000000001a077211 */ /* 0x000fe400028f0eff */
[----:B0-----:R-:W-:-:S04]  /*302f0*/  LEA R4, P6, R12, R3, 0x1 ;  /* 0x000000030c047211 */ /* 0x001fc800078c08ff */
[----:B------:R-:W-:Y:S01]  /*30300*/  LEA.HI.X.SX32 R5, R12, R0, 0x1, P6 ;  /* 0x000000000c057211 */ /* 0x000fe200030f0eff */
[----:B------:R-:W-:Y:S04]  /*30310*/  STL.64 [R1+0x310], R6 ;  /* 0x0003100601007387 */ /* 0x000fe80000100a00 */
[----:B------:R-:W-:Y:S04]  /*30320*/  STL.64 [R1+0x2f8], R4 ;  /* 0x0002f80401007387 */ /* 0x000fe80000100a00 */
[----:B------:R0:W-:Y:S04]  /*30330*/  STL.64 [R1+0x1730], R10 ;  /* 0x0017300a01007387 */ /* 0x0001e80000100a00 */
[----:B0-----:R-:W2:Y:S01]  /*30340*/  LDL.LU R10, [R1+0x44] ;  /* 0x00004400010a7983 */ /* 0x001ea20000300800 */
[----:B------:R-:W-:-:S04]  /*30350*/  LEA R6, P5, R20, R3, 0x1 ;  /* 0x0000000314067211 */ /* 0x000fc800078a08ff */
[----:B------:R-:W-:Y:S02]  /*30360*/  LEA.HI.X.SX32 R7, R20, R0, 0x1, P5 ;  /* 0x0000000014077211 */ /* 0x000fe400028f0eff */
[----:B------:R-:W3:Y:S01]  /*30370*/  LDC R20, c[0x0][0x3e8] ;  /* 0x0000fa00ff147b82 */ /* 0x000ee20000000800 */
[----:B------:R-:W-:-:S07]  /*30380*/  LEA R12, R21, R11, 0x2 ;  /* 0x0000000b150c7211 */ /* 0x000fce00078e10ff */
[----:B------:R-:W0:Y:S01]  /*30390*/  LDC R11, c[0x0][0x3e8] ;  /* 0x0000fa00ff0b7b82 */ /* 0x000e220000000800 */
[C---:B----4-:R-:W-:Y:S01]  /*303a0*/  LEA R4, P6, R13.reuse, R3, 0x1 ;  /* 0x000000030d047211 */ /* 0x050fe200078c08ff */
[----:B------:R1:W-:Y:S03]  /*303b0*/  STL.64 [R1+0x2e8], R6 ;  /* 0x0002e80601007387 */ /* 0x0003e60000100a00 */
[----:B------:R-:W-:Y:S02]  /*303c0*/  LEA.HI.X.SX32 R5, R13, R0, 0x1, P6 ;  /* 0x000000000d057211 */ /* 0x000fe400030f0eff */
[----:B-1----:R-:W-:Y:S01]  /*303d0*/  MOV R6, R18 ;  /* 0x0000001200067202 */ /* 0x002fe20000000f00 */
[----:B------:R-:W-:Y:S02]  /*303e0*/  IMAD.MOV.U32 R7, RZ, RZ, R19 ;  /* 0x000000ffff077224 */ /* 0x000fe400078e0013 */
[----:B------:R1:W-:Y:S01]  /*303f0*/  STL.64 [R1+0x2d8], R4 ;  /* 0x0002d80401007387 */ /* 0x0003e20000100a00 */
[----:B0-----:R-:W-:-:S02]  /*30400*/  LEA R13, R11, R12, 0x2 ;  /* 0x0000000c0b0d7211 */ /* 0x001fc400078e10ff */
[----:B---3--:R-:W-:Y:S02]  /*30410*/  LEA R26, R20, R14, 0x2 ;  /* 0x0000000e141a7211 */ /* 0x008fe400078e10ff */
[----:B-1----:R-:W-:-:S04]  /*30420*/  LEA R4, P6, R14, R3, 0x1 ;  /* 0x000000030e047211 */ /* 0x002fc800078c08ff */
[----:B------:R-:W-:Y:S02]  /*30430*/  LEA.HI.X.SX32 R5, R14, R0, 0x1, P6 ;  /* 0x000000000e057211 */ /* 0x000fe400030f0eff */
[----:B--2---:R-:W-:-:S04]  /*30440*/  LEA R18, P5, R10, R3, 0x1 ;  /* 0x000000030a127211 */ /* 0x004fc800078a08ff */
[----:B------:R-:W-:-:S05]  /*30450*/  LEA.HI.X.SX32 R19, R10, R0, 0x1, P5 ;  /* 0x000000000a137211 */ /* 0x000fca00028f0eff */
[----:B------:R0:W-:Y:S04]  /*30460*/  STL.64 [R1+0x2c8], R18 ;  /* 0x0002c81201007387 */ /* 0x0001e80000100a00 */
[----:B------:R-:W-:Y:S01]  /*30470*/  STL.64 [R1+0x2b8], R4 ;  /* 0x0002b80401007387 */ /* 0x000fe20000100a00 */
[----:B0-----:R-:W-:-:S04]  /*30480*/  LEA R18, P5, R26, R3, 0x1 ;  /* 0x000000031a127211 */ /* 0x001fc800078a08ff */
[----:B------:R-:W-:Y:S01]  /*30490*/  LEA.HI.X.SX32 R19, R26, R0, 0x1, P5 ;  /* 0x000000001a137211 */ /* 0x000fe200028f0eff */
[----:B------:R-:W-:Y:S04]  /*304a0*/  STL.64 [R1+0x1738], R12 ;  /* 0x0017380c01007387 */ /* 0x000fe80000100a00 */
[----:B------:R0:W-:Y:S04]  /*304b0*/  STL.64 [R1+0x2a0], R18 ;  /* 0x0002a01201007387 */ /* 0x0001e80000100a00 */
[----:B0-----:R-:W2:Y:S01]  /*304c0*/  LDL.LU.64 R18, [R1+0x1770] ;  /* 0x0017700001127983 */ /* 0x001ea20000300a00 */
[----:B------:R-:W-:-:S02]  /*304d0*/  LEA R10, R20, R15, 0x2 ;  /* 0x0000000f140a7211 */ /* 0x000fc400078e10ff */
[----:B------:R-:W0:Y:S01]  /*304e0*/  LDC R20, c[0x0][0x3e8] ;  /* 0x0000fa00ff147b82 */ /* 0x000e220000000800 */
[----:B------:R-:W-:-:S04]  /*304f0*/  LEA R4, P6, R15, R3, 0x1 ;  /* 0x000000030f047211 */ /* 0x000fc800078c08ff */
[----:B------:R-:W-:Y:S02]  /*30500*/  LEA.HI.X.SX32 R5, R15, R0, 0x1, P6 ;  /* 0x000000000f057211 */ /* 0x000fe400030f0eff */
[----:B------:R-:W-:-:S03]  /*30510*/  LEA R12, P5, R10, R3, 0x1 ;  /* 0x000000030a0c7211 */ /* 0x000fc600078a08ff */
[----:B------:R1:W-:Y:S01]  /*30520*/  STL.64 [R1+0x290], R4 ;  /* 0x0002900401007387 */ /* 0x0003e20000100a00 */
[C---:B------:R-:W-:Y:S01]  /*30530*/  IMAD R14, R11.reuse, 0x4, R13 ;  /* 0x000000040b0e7824 */ /* 0x040fe200078e020d */
[----:B------:R-:W-:Y:S02]  /*30540*/  LEA.HI.X.SX32 R13, R10, R0, 0x1, P5 ;  /* 0x000000000a0d7211 */ /* 0x000fe400028f0eff */
[----:B-1----:R-:W-:Y:S02]  /*30550*/  LEA R4, P6, R16, R3, 0x1 ;  /* 0x0000000310047211 */ /* 0x002fe400078c08ff */
[----:B0-----:R-:W-:Y:S02]  /*30560*/  LEA R26, R20, R16, 0x2 ;  /* 0x00000010141a7211 */ /* 0x001fe400078e10ff */
[----:B------:R-:W-:Y:S01]  /*30570*/  LEA.HI.X.SX32 R5, R16, R0, 0x1, P6 ;  /* 0x0000000010057211 */ /* 0x000fe200030f0eff */
[----:B------:R0:W-:Y:S01]  /*30580*/  STL.64 [R1+0x280], R12 ;  /* 0x0002800c01007387 */ /* 0x0001e20000100a00 */
[----:B------:R-:W-:-:S03]  /*30590*/  IMAD R15, R11, 0x4, R14 ;  /* 0x000000040b0f7824 */ /* 0x000fc600078e020e */
[----:B------:R1:W-:Y:S01]  /*305a0*/  STL.64 [R1+0x270], R4 ;  /* 0x0002700401007387 */ /* 0x0003e20000100a00 */
[CC--:B0-----:R-:W-:Y:S02]  /*305b0*/  LEA R12, P5, R26.reuse, R3.reuse, 0x1 ;  /* 0x000000031a0c7211 */ /* 0x0c1fe400078a08ff */
[C---:B-1----:R-:W-:Y:S02]  /*305c0*/  LEA R4, P6, R17.reuse, R3, 0x1 ;  /* 0x0000000311047211 */ /* 0x042fe400078c08ff */
[-C--:B------:R-:W-:Y:S02]  /*305d0*/  LEA.HI.X.SX32 R13, R26, R0.reuse, 0x1, P5 ;  /* 0x000000001a0d7211 */ /* 0x080fe400028f0eff */
[----:B------:R-:W-:Y:S01]  /*305e0*/  LEA.HI.X.SX32 R5, R17, R0, 0x1, P6 ;  /* 0x0000000011057211 */ /* 0x000fe200030f0eff */
[----:B------:R-:W-:Y:S01]  /*305f0*/  STL.64 [R1+0x1728], R14 ;  /* 0x0017280e01007387 */ /* 0x000fe20000100a00 */
[----:B------:R-:W-:-:S03]  /*30600*/  LEA R20, R20, R17, 0x2 ;  /* 0x0000001114147211 */ /* 0x000fc600078e10ff */
[----:B------:R0:W-:Y:S04]  /*30610*/  STL.64 [R1+0x260], R12 ;  /* 0x0002600c01007387 */ /* 0x0001e80000100a00 */
[----:B------:R2:W-:Y:S01]  /*30620*/  STL.64 [R1+0x2b0], R4 ;  /* 0x0002b00401007387 */ /* 0x0005e20000100a00 */
[----:B0-----:R-:W-:-:S04]  /*30630*/  LEA R12, P5, R20, R3, 0x1 ;  /* 0x00000003140c7211 */ /* 0x001fc800078a08ff */
[----:B------:R-:W-:Y:S02]  /*30640*/  LEA.HI.X.SX32 R13, R20, R0, 0x1, P5 ;  /* 0x00000000140d7211 */ /* 0x000fe400028f0eff */
[----:B------:R-:W-:Y:S02]  /*30650*/  LEA R16, R11, R15, 0x2 ;  /* 0x0000000f0b107211 */ /* 0x000fe400078e10ff */
[----:B--2---:R-:W-:Y:S01]  /*30660*/  LEA R4, P6, R18, R3, 0x1 ;  /* 0x0000000312047211 */ /* 0x004fe200078c08ff */
[----:B------:R-:W-:-:S03]  /*30670*/  IMAD R26, R21, 0x4, R18 ;  /* 0x00000004151a7824 */ /* 0x000fc600078e0212 */
[-C--:B------:R-:W-:Y:S02]  /*30680*/  LEA.HI.X.SX32 R5, R18, R0.reuse, 0x1, P6 ;  /* 0x0000000012057211 */ /* 0x080fe400030f0eff */
[CC--:B------:R-:W-:Y:S02]  /*30690*/  LEA R14, P5, R26.reuse, R3.reuse, 0x1 ;  /* 0x000000031a0e7211 */ /* 0x0c0fe400078a08ff */
[----:B------:R-:W-:Y:S01]  /*306a0*/  LEA R20, P6, R19, R3, 0x1 ;  /* 0x0000000313147211 */ /* 0x000fe200078c08ff */
[----:B------:R0:W-:Y:S01]  /*306b0*/  STL.64 [R1+0x338], R4 ;  /* 0x0003380401007387 */ /* 0x0001e20000100a00 */
[----:B------:R-:W-:-:S03]  /*306c0*/  LEA.HI.X.SX32 R15, R26, R0, 0x1, P5 ;  /* 0x000000001a0f7211 */ /* 0x000fc600028f0eff */
[----:B------:R1:W-:Y:S04]  /*306d0*/  STL.64 [R1+0x308], R12 ;  /* 0x0003080c01007387 */ /* 0x0003e80000100a00 */
[----:B------:R-:W2:Y:S01]  /*306e0*/  LDL.LU R10, [R1+0x24] ;  /* 0x00002400010a7983 */ /* 0x000ea20000300800 */
[----:B0-----:R-:W-:-:S03]  /*306f0*/  MOV R4, R6 ;  /* 0x0000000600047202 */ /* 0x001fc60000000f00 */
[----:B------:R-:W3:Y:S01]  /*30700*/  LDL.LU R6, [R1+0x18] ;  /* 0x0000180001067983 */ /* 0x000ee20000300800 */
[----:B-1----:R-:W-:Y:S02]  /*30710*/  LEA R13, R21, R19, 0x2 ;  /* 0x00000013150d7211 */ /* 0x002fe400078e10ff */
[----:B------:R-:W-:Y:S01]  /*30720*/  LEA.HI.X.SX32 R21, R19, R0, 0x1, P6 ;  /* 0x0000000013157211 */ /* 0x000fe200030f0eff */
[----:B------:R-:W4:Y:S04]  /*30730*/  LDL.LU R12, [R1+0x14] ;  /* 0x00001400010c7983 */ /* 0x000f280000300800 */
[----:B------:R-:W-:Y:S04]  /*30740*/  STL.64 [R1+0x328], R14 ;  /* 0x0003280e01007387 */ /* 0x000fe80000100a00 */
[----:B------:R0:W-:Y:S04]  /*30750*/  STL.64 [R1+0x318], R20 ;  /* 0x0003181401007387 */ /* 0x0001e80000100a00 */
[----:B0-----:R-:W2:Y:S01]  /*30760*/  LDL.LU.64 R20, [R1+0x1768] ;  /* 0x0017680001147983 */ /* 0x001ea20000300a00 */
[----:B------:R-:W-:-:S02]  /*30770*/  LEA R14, P5, R13, R3, 0x1 ;  /* 0x000000030d0e7211 */ /* 0x000fc400078a08ff */
[----:B------:R-:W-:Y:S02]  /*30780*/  LEA R17, R11, R16, 0x2 ;  /* 0x000000100b117211 */ /* 0x000fe400078e10ff */
[----:B------:R-:W-:Y:S01]  /*30790*/  LEA.HI.X.SX32 R15, R13, R0, 0x1, P5 ;  /* 0x000000000d0f7211 */ /* 0x000fe200028f0eff */
[----:B------:R-:W-:Y:S01]  /*307a0*/  IMAD.MOV.U32 R5, RZ, RZ, R7 ;  /* 0x000000ffff057224 */ /* 0x000fe200078e0007 */
[C---:B------:R-:W-:Y:S01]  /*307b0*/  LEA R18, R11.reuse, R17, 0x2 ;  /* 0x000000110b127211 */ /* 0x040fe200078e10ff */
[----:B------:R-:W-:Y:S02]  /*307c0*/  IMAD.MOV.U32 R7, RZ, RZ, R27 ;  /* 0x000000ffff077224 */ /* 0x000fe400078e001b */
[----:B------:R0:W-:Y:S01]  /*307d0*/  STL.64 [R1+0x300], R14 ;  /* 0x0003000e01007387 */ /* 0x0001e20000100a00 */
[----:B------:R-:W-:Y:S02]  /*307e0*/  LEA R19, R11, R18, 0x2 ;  /* 0x000000120b137211 */ /* 0x000fe400078e10ff */
[----:B--2---:R-:W-:-:S02]  /*307f0*/  LEA R26, P6, R20, R3, 0x1 ;  /* 0x00000003141a7211 */ /* 0x004fc400078c08ff */
[C---:B0-----:R-:W-:Y:S02]  /*30800*/  LEA R14, P5, R21.reuse, R3, 0x1 ;  /* 0x00000003150e7211 */ /* 0x041fe400078a08ff */
[-C--:B------:R-:W-:Y:S02]  /*30810*/  LEA.HI.X.SX32 R27, R20, R0.reuse, 0x1, P6 ;  /* 0x00000000141b7211 */ /* 0x080fe400030f0eff */
[----:B------:R-:W-:-:S03]  /*30820*/  LEA.HI.X.SX32 R15, R21, R0, 0x1, P5 ;  /* 0x00000000150f7211 */ /* 0x000fc600028f0eff */
[----:B------:R0:W-:Y:S04]  /*30830*/  STL.64 [R1+0x2f0], R26 ;  /* 0x0002f01a01007387 */ /* 0x0001e80000100a00 */
[----:B------:R1:W-:Y:S04]  /*30840*/  STL.64 [R1+0x1720], R18 ;  /* 0x0017201201007387 */ /* 0x0003e80000100a00 */
[----:B------:R2:W-:Y:S01]  /*30850*/  STL.64 [R1+0x2e0], R14 ;  /* 0x0002e00e01007387 */ /* 0x0005e20000100a00 */
[C---:B0-----:R-:W-:Y:S02]  /*30860*/  LEA R26, P6, R24.reuse, R3, 0x1 ;  /* 0x00000003181a7211 */ /* 0x041fe400078c08ff */
[----:B------:R-:W-:Y:S01]  /*30870*/  LEA R20, R11, R19, 0x2 ;  /* 0x000000130b147211 */ /* 0x000fe200078e10ff */
[----:B-1----:R-:W0:Y:S08]  /*30880*/  LDC R18, c[0x0][0x3e8] ;  /* 0x0000fa00ff127b82 */ /* 0x002e300000000800 */
[----:B--2---:R-:W1:Y:S01]  /*30890*/  LDC R15, c[0x0][0x3e8] ;  /* 0x0000fa00ff0f7b82 */ /* 0x004e620000000800 */
[----:B------:R-:W-:-:S02]  /*308a0*/  LEA.HI.X.SX32 R27, R24, R0, 0x1, P6 ;  /* 0x00000000181b7211 */ /* 0x000fc400030f0eff */
[----:B------:R-:W-:-:S03]  /*308b0*/  LEA R14, P5, R22, R3, 0x1 ;  /* 0x00000003160e7211 */ /* 0x000fc600078a08ff */
[----:B------:R2:W-:Y:S02]  /*308c0*/  STL.64 [R1+0x2d0], R26 ;  /* 0x0002d01a01007387 */ /* 0x0005e40000100a00 */
[----:B--2---:R-:W-:Y:S02]  /*308d0*/  LEA R26, P6, R23, R3, 0x1 ;  /* 0x00000003171a7211 */ /* 0x004fe400078c08ff */
[CC--:B-1----:R-:W-:Y:S02]  /*308e0*/  LEA R13, R15.reuse, R23.reuse, 0x2 ;  /* 0x000000170f0d7211 */ /* 0x0c2fe400078e10ff */
[----:B------:R-:W-:-:S03]  /*308f0*/  LEA R19, R15, R23, 0x2 ;  /* 0x000000170f137211 */ /* 0x000fc600078e10ff */
[----:B------:R-:W-:Y:S01]  /*30900*/  IMAD R13, R15, 0x4, R13 ;  /* 0x000000040f0d7824 */ /* 0x000fe200078e020d */
[-C--:B------:R-:W-:Y:S02]  /*30910*/  LEA.HI.X.SX32 R15, R22, R0.reuse, 0x1, P5 ;  /* 0x00000000160f7211 */ /* 0x080fe400028f0eff */
[----:B------:R-:W-:-:S03]  /*30920*/  LEA.HI.X.SX32 R27, R23, R0, 0x1, P6 ;  /* 0x00000000171b7211 */ /* 0x000fc600030f0eff */
[----:B------:R1:W-:Y:S04]  /*30930*/  STL.64 [R1+0x2c0], R14 ;  /* 0x0002c00e01007387 */ /* 0x0003e80000100a00 */
[----:B------:R2:W-:Y:S01]  /*30940*/  STL.64 [R1+0x2a8], R26 ;  /* 0x0002a81a01007387 */ /* 0x0005e20000100a00 */
[-C--:B-1----:R-:W-:Y:S02]  /*30950*/  LEA R14, P5, R19, R3.reuse, 0x1 ;  /* 0x00000003130e7211 */ /* 0x082fe400078a08ff */
[----:B--2---:R-:W-:Y:S02]  /*30960*/  LEA R26, P6, R13, R3, 0x1 ;  /* 0x000000030d1a7211 */ /* 0x004fe400078c08ff */
[-C--:B------:R-:W-:Y:S02]  /*30970*/  LEA.HI.X.SX32 R15, R19, R0.reuse, 0x1, P5 ;  /* 0x00000000130f7211 */ /* 0x080fe400028f0eff */
[----:B------:R-:W-:-:S03]  /*30980*/  LEA.HI.X.SX32 R27, R13, R0, 0x1, P6 ;  /* 0x000000000d1b7211 */ /* 0x000fc600030f0eff */
[----:B------:R1:W-:Y:S04]  /*30990*/  STL.64 [R1+0x298], R14 ;  /* 0x0002980e01007387 */ /* 0x0003e80000100a00 */
[----:B------:R-:W2:Y:S04]  /*309a0*/  LDL.LU R19, [R1+0x8] ;  /* 0x0000080001137983 */ /* 0x000ea80000300800 */
[----:B------:R3:W-:Y:S01]  /*309b0*/  STL.64 [R1+0x288], R26 ;  /* 0x0002881a01007387 */ /* 0x0007e20000100a00 */
[----:B-1----:R-:W-:Y:S02]  /*309c0*/  MOV R14, R4 ;  /* 0x00000004000e7202 */ /* 0x002fe40000000f00 */
[-C--:B------:R-:W-:Y:S01]  /*309d0*/  LEA R4, P5, R10, R3.reuse, 0x1 ;  /* 0x000000030a047211 */ /* 0x080fe200078a08ff */
[----:B------:R-:W-:Y:S01]  /*309e0*/  IMAD.MOV.U32 R15, RZ, RZ, R5 ;  /* 0x000000ffff0f7224 */ /* 0x000fe200078e0005 */
[----:B---3--:R-:W-:-:S02]  /*309f0*/  LEA R26, P6, R6, R3, 0x1 ;  /* 0x00000003061a7211 */ /* 0x008fc400078c08ff */
[-C--:B------:R-:W-:Y:S02]  /*30a00*/  LEA.HI.X.SX32 R5, R10, R0.reuse, 0x1, P5 ;  /* 0x000000000a057211 */ /* 0x080fe400028f0eff */
[----:B------:R-:W-:Y:S01]  /*30a10*/  LEA.HI.X.SX32 R27, R6, R0, 0x1, P6 ;  /* 0x00000000061b7211 */ /* 0x000fe200030f0eff */
[----:B------:R-:W1:Y:S02]  /*30a20*/  LDC R10, c[0x0][0x3e8] ;  /* 0x0000fa00ff0a7b82 */ /* 0x000e640000000800 */
[----:B------:R-:W-:Y:S04]  /*30a30*/  STL.64 [R1+0x278], R4 ;  /* 0x0002780401007387 */ /* 0x000fe80000100a00 */
[----:B------:R3:W-:Y:S04]  /*30a40*/  STL.64 [R1+0x268], R26 ;  /* 0x0002681a01007387 */ /* 0x0007e80000100a00 */
[----:B---3--:R-:W3:Y:S01]  /*30a50*/  LDL.LU.64 R26, [R1+0x1760] ;  /* 0x00176000011a7983 */ /* 0x008ee20000300a00 */
[----:B0-----:R-:W-:Y:S01]  /*30a60*/  IMAD R21, R18, 0x4, R20 ;  /* 0x0000000412157824 */ /* 0x001fe200078e0214 */
[----:B----4-:R-:W-:-:S04]  /*30a70*/  LEA R4, P5, R12, R3, 0x1 ;  /* 0x000000030c047211 */ /* 0x010fc800078a08ff */
[----:B------:R-:W-:-:S04]  /*30a80*/  LEA R22, R18, R21, 0x2 ;  /* 0x0000001512167211 */ /* 0x000fc800078e10ff */
[----:B------:R-:W-:Y:S02]  /*30a90*/  LEA R23, R18, R22, 0x2 ;  /* 0x0000001612177211 */ /* 0x000fe400078e10ff */
[-C--:B------:R-:W-:Y:S02]  /*30aa0*/  LEA.HI.X.SX32 R5, R12, R0.reuse, 0x1, P5 ;  /* 0x000000000c057211 */ /* 0x080fe400028f0eff */
[----:B-1----:R-:W-:Y:S01]  /*30ab0*/  LEA R10, R10, R25, 0x2 ;  /* 0x000000190a0a7211 */ /* 0x002fe200078e10ff */
[----:B------:R-:W-:Y:S01]  /*30ac0*/  IMAD R24, R18, 0x4, R23 ;  /* 0x0000000412187824 */ /* 0x000fe200078e0217 */
[----:B------:R0:W-:Y:S01]  /*30ad0*/  STL.64 [R1+0x1718], R22 ;  /* 0x0017181601007387 */ /* 0x0001e20000100a00 */
[C---:B------:R-:W-:Y:S02]  /*30ae0*/  LEA R6, P6, R25.reuse, R3, 0x1 ;  /* 0x0000000319067211 */ /* 0x040fe400078c08ff */
[----:B------:R-:W-:Y:S02]  /*30af0*/  MOV R13, R7 ;  /* 0x00000007000d7202 */ /* 0x000fe40000000f00 */
[----:B------:R-:W-:-:S02]  /*30b00*/  LEA.HI.X.SX32 R7, R25, R0, 0x1, P6 ;  /* 0x0000000019077211 */ /* 0x000fc400030f0eff */
[----:B0-----:R-:W-:Y:S01]  /*30b10*/  MOV R22, R28 ;  /* 0x0000001c00167202 */ /* 0x001fe20000000f00 */
[----:B------:R-:W-:Y:S02]  /*30b20*/  IMAD.MOV.U32 R23, RZ, RZ, R29 ;  /* 0x000000ffff177224 */ /* 0x000fe400078e001d */
[----:B------:R-:W4:Y:S04]  /*30b30*/  LDL.LU.64 R28, [R1+0x1758] ;  /* 0x00175800011c7983 */ /* 0x000f280000300a00 */
[----:B------:R0:W-:Y:S04]  /*30b40*/  STL.64 [R1+0x258], R4 ;  /* 0x0002580401007387 */ /* 0x0001e80000100a00 */
[----:B------:R3:W-:Y:S01]  /*30b50*/  STL.64 [R1+0x250], R6 ;  /* 0x0002500601007387 */ /* 0x0007e20000100a00 */
[----:B0-----:R-:W-:-:S04]  /*30b60*/  LEA R4, P5, R10, R3, 0x1 ;  /* 0x000000030a047211 */ /* 0x001fc800078a08ff */
[----:B------:R-:W-:-:S05]  /*30b70*/  LEA.HI.X.SX32 R5, R10, R0, 0x1, P5 ;  /* 0x000000000a057211 */ /* 0x000fca00028f0eff */
[----:B------:R0:W-:Y:S01]  /*30b80*/  STL.64 [R1+0x248], R4 ;  /* 0x0002480401007387 */ /* 0x0001e20000100a00 */
[----:B------:R-:W-:Y:S02]  /*30b90*/  LEA R25, R18, R24, 0x2 ;  /* 0x0000001812197211 */ /* 0x000fe400078e10ff */
[CC--:B---3--:R-:W-:Y:S02]  /*30ba0*/  LEA R6, P6, R26.reuse, R3.reuse, 0x1 ;  /* 0x000000031a067211 */ /* 0x0c8fe400078c08ff */
[C---:B0-----:R-:W-:Y:S02]  /*30bb0*/  LEA R4, P5, R27.reuse, R3, 0x1 ;  /* 0x000000031b047211 */ /* 0x041fe400078a08ff */
[-C--:B------:R-:W-:Y:S02]  /*30bc0*/  LEA.HI.X.SX32 R7, R26, R0.reuse, 0x1, P6 ;  /* 0x000000001a077211 */ /* 0x080fe400030f0eff */
[----:B------:R-:W-:-:S03]  /*30bd0*/  LEA.HI.X.SX32 R5, R27, R0, 0x1, P5 ;  /* 0x000000001b057211 */ /* 0x000fc600028f0eff */
[----:B------:R0:W-:Y:S04]  /*30be0*/  STL.64 [R1+0x240], R6 ;  /* 0x0002400601007387 */ /* 0x0001e80000100a00 */
[----:B------:R-:W-:Y:S04]  /*30bf0*/  STL.64 [R1+0x1710], R24 ;  /* 0x0017101801007387 */ /* 0x000fe80000100a00 */
[----:B------:R1:W-:Y:S01]  /*30c00*/  STL.64 [R1+0x238], R4 ;  /* 0x0002380401007387 */ /* 0x0003e20000100a00 */
[----:B0-----:R-:W0:Y:S03]  /*30c10*/  LDC R7, c[0x0][0x3e8] ;  /* 0x0000fa00ff077b82 */ /* 0x001e260000000800 */
[----:B-1----:R-:W3:Y:S01]  /*30c20*/  LDL.LU.64 R4, [R1+0x1750] ;  /* 0x0017500001047983 */ /* 0x002ee20000300a00 */
[----:B----4-:R-:W-:-:S02]  /*30c30*/  LEA R6, P6, R28, R3, 0x1 ;  /* 0x000000031c067211 */ /* 0x010fc400078c08ff */
[----:B------:R-:W-:Y:S01]  /*30c40*/  LEA R26, R18, R25, 0x2 ;  /* 0x00000019121a7211 */ /* 0x000fe200078e10ff */
[C---:B0-----:R-:W-:Y:S01]  /*30c50*/  IMAD R12, R7.reuse, 0x4, R28 ;  /* 0x00000004070c7824 */ /* 0x041fe200078e021c */
[----:B------:R-:W-:-:S04]  /*30c60*/  LEA R10, R7, R28, 0x2 ;  /* 0x0000001c070a7211 */ /* 0x000fc800078e10ff */
[----:B------:R-:W-:Y:S02]  /*30c70*/  LEA R24, P5, R12, R3, 0x1 ;  /* 0x000000030c187211 */ /* 0x000fe400078a08ff */
[----:B------:R-:W-:Y:S02]  /*30c80*/  LEA R10, R7, R10, 0x2 ;  /* 0x0000000a070a7211 */ /* 0x000fe400078e10ff */
[-C--:B------:R-:W-:Y:S02]  /*30c90*/  LEA.HI.X.SX32 R7, R28, R0.reuse, 0x1, P6 ;  /* 0x000000001c077211 */ /* 0x080fe400030f0eff */
[----:B------:R-:W-:-:S03]  /*30ca0*/  LEA.HI.X.SX32 R25, R12, R0, 0x1, P5 ;  /* 0x000000000c197211 */ /* 0x000fc600028f0eff */
[----:B------:R0:W-:Y:S04]  /*30cb0*/  STL.64 [R1+0x230], R6 ;  /* 0x0002300601007387 */ /* 0x0001e80000100a00 */
[----:B------:R-:W-:Y:S01]  /*30cc0*/  STL.64 [R1+0x228], R24 ;  /* 0x0002281801007387 */ /* 0x000fe20000100a00 */
[----:B------:R-:W-:Y:S01]  /*30cd0*/  IMAD R12, R11, 0x4, R29 ;  /* 0x000000040b0c7824 */ /* 0x000fe200078e021d */
[----:B0-----:R-:W-:-:S04]  /*30ce0*/  LEA R6, P6, R10, R3, 0x1 ;  /* 0x000000030a067211 */ /* 0x001fc800078c08ff */
[----:B------:R-:W-:Y:S02]  /*30cf0*/  LEA.HI.X.SX32 R7, R10, R0, 0x1, P6 ;  /* 0x000000000a077211 */ /* 0x000fe400030f0eff */
[----:B------:R-:W-:-:S03]  /*30d00*/  LEA R10, P6, R29, R3, 0x1 ;  /* 0x000000031d0a7211 */ /* 0x000fc600078c08ff */
[----:B------:R0:W-:Y:S01]  /*30d10*/  STL.64 [R1+0x220], R6 ;  /* 0x0002200601007387 */ /* 0x0001e20000100a00 */
[----:B------:R-:W-:-:S03]  /*30d20*/  LEA.HI.X.SX32 R11, R29, R0, 0x1, P6 ;  /* 0x000000001d0b7211 */ /* 0x000fc600030f0eff */
[----:B0-----:R-:W4:Y:S01]  /*30d30*/  LDL.LU.64 R6, [R1+0x1748] ;  /* 0x0017480001067983 */ /* 0x001f220000300a00 */
[----:B---3--:R-:W-:Y:S02]  /*30d40*/  MOV R24, R4 ;  /* 0x0000000400187202 */ /* 0x008fe40000000f00 */
[C---:B--2---:R-:W-:Y:S02]  /*30d50*/  LEA R4, P5, R19.reuse, R3, 0x1 ;  /* 0x0000000313047211 */ /* 0x044fe400078a08ff */
[----:B------:R-:W-:Y:S02]  /*30d60*/  MOV R25, R5 ;  /* 0x0000000500197202 */ /* 0x000fe40000000f00 */
[----:B------:R-:W-:-:S05]  /*30d70*/  LEA.HI.X.SX32 R5, R19, R0, 0x1, P5 ;  /* 0x0000000013057211 */ /* 0x000fca00028f0eff */
[----:B------:R0:W-:Y:S04]  /*30d80*/  STL.64 [R1+0x218], R4 ;  /* 0x0002180401007387 */ /* 0x0001e80000100a00 */
[----:B------:R-:W-:Y:S01]  /*30d90*/  STL.64 [R1+0x210], R10 ;  /* 0x0002100a01007387 */ /* 0x000fe20000100a00 */
[----:B0-----:R-:W-:-:S04]  /*30da0*/  LEA R4, P5, R12, R3, 0x1 ;  /* 0x000000030c047211 */ /* 0x001fc800078a08ff */
[----:B------:R-:W-:-:S05]  /*30db0*/  LEA.HI.X.SX32 R5, R12, R0, 0x1, P5 ;  /* 0x000000000c057211 */ /* 0x000fca00028f0eff */
[----:B------:R0:W-:Y:S04]  /*30dc0*/  STL.64 [R1+0x208], R4 ;  /* 0x0002080401007387 */ /* 0x0001e80000100a00 */
[----:B0-----:R-:W2:Y:S01]  /*30dd0*/  LDL.LU.64 R4, [R1+0x1740] ;  /* 0x0017400001047983 */ /* 0x001ea20000300a00 */
[----:B------:R-:W-:Y:S01]  /*30de0*/  LEA R10, P6, R2, R3, 0x1 ;  /* 0x00000003020a7211 */ /* 0x000fe200078c08ff */
[----:B------:R-:W-:-:S03]  /*30df0*/  IMAD R27, R18, 0x4, R26 ;  /* 0x00000004121b7824 */ /* 0x000fc600078e021a */
[----:B------:R-:W-:Y:S02]  /*30e00*/  LEA.HI.X.SX32 R11, R2, R0, 0x1, P6 ;  /* 0x00000000020b7211 */ /* 0x000fe400030f0eff */
[C---:B------:R-:W-:Y:S01]  /*30e10*/  LEA R28, R18.reuse, R27, 0x2 ;  /* 0x0000001b121c7211 */ /* 0x040fe200078e10ff */
[----:B------:R-:W-:Y:S02]  /*30e20*/  IMAD.MOV.U32 R19, RZ, RZ, R13 ;  /* 0x000000ffff137224 */ /* 0x000fe400078e000d */
[----:B------:R0:W-:Y:S01]  /*30e30*/  STL.64 [R1+0x200], R10 ;  /* 0x0002000a01007387 */ /* 0x0001e20000100a00 */
[----:B------:R-:W-:-:S05]  /*30e40*/  LEA R29, R18, R28, 0x2 ;  /* 0x0000001c121d7211 */ /* 0x000fca00078e10ff */
[----:B------:R4:W-:Y:S01]  /*30e50*/  STL.64 [R1+0x1708], R28 ;  /* 0x0017081c01007387 */ /* 0x0009e20000100a00 */
[----:B------:R-:W-:Y:S02]  /*30e60*/  LEA R2, R18, R29, 0x2 ;  /* 0x0000001d12027211 */ /* 0x000fe400078e10ff */
[CC--:B--2---:R-:W-:Y:S02]  /*30e70*/  LEA R12, P5, R4.reuse, R3.reuse, 0x1 ;  /* 0x00000003040c7211 */ /* 0x0c4fe400078a08ff */
[C---:B0-----:R-:W-:Y:S02]  /*30e80*/  LEA R10, P6, R5.reuse, R3, 0x1 ;  /* 0x00000003050a7211 */ /* 0x041fe400078c08ff */
[-C--:B------:R-:W-:Y:S02]  /*30e90*/  LEA.HI.X.SX32 R13, R4, R0.reuse, 0x1, P5 ;  /* 0x00000000040d7211 */ /* 0x080fe400028f0eff */
[----:B------:R-:W-:-:S03]  /*30ea0*/  LEA.HI.X.SX32 R11, R5, R0, 0x1, P6 ;  /* 0x00000000050b7211 */ /* 0x000fc600030f0eff */
[----:B------:R0:W-:Y:S01]  /*30eb0*/  STL.64 [R1+0x1f8], R12 ;  /* 0x0001f80c01007387 */ /* 0x0001e20000100a00 */
[----:B----4-:R-:W-:-:S04]  /*30ec0*/  LEA R28, P5, R6, R3, 0x1 ;  /* 0x00000003061c7211 */ /* 0x010fc800078a08ff */
[----:B------:R-:W-:Y:S01]  /*30ed0*/  LEA.HI.X.SX32 R29, R6, R0, 0x1, P5 ;  /* 0x00000000061d7211 */ /* 0x000fe200028f0eff */
[----:B0-----:R-:W2:Y:S04]  /*30ee0*/  LDL.LU.64 R12, [R1+0x1738] ;  /* 0x00173800010c7983 */ /* 0x001ea80000300a00 */
[----:B------:R0:W-:Y:S04]  /*30ef0*/  STL.64 [R1+0x1f0], R10 ;  /* 0x0001f00a01007387 */ /* 0x0001e80000100a00 */
[----:B------:R-:W-:Y:S01]  /*30f00*/  STL.64 [R1+0x1e8], R28 ;  /* 0x0001e81c01007387 */ /* 0x000fe20000100a00 */
[----:B0-----:R-:W-:-:S04]  /*30f10*/  LEA R10, P6, R7, R3, 0x1 ;  /* 0x00000003070a7211 */ /* 0x001fc800078c08ff */
[----:B------:R-:W-:-:S05]  /*30f20*/  LEA.HI.X.SX32 R11, R7, R0, 0x1, P6 ;  /* 0x00000000070b7211 */ /* 0x000fca00030f0eff */
[----:B------:R0:W-:Y:S04]  /*30f30*/  STL.64 [R1+0x1e0], R10 ;  /* 0x0001e00a01007387 */ /* 0x0001e80000100a00 */
[----:B0-----:R-:W3:Y:S01]  /*30f40*/  LDL.LU.64 R10, [R1+0x1730] ;  /* 0x00173000010a7983 */ /* 0x001ee20000300a00 */
[CC--:B------:R-:W-:Y:S02]  /*30f50*/  LEA R28, P5, R8.reuse, R3.reuse, 0x1 ;  /* 0x00000003081c7211 */ /* 0x0c0fe400078a08ff */
[----:B------:R-:W-:Y:S02]  /*30f60*/  LEA R6, P6, R9, R3, 0x1 ;  /* 0x0000000309067211 */ /* 0x000fe400078c08ff */
[----:B------:R-:W-:Y:S02]  /*30f70*/  LEA.HI.X.SX32 R29, R8, R0, 0x1, P5 ;  /* 0x00000000081d7211 */ /* 0x000fe400028f0eff */
[----:B------:R-:W-:-:S02]  /*30f80*/  LEA R4, R18, R2, 0x2 ;  /* 0x0000000212047211 */ /* 0x000fc400078e10ff */
[----:B------:R-:W-:Y:S01]  /*30f90*/  MOV R8, R24 ;  /* 0x0000001800087202 */ /* 0x000fe20000000f00 */
[----:B------:R3:W-:Y:S01]  /*30fa0*/  STL.64 [R1+0x1d8], R28 ;  /* 0x0001d81c01007387 */ /* 0x0007e20000100a00 */
[----:B------:R-:W-:Y:S01]  /*30fb0*/  LEA.HI.X.SX32 R7, R9, R0, 0x1, P6 ;  /* 0x0000000009077211 */ /* 0x000fe200030f0eff */
[----:B------:R-:W-:Y:S01]  /*30fc0*/  IMAD.MOV.U32 R24, RZ, RZ, R14 ;  /* 0x000000ffff187224 */ /* 0x000fe200078e000e */
[----:B------:R-:W-:Y:S01]  /*30fd0*/  MOV R9, R25 ;  /* 0x0000001900097202 */ /* 0x000fe20000000f00 */
[----:B------:R-:W-:Y:S01]  /*30fe0*/  IMAD R5, R18, 0x4, R4 ;  /* 0x0000000412057824 */ /* 0x000fe200078e0204 */
[----:B------:R-:W-:Y:S01]  /*30ff0*/  MOV R25, R15 ;  /* 0x0000000f00197202 */ /* 0x000fe20000000f00 */
[----:B------:R-:W-:Y:S04]  /*31000*/  STL.64 [R1+0x1d0], R6 ;  /* 0x0001d00601007387 */ /* 0x000fe80000100a00 */
[----:B------:R-:W-:Y:S01]  /*31010*/  STL.64 [R1+0x1700], R4 ;  /* 0x0017000401007387 */ /* 0x000fe20000100a00 */
[----:B---3--:R-:W-:-:S02]  /*31020*/  LEA R28, P5, R10, R3, 0x1 ;  /* 0x000000030a1c7211 */ /* 0x008fc400078a08ff */
[C---:B------:R-:W-:Y:S02]  /*31030*/  LEA R14, P6, R11.reuse, R3, 0x1 ;  /* 0x000000030b0e7211 */ /* 0x040fe400078c08ff */
[-C--:B------:R-:W-:Y:S02]  /*31040*/  LEA.HI.X.SX32 R29, R10, R0.reuse, 0x1, P5 ;  /* 0x000000000a1d7211 */ /* 0x080fe400028f0eff */
[----:B------:R-:W-:-:S03]  /*31050*/  LEA.HI.X.SX32 R15, R11, R0, 0x1, P6 ;  /* 0x000000000b0f7211 */ /* 0x000fc600030f0eff */
[----:B------:R-:W-:Y:S04]  /*31060*/  STL.64 [R1+0x1c8], R28 ;  /* 0x0001c81c01007387 */ /* 0x000fe80000100a00 */
[----:B------:R0:W-:Y:S04]  /*31070*/  STL.64 [R1+0x1c0], R14 ;  /* 0x0001c00e01007387 */ /* 0x0001e80000100a00 */
[----:B0-----:R-:W3:Y:S01]  /*31080*/  LDL.LU.64 R14, [R1+0x1728] ;  /* 0x00172800010e7983 */ /* 0x001ee20000300a00 */
[----:B--2---:R-:W-:Y:S01]  /*31090*/  LEA R28, P5, R12, R3, 0x1 ;  /* 0x000000030c1c7211 */ /* 0x004fe200078a08ff */
[----:B------:R-:W-:Y:S01]  /*310a0*/  IMAD.MOV.U32 R10, RZ, RZ, R8 ;  /* 0x000000ffff0a7224 */ /* 0x000fe200078e0008 */
[----:B------:R-:W-:-:S02]  /*310b0*/  LEA R6, R18, R5, 0x2 ;  /* 0x0000000512067211 */ /* 0x000fc400078e10ff */
[----:B------:R-:W-:Y:S02]  /*310c0*/  LEA.HI.X.SX32 R29, R12, R0, 0x1, P5 ;  /* 0x000000000c1d7211 */ /* 0x000fe400028f0eff */
[C---:B------:R-:W-:Y:S01]  /*310d0*/  LEA R8, P6, R13.reuse, R3, 0x1 ;  /* 0x000000030d087211 */ /* 0x040fe200078c08ff */
[----:B------:R-:W-:Y:S01]  /*310e0*/  IMAD.MOV.U32 R4, RZ, RZ, R19 ;  /* 0x000000ffff047224 */ /* 0x000fe200078e0013 */
[----:B------:R-:W-:Y:S01]  /*310f0*/  MOV R11, R9 ;  /* 0x00000009000b7202 */ /* 0x000fe20000000f00 */
[----:B------:R3:W-:Y:S01]  /*31100*/  STL.64 [R1+0x1b8], R28 ;  /* 0x0001b81c01007387 */ /* 0x0007e20000100a00 */
[----:B------:R-:W-:Y:S01]  /*31110*/  LEA R7, R18, R6, 0x2 ;  /* 0x0000000612077211 */ /* 0x000fe200078e10ff */
[----:B------:R-:W0:Y:S01]  /*31120*/  LDC R12, c[0x0][0x3e8] ;  /* 0x0000fa00ff0c7b82 */ /* 0x000e220000000800 */
[----:B------:R-:W-:-:S05]  /*31130*/  LEA.HI.X.SX32 R9, R13, R0, 0x1, P6 ;  /* 0x000000000d097211 */ /* 0x000fca00030f0eff */
[----:B------:R-:W-:Y:S01]  /*31140*/  STL.64 [R1+0x1b0], R8 ;  /* 0x0001b00801007387 */ /* 0x000fe20000100a00 */
[CC--:B---3--:R-:W-:Y:S02]  /*31150*/  LEA R28, P5, R14.reuse, R3.reuse, 0x1 ;  /* 0x000000030e1c7211 */ /* 0x0c8fe400078a08ff */
[C---:B------:R-:W-:Y:S02]  /*31160*/  LEA R18, P6, R15.reuse, R3, 0x1 ;  /* 0x000000030f127211 */ /* 0x040fe400078c08ff */
[-C--:B------:R-:W-:Y:S02]  /*31170*/  LEA.HI.X.SX32 R29, R14, R0.reuse, 0x1, P5 ;  /* 0x000000000e1d7211 */ /* 0x080fe400028f0eff */
[----:B------:R-:W-:-:S03]  /*31180*/  LEA.HI.X.SX32 R19, R15, R0, 0x1, P6 ;  /* 0x000000000f137211 */ /* 0x000fc600030f0eff */
[----:B------:R-:W-:Y:S04]  /*31190*/  STL.64 [R1+0x1a8], R28 ;  /* 0x0001a81c01007387 */ /* 0x000fe80000100a00 */
[----:B------:R1:W-:Y:S04]  /*311a0*/  STL.64 [R1+0x1a0], R18 ;  /* 0x0001a01201007387 */ /* 0x0003e80000100a00 */
[----:B-1----:R-:W2:Y:S01]  /*311b0*/  LDL.LU.64 R18, [R1+0x1720] ;  /* 0x0017200001127983 */ /* 0x002ea20000300a00 */
[----:B------:R-:W-:Y:S02]  /*311c0*/  LEA R28, P5, R16, R3, 0x1 ;  /* 0x00000003101c7211 */ /* 0x000fe400078a08ff */
[----:B------:R-:W-:-:S02]  /*311d0*/  MOV R14, R10 ;  /* 0x0000000a000e7202 */ /* 0x000fc40000000f00 */
[----:B------:R-:W-:Y:S02]  /*311e0*/  LEA.HI.X.SX32 R29, R16, R0, 0x1, P5 ;  /* 0x00000000101d7211 */ /* 0x000fe400028f0eff */
[C---:B------:R-:W-:Y:S01]  /*311f0*/  LEA R10, P6, R17.reuse, R3, 0x1 ;  /* 0x00000003110a7211 */ /* 0x040fe200078c08ff */
[----:B------:R-:W-:Y:S01]  /*31200*/  IMAD.MOV.U32 R15, RZ, RZ, R11 ;  /* 0x000000ffff0f7224 */ /* 0x000fe200078e000b */
[----:B------:R-:W-:Y:S01]  /*31210*/  MOV R16, R22 ;  /* 0x0000001600107202 */ /* 0x000fe20000000f00 */
[----:B------:R2:W-:Y:S01]  /*31220*/  STL.64 [R1+0x198], R28 ;  /* 0x0001981c01007387 */ /* 0x0005e20000100a00 */
[----:B------:R-:W-:Y:S01]  /*31230*/  LEA.HI.X.SX32 R11, R17, R0, 0x1, P6 ;  /* 0x00000000110b7211 */ /* 0x000fe200030f0eff */
[----:B------:R-:W-:-:S04]  /*31240*/  IMAD.MOV.U32 R17, RZ, RZ, R23 ;  /* 0x000000ffff117224 */ /* 0x000fc800078e0017 */
[----:B------:R-:W-:Y:S01]  /*31250*/  STL.64 [R1+0x190], R10 ;  /* 0x0001900a01007387 */ /* 0x000fe20000100a00 */
[CC--:B--2---:R-:W-:Y:S02]  /*31260*/  LEA R28, P5, R18.reuse, R3.reuse, 0x1 ;  /* 0x00000003121c7211 */ /* 0x0c4fe400078a08ff */
[CC--:B------:R-:W-:Y:S02]  /*31270*/  LEA R22, P6, R19.reuse, R3.reuse, 0x1 ;  /* 0x0000000313167211 */ /* 0x0c0fe400078c08ff */
[-C--:B------:R-:W-:Y:S02]  /*31280*/  LEA.HI.X.SX32 R29, R18, R0.reuse, 0x1, P5 ;  /* 0x00000000121d7211 */ /* 0x080fe400028f0eff */
[----:B------:R-:W-:Y:S02]  /*31290*/  LEA.HI.X.SX32 R23, R19, R0, 0x1, P6 ;  /* 0x0000000013177211 */ /* 0x000fe400030f0eff */
[----:B------:R-:W-:Y:S01]  /*312a0*/  MOV R18, R24 ;  /* 0x0000001800127202 */ /* 0x000fe20000000f00 */
[----:B------:R1:W-:Y:S01]  /*312b0*/  STL.64 [R1+0x188], R28 ;  /* 0x0001881c01007387 */ /* 0x0003e20000100a00 */
[----:B------:R-:W-:-:S03]  /*312c0*/  LEA R24, P6, R21, R3, 0x1 ;  /* 0x0000000315187211 */ /* 0x000fc600078c08ff */
[----:B------:R2:W-:Y:S01]  /*312d0*/  STL.64 [R1+0x180], R22 ;  /* 0x0001801601007387 */ /* 0x0005e20000100a00 */
[----:B------:R-:W-:Y:S01]  /*312e0*/  IMAD.MOV.U32 R19, RZ, RZ, R25 ;  /* 0x000000ffff137224 */ /* 0x000fe200078e0019 */
[-C--:B------:R-:W-:Y:S02]  /*312f0*/  LEA.HI.X.SX32 R25, R21, R0.reuse, 0x1, P6 ;  /* 0x0000000015197211 */ /* 0x080fe400030f0eff */
[C---:B-1----:R-:W-:Y:S01]  /*31300*/  LEA R28, P5, R20.reuse, R3, 0x1 ;  /* 0x00000003141c7211 */ /* 0x042fe200078a08ff */
[----:B--2---:R-:W2:Y:S03]  /*31310*/  LDL.LU.64 R22, [R1+0x1718] ;  /* 0x0017180001167983 */ /* 0x004ea60000300a00 */
[----:B------:R-:W-:-:S05]  /*31320*/  LEA.HI.X.SX32 R29, R20, R0, 0x1, P5 ;  /* 0x00000000141d7211 */ /* 0x000fca00028f0eff */
[----:B------:R-:W-:Y:S04]  /*31330*/  STL.64 [R1+0x178], R28 ;  /* 0x0001781c01007387 */ /* 0x000fe80000100a00 */
[----:B------:R1:W-:Y:S04]  /*31340*/  STL.64 [R1+0x170], R24 ;  /* 0x0001701801007387 */ /* 0x0003e80000100a00 */
[----:B-1----:R-:W3:Y:S01]  /*31350*/  LDL.LU.64 R24, [R1+0x1710] ;  /* 0x0017100001187983 */ /* 0x002ee20000300a00 */
[----:B------:R-:W-:Y:S01]  /*31360*/  MOV R20, R16 ;  /* 0x0000001000147202 */ /* 0x000fe20000000f00 */
[----:B------:R-:W-:Y:S01]  /*31370*/  IMAD.MOV.U32 R21, RZ, RZ, R17 ;  /* 0x000000ffff157224 */ /* 0x000fe200078e0011 */
[----:B--2---:R-:W-:-:S04]  /*31380*/  LEA R28, P5, R22, R3, 0x1 ;  /* 0x00000003161c7211 */ /* 0x004fc800078a08ff */
[----:B------:R-:W-:Y:S02]  /*31390*/  LEA.HI.X.SX32 R29, R22, R0, 0x1, P5 ;  /* 0x00000000161d7211 */ /* 0x000fe400028f0eff */
[----:B------:R-:W-:-:S03]  /*313a0*/  LEA R16, P6, R23, R3, 0x1 ;  /* 0x0000000317107211 */ /* 0x000fc600078c08ff */
[----:B------:R3:W-:Y:S01]  /*313b0*/  STL.64 [R1+0x168], R28 ;  /* 0x0001681c01007387 */ /* 0x0007e20000100a00 */
[----:B------:R-:W-:Y:S02]  /*313c0*/  LEA.HI.X.SX32 R17, R23, R0, 0x1, P6 ;  /* 0x0000000017117211 */ /* 0x000fe400030f0eff */
[----:B------:R-:W-:Y:S01]  /*313d0*/  MOV R22, R4 ;  /* 0x0000000400167202 */ /* 0x000fe20000000f00 */
[----:B------:R-:W1:Y:S01]  /*313e0*/  LDC R23, c[0x0][0x3e8] ;  /* 0x0000fa00ff177b82 */ /* 0x000e620000000800 */
[----:B---3--:R-:W-:-:S04]  /*313f0*/  LEA R28, P5, R24, R3, 0x1 ;  /* 0x00000003181c7211 */ /* 0x008fc800078a08ff */
[-C--:B------:R-:W-:Y:S01]  /*31400*/  LEA.HI.X.SX32 R29, R24, R0.reuse, 0x1, P5 ;  /* 0x00000000181d7211 */ /* 0x080fe200028f0eff */
[----:B------:R2:W-:Y:S04]  /*31410*/  STL.64 [R1+0x160], R16 ;  /* 0x0001601001007387 */ /* 0x0005e80000100a00 */
[----:B------:R3:W-:Y:S01]  /*31420*/  STL.64 [R1+0x158], R28 ;  /* 0x0001581c01007387 */ /* 0x0007e20000100a00 */
[CC--:B--2---:R-:W-:Y:S02]  /*31430*/  LEA R16, P6, R25.reuse, R3.reuse, 0x1 ;  /* 0x0000000319107211 */ /* 0x0c4fe400078c08ff */
[----:B---3--:R-:W-:Y:S02]  /*31440*/  LEA R28, P5, R26, R3, 0x1 ;  /* 0x000000031a1c7211 */ /* 0x008fe400078a08ff */
[----:B------:R-:W-:-:S02]  /*31450*/  LEA.HI.X.SX32 R17, R25, R0, 0x1, P6 ;  /* 0x0000000019117211 */ /* 0x000fc400030f0eff */
[----:B------:R-:W-:Y:S01]  /*31460*/  LEA.HI.X.SX32 R29, R26, R0, 0x1, P5 ;  /* 0x000000001a1d7211 */ /* 0x000fe200028f0eff */
[----:B------:R-:W-:Y:S04]  /*31470*/  STL [R1+0x16a8], R25 ;  /* 0x0016a81901007387 */ /* 0x000fe80000100800 */
[----:B------:R-:W-:Y:S04]  /*31480*/  STL.64 [R1+0x150], R16 ;  /* 0x0001501001007387 */ /* 0x000fe80000100a00 */
[----:B------:R2:W-:Y:S04]  /*31490*/  STL.64 [R1+0x148], R28 ;  /* 0x0001481c01007387 */ /* 0x0005e80000100a00 */
[----:B--2---:R-:W2:Y:S01]  /*314a0*/  LDL.LU.64 R28, [R1+0x1708] ;  /* 0x00170800011c7983 */ /* 0x004ea20000300a00 */
[----:B------:R-:W-:-:S02]  /*314b0*/  MOV R24, R14 ;  /* 0x0000000e00187202 */ /* 0x000fc40000000f00 */
[C---:B------:R-:W-:Y:S02]  /*314c0*/  LEA R14, P6, R27.reuse, R3, 0x1 ;  /* 0x000000031b0e7211 */ /* 0x040fe400078c08ff */
[----:B------:R-:W-:Y:S02]  /*314d0*/  MOV R25, R15 ;  /* 0x0000000f00197202 */ /* 0x000fe40000000f00 */
[----:B------:R-:W-:Y:S02]  /*314e0*/  LEA.HI.X.SX32 R15, R27, R0, 0x1, P6 ;  /* 0x000000001b0f7211 */ /* 0x000fe400030f0eff */
[----:B------:R-:W-:Y:S02]  /*314f0*/  MOV R27, R5 ;  /* 0x00000005001b7202 */ /* 0x000fe40000000f00 */
[----:B--2---:R-:W-:-:S04]  /*31500*/  LEA R4, P5, R28, R3, 0x1 ;  /* 0x000000031c047211 */ /* 0x004fc800078a08ff */
[----:B------:R-:W-:Y:S01]  /*31510*/  MOV R26, R4 ;  /* 0x00000004001a7202 */ /* 0x000fe20000000f00 */
[----:B------:R2:W-:Y:S01]  /*31520*/  STL [R1+0xf0], R4 ;  /* 0x0000f00401007387 */ /* 0x0005e20000100800 */
[-C--:B------:R-:W-:Y:S02]  /*31530*/  LEA.HI.X.SX32 R27, R28, R0.reuse, 0x1, P5 ;  /* 0x000000001c1b7211 */ /* 0x080fe400028f0eff */
[CC--:B--2---:R-:W-:Y:S01]  /*31540*/  LEA R4, P6, R29.reuse, R3.reuse, 0x1 ;  /* 0x000000031d047211 */ /* 0x0c4fe200078c08ff */
[----:B------:R-:W-:Y:S03]  /*31550*/  STL.64 [R1+0x140], R14 ;  /* 0x0001400e01007387 */ /* 0x000fe60000100a00 */
[----:B------:R-:W-:Y:S01]  /*31560*/  LEA.HI.X.SX32 R5, R29, R0, 0x1, P6 ;  /* 0x000000001d057211 */ /* 0x000fe200030f0eff */
[----:B------:R-:W-:Y:S04]  /*31570*/  STL [R1+0xf4], R27 ;  /* 0x0000f41b01007387 */ /* 0x000fe80000100800 */
[----:B------:R2:W-:Y:S04]  /*31580*/  STL.64 [R1+0xe0], R4 ;  /* 0x0000e00401007387 */ /* 0x0005e80000100a00 */
[----:B--2---:R-:W2:Y:S01]  /*31590*/  LDL.LU.64 R4, [R1+0x1700] ;  /* 0x0017000001047983 */ /* 0x004ea20000300a00 */
[----:B------:R-:W-:-:S04]  /*315a0*/  LEA R26, P5, R2, R3, 0x1 ;  /* 0x00000003021a7211 */ /* 0x000fc800078a08ff */
[----:B------:R-:W-:-:S05]  /*315b0*/  LEA.HI.X.SX32 R27, R2, R0, 0x1, P5 ;  /* 0x00000000021b7211 */ /* 0x000fca00028f0eff */
[----:B------:R3:W-:Y:S02]  /*315c0*/  STL.64 [R1+0xd0], R26 ;  /* 0x0000d01a01007387 */ /* 0x0007e40000100a00 */
[----:B---3--:R-:W-:Y:S01]  /*315d0*/  MOV R26, R24 ;  /* 0x00000018001a7202 */ /* 0x008fe20000000f00 */
[----:B------:R-:W-:Y:S01]  /*315e0*/  IMAD.MOV.U32 R27, RZ, RZ, R25 ;  /* 0x000000ffff1b7224 */ /* 0x000fe200078e0019 */
[----:B0-----:R-:W-:-:S04]  /*315f0*/  LEA R8, R12, R7, 0x2 ;  /* 0x000000070c087211 */ /* 0x001fc800078e10ff */
[----:B------:R-:W-:-:S04]  /*31600*/  LEA R9, R12, R8, 0x2 ;  /* 0x000000080c097211 */ /* 0x000fc800078e10ff */
[----:B------:R-:W-:-:S04]  /*31610*/  LEA R10, R12, R9, 0x2 ;  /* 0x000000090c0a7211 */ /* 0x000fc800078e10ff */
[----:B------:R-:W-:-:S04]  /*31620*/  LEA R11, R12, R10, 0x2 ;  /* 0x0000000a0c0b7211 */ /* 0x000fc800078e10ff */
[----:B------:R-:W-:-:S05]  /*31630*/  LEA R12, R12, R11, 0x2 ;  /* 0x0000000b0c0c7211 */ /* 0x000fca00078e10ff */
[----:B-1----:R-:W-:-:S04]  /*31640*/  IMAD R13, R23, 0x4, R12 ;  /* 0x00000004170d7824 */ /* 0x002fc800078e020c */
[----:B------:R-:W-:-:S04]  /*31650*/  IMAD R17, R23, 0x4, R13 ;  /* 0x0000000417117824 */ /* 0x000fc800078e020d */
[----:B------:R-:W-:-:S05]  /*31660*/  IMAD R15, R23, 0x4, R17 ;  /* 0x00000004170f7824 */ /* 0x000fca00078e0211 */
[----:B------:R-:W-:-:S04]  /*31670*/  LEA R16, R23, R15, 0x2 ;  /* 0x0000000f17107211 */ /* 0x000fc800078e10ff */
[----:B------:R-:W-:Y:S02]  /*31680*/  LEA R14, R23, R16, 0x2 ;  /* 0x00000010170e7211 */ /* 0x000fe400078e10ff */
[CC--:B--2---:R-:W-:Y:S02]  /*31690*/  LEA R28, P6, R4.reuse, R3.reuse, 0x1 ;  /* 0x00000003041c7211 */ /* 0x0c4fe400078c08ff */
[C---:B------:R-:W-:Y:S02]  /*316a0*/  LEA R24, P5, R5.reuse, R3, 0x1 ;  /* 0x0000000305187211 */ /* 0x040fe400078a08ff */
[-C--:B------:R-:W-:Y:S02]  /*316b0*/  LEA.HI.X.SX32 R29, R4, R0.reuse, 0x1, P6 ;  /* 0x00000000041d7211 */ /* 0x080fe400030f0eff */
[----:B------:R-:W-:-:S03]  /*316c0*/  LEA.HI.X.SX32 R25, R5, R0, 0x1, P5 ;  /* 0x0000000005197211 */ /* 0x000fc600028f0eff */
[----:B------:R0:W-:Y:S04]  /*316d0*/  STL.64 [R1+0xc8], R28 ;  /* 0x0000c81c01007387 */ /* 0x0001e80000100a00 */
[----:B------:R1:W-:Y:S01]  /*316e0*/  STL.64 [R1+0xc0], R24 ;  /* 0x0000c01801007387 */ /* 0x0003e20000100a00 */
[CC--:B0-----:R-:W-:Y:S02]  /*316f0*/  LEA R28, P6, R6.reuse, R3.reuse, 0x1 ;  /* 0x00000003061c7211 */ /* 0x0c1fe400078c08ff */
[C---:B-1----:R-:W-:Y:S02]  /*31700*/  LEA R24, P5, R7.reuse, R3, 0x1 ;  /* 0x0000000307187211 */ /* 0x042fe400078a08ff */
[-C--:B------:R-:W-:Y:S02]  /*31710*/  LEA.HI.X.SX32 R29, R6, R0.reuse, 0x1, P6 ;  /* 0x00000000061d7211 */ /* 0x080fe400030f0eff */
[----:B------:R-:W-:-:S03]  /*31720*/  LEA.HI.X.SX32 R25, R7, R0, 0x1, P5 ;  /* 0x0000000007197211 */ /* 0x000fc600028f0eff */
[----:B------:R0:W-:Y:S04]  /*31730*/  STL.64 [R1+0xb0], R28 ;  /* 0x0000b01c01007387 */ /* 0x0001e80000100a00 */
[----:B------:R1:W-:Y:S01]  /*31740*/  STL.64 [R1+0xa8], R24 ;  /* 0x0000a81801007387 */ /* 0x0003e20000100a00 */
[CC--:B0-----:R-:W-:Y:S02]  /*31750*/  LEA R28, P6, R8.reuse, R3.reuse, 0x1 ;  /* 0x00000003081c7211 */ /* 0x0c1fe400078c08ff */
[C---:B-1----:R-:W-:Y:S02]  /*31760*/  LEA R24, P5, R9.reuse, R3, 0x1 ;  /* 0x0000000309187211 */ /* 0x042fe400078a08ff */
[-C--:B------:R-:W-:Y:S02]  /*31770*/  LEA.HI.X.SX32 R29, R8, R0.reuse, 0x1, P6 ;  /* 0x00000000081d7211 */ /* 0x080fe400030f0eff */
[----:B------:R-:W-:-:S02]  /*31780*/  LEA.HI.X.SX32 R25, R9, R0, 0x1, P5 ;  /* 0x0000000009197211 */ /* 0x000fc400028f0eff */
[CC--:B------:R-:W-:Y:S01]  /*31790*/  LEA R6, P6, R10.reuse, R3.reuse, 0x1 ;  /* 0x000000030a067211 */ /* 0x0c0fe200078c08ff */
[----:B------:R-:W-:Y:S03]  /*317a0*/  STL.64 [R1+0xa0], R28 ;  /* 0x0000a01c01007387 */ /* 0x000fe60000100a00 */
[----:B------:R-:W-:Y:S01]  /*317b0*/  LEA.HI.X.SX32 R7, R10, R0, 0x1, P6 ;  /* 0x000000000a077211 */ /* 0x000fe200030f0eff */
[----:B------:R0:W-:Y:S04]  /*317c0*/  STL.64 [R1+0x98], R24 ;  /* 0x0000981801007387 */ /* 0x0001e80000100a00 */
[----:B------:R1:W-:Y:S01]  /*317d0*/  STL.64 [R1+0x90], R6 ;  /* 0x0000900601007387 */ /* 0x0003e20000100a00 */
[----:B0-----:R-:W-:-:S04]  /*317e0*/  LEA R24, P5, R11, R3, 0x1 ;  /* 0x000000030b187211 */ /* 0x001fc800078a08ff */
[----:B------:R-:W-:Y:S02]  /*317f0*/  LEA.HI.X.SX32 R25, R11, R0, 0x1, P5 ;  /* 0x000000000b197211 */ /* 0x000fe400028f0eff */
[----:B-1----:R-:W-:-:S03]  /*31800*/  LEA R6, P6, R12, R3, 0x1 ;  /* 0x000000030c067211 */ /* 0x002fc600078c08ff */
[----:B------:R0:W-:Y:S01]  /*31810*/  STL.64 [R1+0x88], R24 ;  /* 0x0000881801007387 */ /* 0x0001e20000100a00 */
[----:B------:R-:W-:Y:S02]  /*31820*/  LEA.HI.X.SX32 R7, R12, R0, 0x1, P6 ;  /* 0x000000000c077211 */ /* 0x000fe400030f0eff */
[----:B------:R-:W-:-:S04]  /*31830*/  LEA R10, P6, R17, R3, 0x1 ;  /* 0x00000003110a7211 */ /* 0x000fc800078c08ff */
[----:B------:R-:W-:Y:S02]  /*31840*/  LEA.HI.X.SX32 R11, R17, R0, 0x1, P6 ;  /* 0x00000000110b7211 */ /* 0x000fe400030f0eff */
[----:B0-----:R-:W-:-:S04]  /*31850*/  LEA R24, P5, R13, R3, 0x1 ;  /* 0x000000030d187211 */ /* 0x001fc800078a08ff */
[----:B------:R-:W-:Y:S01]  /*31860*/  LEA.HI.X.SX32 R25, R13, R0, 0x1, P5 ;  /* 0x000000000d197211 */ /* 0x000fe200028f0eff */
[----:B------:R-:W-:Y:S04]  /*31870*/  STL.64 [R1+0x80], R6 ;  /* 0x0000800601007387 */ /* 0x000fe80000100a00 */
[----:B------:R0:W-:Y:S04]  /*31880*/  STL.64 [R1+0x78], R24 ;  /* 0x0000781801007387 */ /* 0x0001e80000100a00 */
[----:B------:R1:W-:Y:S01]  /*31890*/  STL.64 [R1+0x70], R10 ;  /* 0x0000700a01007387 */ /* 0x0003e20000100a00 */
[----:B------:R-:W-:-:S02]  /*318a0*/  LEA R5, R23, R14, 0x2 ;  /* 0x0000000e17057211 */ /* 0x000fc400078e10ff */
[CC--:B0-----:R-:W-:Y:S02]  /*318b0*/  LEA R24, P5, R15.reuse, R3.reuse, 0x1 ;  /* 0x000000030f187211 */ /* 0x0c1fe400078a08ff */
[CC--:B-1----:R-:W-:Y:S02]  /*318c0*/  LEA R10, P6, R16.reuse, R3.reuse, 0x1 ;  /* 0x00000003100a7211 */ /* 0x0c2fe400078c08ff */
[-C--:B------:R-:W-:Y:S02]  /*318d0*/  LEA.HI.X.SX32 R25, R15, R0.reuse, 0x1, P5 ;  /* 0x000000000f197211 */ /* 0x080fe400028f0eff */
[-C--:B------:R-:W-:Y:S02]  /*318e0*/  LEA.HI.X.SX32 R11, R16, R0.reuse, 0x1, P6 ;  /* 0x00000000100b7211 */ /* 0x080fe400030f0eff */
[C---:B------:R-:W-:Y:S01]  /*318f0*/  LEA R12, P5, R14.reuse, R3, 0x1 ;  /* 0x000000030e0c7211 */ /* 0x040fe200078a08ff */
[----:B------:R-:W-:Y:S02]  /*31900*/  IMAD R4, R23, 0x4, R5 ;  /* 0x0000000417047824 */ /* 0x000fe400078e0205 */
[----:B------:R0:W-:Y:S01]  /*31910*/  STL.64 [R1+0x60], R10 ;  /* 0x0000600a01007387 */ /* 0x0001e20000100a00 */
[----:B------:R-:W-:-:S03]  /*31920*/  LEA.HI.X.SX32 R13, R14, R0, 0x1, P5 ;  /* 0x000000000e0d7211 */ /* 0x000fc600028f0eff */
[----:B------:R-:W-:Y:S01]  /*31930*/  STL.64 [R1+0x68], R24 ;  /* 0x0000681801007387 */ /* 0x000fe20000100a00 */
[----:B------:R-:W-:Y:S02]  /*31940*/  LEA R8, R23, R4, 0x2 ;  /* 0x0000000417087211 */ /* 0x000fe400078e10ff */
[C---:B0-----:R-:W-:Y:S01]  /*31950*/  LEA R10, P6, R5.reuse, R3, 0x1 ;  /* 0x00000003050a7211 */ /* 0x041fe200078c08ff */
[----:B------:R0:W-:Y:S03]  /*31960*/  STL.64 [R1+0x58], R12 ;  /* 0x0000580c01007387 */ /* 0x0001e60000100a00 */
[----:B------:R-:W-:Y:S02]  /*31970*/  LEA.HI.X.SX32 R11, R5, R0, 0x1, P6 ;  /* 0x00000000050b7211 */ /* 0x000fe400030f0eff */
[----:B------:R-:W-:-:S03]  /*31980*/  LEA R7, R23, R8, 0x2 ;  /* 0x0000000817077211 */ /* 0x000fc600078e10ff */
[----:B------:R1:W-:Y:S01]  /*31990*/  STL.64 [R1+0x50], R10 ;  /* 0x0000500a01007387 */ /* 0x0003e20000100a00 */
[----:B0-----:R-:W-:-:S04]  /*319a0*/  LEA R12, P5, R4, R3, 0x1 ;  /* 0x00000003040c7211 */ /* 0x001fc800078a08ff */
[-C--:B------:R-:W-:Y:S02]  /*319b0*/  LEA.HI.X.SX32 R13, R4, R0.reuse, 0x1, P5 ;  /* 0x00000000040d7211 */ /* 0x080fe400028f0eff */
[C---:B-1----:R-:W-:Y:S01]  /*319c0*/  LEA R10, P6, R8.reuse, R3, 0x1 ;  /* 0x00000003080a7211 */ /* 0x042fe200078c08ff */
[C---:B------:R-:W-:Y:S02]  /*319d0*/  IMAD R6, R23.reuse, 0x4, R7 ;  /* 0x0000000417067824 */ /* 0x040fe400078e0207 */
[----:B------:R0:W-:Y:S01]  /*319e0*/  STL.64 [R1+0x48], R12 ;  /* 0x0000480c01007387 */ /* 0x0001e20000100a00 */
[----:B------:R-:W-:Y:S02]  /*319f0*/  LEA.HI.X.SX32 R11, R8, R0, 0x1, P6 ;  /* 0x00000000080b7211 */ /* 0x000fe400030f0eff */
[----:B------:R-:W-:-:S03]  /*31a00*/  LEA R2, R23, R6, 0x2 ;  /* 0x0000000617027211 */ /* 0x000fc600078e10ff */
[----:B------:R1:W-:Y:S01]  /*31a10*/  STL.64 [R1+0x40], R10 ;  /* 0x0000400a01007387 */ /* 0x0003e20000100a00 */
[----:B0-----:R-:W-:-:S04]  /*31a20*/  LEA R12, P5, R7, R3, 0x1 ;  /* 0x00000003070c7211 */ /* 0x001fc800078a08ff */
[----:B------:R-:W-:Y:S02]  /*31a30*/  LEA.HI.X.SX32 R13, R7, R0, 0x1, P5 ;  /* 0x00000000070d7211 */ /* 0x000fe400028f0eff */
[----:B-1----:R-:W-:-:S03]  /*31a40*/  LEA R10, P6, R6, R3, 0x1 ;  /* 0x00000003060a7211 */ /* 0x002fc600078c08ff */
[----:B------:R0:W-:Y:S01]  /*31a50*/  STL.64 [R1+0x38], R12 ;  /* 0x0000380c01007387 */ /* 0x0001e20000100a00 */
[----:B------:R-:W-:Y:S02]  /*31a60*/  LEA.HI.X.SX32 R11, R6, R0, 0x1, P6 ;  /* 0x00000000060b7211 */ /* 0x000fe400030f0eff */
[----:B------:R-:W-:Y:S01]  /*31a70*/  LEA R5, R23, R2, 0x2 ;  /* 0x0000000217057211 */ /* 0x000fe200078e10ff */
[----:B------:R-:W2:Y:S04]  /*31a80*/  LDL.LU R9, [R1+0x134] ;  /* 0x0001340001097983 */ /* 0x000ea80000300800 */
[----:B------:R-:W3:Y:S01]  /*31a90*/  LDL.LU R24, [R1+0x114] ;  /* 0x0001140001187983 */ /* 0x000ee20000300800 */
[----:B0-----:R-:W-:-:S03]  /*31aa0*/  LEA R12, P5, R2, R3, 0x1 ;  /* 0x00000003020c7211 */ /* 0x001fc600078a08ff */
[----:B------:R-:W4:Y:S04]  /*31ab0*/  LDL.LU.64 R14, [R1+0x380] ;  /* 0x00038000010e7983 */ /* 0x000f280000300a00 */
[----:B------:R0:W-:Y:S01]  /*31ac0*/  STL.64 [R1+0x30], R10 ;  /* 0x0000300a01007387 */ /* 0x0001e20000100a00 */
[----:B------:R-:W-:-:S03]  /*31ad0*/  LEA.HI.X.SX32 R13, R2, R0, 0x1, P5 ;  /* 0x00000000020d7211 */ /* 0x000fc600028f0eff */
[----:B------:R-:W2:Y:S01]  /*31ae0*/  LDL.LU.64 R16, [R1+0x378] ;  /* 0x0003780001107983 */ /* 0x000ea20000300a00 */
[----:B0-----:R-:W-:-:S03]  /*31af0*/  LEA R10, P6, R5, R3, 0x1 ;  /* 0x00000003050a7211 */ /* 0x001fc600078c08ff */
[----:B------:R0:W-:Y:S01]  /*31b00*/  STL.64 [R1+0x28], R12 ;  /* 0x0000280c01007387 */ /* 0x0001e20000100a00 */
[----:B------:R-:W-:-:S03]  /*31b10*/  LEA.HI.X.SX32 R11, R5, R0, 0x1, P6 ;  /* 0x00000000050b7211 */ /* 0x000fc600030f0eff */
[----:B0-----:R-:W2:Y:S04]  /*31b20*/  LDL.LU.64 R12, [R1+0x370] ;  /* 0x00037000010c7983 */ /* 0x001ea80000300a00 */
[----:B------:R0:W-:Y:S02]  /*31b30*/  STL.64 [R1+0x20], R10 ;  /* 0x0000200a01007387 */ /* 0x0001e40000100a00 */
[----:B0-----:R-:W-:Y:S01]  /*31b40*/  MOV R10, R20 ;  /* 0x00000014000a7202 */ /* 0x001fe20000000f00 */
[----:B------:R-:W-:Y:S02]  /*31b50*/  IMAD.MOV.U32 R11, RZ, RZ, R21 ;  /* 0x000000ffff0b7224 */ /* 0x000fe400078e0015 */
[----:B------:R-:W2:Y:S04]  /*31b60*/  LDL.LU.64 R20, [R1+0x368] ;  /* 0x0003680001147983 */ /* 0x000ea80000300a00 */
[----:B------:R-:W2:Y:S01]  /*31b70*/  LDL.LU R8, [R1+0x118] ;  /* 0x0001180001087983 */ /* 0x000ea20000300800 */
[----:B------:R-:W-:-:S05]  /*31b80*/  IMAD R4, R23, 0x4, R5 ;  /* 0x0000000417047824 */ /* 0x000fca00078e0205 */
[----:B------:R-:W-:-:S04]  /*31b90*/  LEA R6, R23, R4, 0x2 ;  /* 0x0000000417067211 */ /* 0x000fc800078e10ff */
[-C--:B------:R-:W-:Y:S02]  /*31ba0*/  LEA R2, P6, R6, R3.reuse, 0x1 ;  /* 0x0000000306027211 */ /* 0x080fe400078c08ff */
[----:B------:R-:W-:Y:S02]  /*31bb0*/  LEA R28, P5, R4, R3, 0x1 ;  /* 0x00000003041c7211 */ /* 0x000fe400078a08ff */
[-C--:B------:R-:W-:Y:S02]  /*31bc0*/  LEA.HI.X.SX32 R3, R6, R0.reuse, 0x1, P6 ;  /* 0x0000000006037211 */ /* 0x080fe400030f0eff */
[----:B------:R-:W-:Y:S01]  /*31bd0*/  PRMT R7, R22, 0x7632, R7 ;  /* 0x0000763216077816 */ /* 0x000fe20000000007 */
[----:B--2---:R0:W-:Y:S04]  /*31be0*/  STL [R1+0x16d8], R8 ;  /* 0x0016d80801007387 */ /* 0x0041e80000100800 */
[----:B0-----:R-:W2:Y:S04]  /*31bf0*/  LDL.LU R8, [R1+0xe8] ;  /* 0x0000e80001087983 */ /* 0x001ea80000300800 */
[----:B------:R-:W2:Y:S04]  /*31c00*/  LDL.LU R23, [R1+0xd8] ;  /* 0x0000d80001177983 */ /* 0x000ea80000300800 */
[----:B------:R-:W2:Y:S04]  /*31c10*/  LDL.LU R22, [R1+0xf8] ;  /* 0x0000f80001167983 */ /* 0x000ea80000300800 */
[----:B------:R-:W2:Y:S04]  /*31c20*/  LDL.LU R25, [R1+0x108] ;  /* 0x0001080001197983 */ /* 0x000ea80000300800 */
[----:B------:R-:W2:Y:S04]  /*31c30*/  LDL.LU R6, [R1+0x138] ;  /* 0x0001380001067983 */ /* 0x000ea80000300800 */
[----:B------:R-:W-:Y:S04]  /*31c40*/  STL.64 [R1+0x1520], R2 ;  /* 0x0015200201007387 */ /* 0x000fe80000100a00 */
[----:B------:R0:W-:Y:S04]  /*31c50*/  STL.64 [R1+0x1698], R2 ;  /* 0x0016980201007387 */ /* 0x0001e80000100a00 */
[----:B0-----:R-:W2:Y:S01]  /*31c60*/  LDL.LU.64 R2, [R1+0x388] ;  /* 0x0003880001027983 */ /* 0x001ea20000300a00 */
[----:B------:R-:W-:-:S05]  /*31c70*/  LEA.HI.X.SX32 R29, R4, R0, 0x1, P5 ;  /* 0x00000000041d7211 */ /* 0x000fca00028f0eff */
[----:B------:R0:W-:Y:S04]  /*31c80*/  STL.64 [R1+0x1528], R28 ;  /* 0x0015281c01007387 */ /* 0x0001e80000100a00 */
[----:B0-----:R-:W3:Y:S04]  /*31c90*/  LDL.LU R29, [R1+0x124] ;  /* 0x00012400011d7983 */ /* 0x001ee80000300800 */
[----:B--2---:R0:W-:Y:S04]  /*31ca0*/  STG.E.U16 desc[UR10][R2.64], R7 ;  /* 0x0000000702007986 */ /* 0x0041e8000c10150a */
[----:B0-----:R-:W2:Y:S01]  /*31cb0*/  LDL.LU R7, [R1+0x128] ;  /* 0x0001280001077983 */ /* 0x001ea20000300800 */
[----:B---3--:R-:W-:-:S05]  /*31cc0*/  PRMT R5, R29, 0x7632, R5 ;  /* 0x000076321d057816 */ /* 0x008fca0000000005 */
[----:B----4-:R-:W-:Y:S04]  /*31cd0*/  STG.E.U16 desc[UR10][R14.64], R5 ;  /* 0x000000050e007986 */ /* 0x010fe8000c10150a */
[----:B--2---:R-:W-:Y:S04]  /*31ce0*/  STL.64 [R1+0x16f0], R6 ;  /* 0x0016f00601007387 */ /* 0x004fe80000100a00 */
[----:B------:R0:W-:Y:S04]  /*31cf0*/  STL [R1+0x16c8], R5 ;  /* 0x0016c80501007387 */ /* 0x0001e80000100800 */
[----:B0-----:R-:W2:Y:S04]  /*31d00*/  LDL.LU R5, [R1+0xb8] ;  /* 0x0000b80001057983 */ /* 0x001ea80000300800 */
[----:B------:R-:W3:Y:S04]  /*31d10*/  LDL.LU.64 R6, [R1+0x348] ;  /* 0x0003480001067983 */ /* 0x000ee80000300a00 */
[----:B---3--:R-:W-:Y:S04]  /*31d20*/  STL.64 [R1+0x16f8], R6 ;  /* 0x0016f80601007387 */ /* 0x008fe80000100a00 */
[----:B------:R-:W3:Y:S04]  /*31d30*/  LDL.LU.64 R2, [R1+0x2c8] ;  /* 0x0002c80001027983 */ /* 0x000ee80000300a00 */
[----:B---3--:R0:W-:Y:S04]  /*31d40*/  STL.64 [R1+0x16a0], R2 ;  /* 0x0016a00201007387 */ /* 0x0081e80000100a00 */
[----:B0-----:R-:W3:Y:S04]  /*31d50*/  LDL.LU.64 R2, [R1+0x2d8] ;  /* 0x0002d80001027983 */ /* 0x001ee80000300a00 */
[----:B---3--:R0:W-:Y:S04]  /*31d60*/  STL.64 [R1+0x16b0], R2 ;  /* 0x0016b00201007387 */ /* 0x0081e80000100a00 */
[----:B0-----:R-:W3:Y:S04]  /*31d70*/  LDL.LU.64 R2, [R1+0x2e8] ;  /* 0x0002e80001027983 */ /* 0x001ee80000300a00 */
[----:B---3--:R0:W-:Y:S04]  /*31d80*/  STL.64 [R1+0x16b8], R2 ;  /* 0x0016b80201007387 */ /* 0x0081e80000100a00 */
[----:B0-----:R-:W3:Y:S04]  /*31d90*/  LDL.LU.64 R2, [R1+0x2f8] ;  /* 0x0002f80001027983 */ /* 0x001ee80000300a00 */
[----:B---3--:R0:W-:Y:S04]  /*31da0*/  STL.64 [R1+0x16c0], R2 ;  /* 0x0016c00201007387 */ /* 0x0081e80000100a00 */
[----:B0-----:R-:W3:Y:S04]  /*31db0*/  LDL.LU.64 R2, [R1+0x310] ;  /* 0x0003100001027983 */ /* 0x001ee80000300a00 */
[----:B---3--:R0:W-:Y:S04]  /*31dc0*/  STL.64 [R1+0x16d0], R2 ;  /* 0x0016d00201007387 */ /* 0x0081e80000100a00 */
[----:B0-----:R-:W3:Y:S01]  /*31dd0*/  LDL.LU.64 R2, [R1+0x320] ;  /* 0x0003200001027983 */ /* 0x001ee20000300a00 */
[----:B------:R-:W-:-:S03]  /*31de0*/  PRMT R4, R9, 0x7632, R4 ;  /* 0x0000763209047816 */ /* 0x000fc60000000004 */
[----:B---3--:R0:W-:Y:S04]  /*31df0*/  STL.64 [R1+0x16e0], R2 ;  /* 0x0016e00201007387 */ /* 0x0081e80000100a00 */
[----:B0-----:R-:W3:Y:S01]  /*31e00*/  LDL.LU.64 R2, [R1+0x330] ;  /* 0x0003300001027983 */ /* 0x001ee20000300a00 */
[----:B------:R-:W-:-:S03]  /*31e10*/  PRMT R0, R24, 0x7632, R0 ;  /* 0x0000763218007816 */ /* 0x000fc60000000000 */
[----:B------:R-:W-:Y:S01]  /*31e20*/  STG.E.U16 desc[UR10][R16.64], R4 ;  /* 0x0000000410007986 */ /* 0x000fe2000c10150a */
[----:B------:R-:W-:-:S03]  /*31e30*/  MOV R6, R10 ;  /* 0x0000000a00067202 */ /* 0x000fc60000000f00 */
[----:B------:R-:W-:Y:S01]  /*31e40*/  STG.E.U16 desc[UR10][R12.64], R0 ;  /* 0x000000000c007986 */ /* 0x000fe2000c10150a */
[----:B------:R-:W-:-:S03]  /*31e50*/  MOV R7, R11 ;  /* 0x0000000b00077202 */ /* 0x000fc60000000f00 */
[----:B------:R-:W-:Y:S04]  /*31e60*/  STG.E.U16 desc[UR10][R20.64], R8 ;  /* 0x0000000814007986 */ /* 0x000fe8000c10150a */
[----:B--2---:R-:W-:Y:S04]  /*31e70*/  STG.E.U16 desc[UR10][R18.64], R5 ;  /* 0x0000000512007986 */ /* 0x004fe8000c10150a */
[----:B------:R-:W-:Y:S04]  /*31e80*/  STG.E.U16 desc[UR10][R26.64], R23 ;  /* 0x000000171a007986 */ /* 0x000fe8000c10150a */
[----:B------:R-:W-:Y:S04]  /*31e90*/  STG.E.U16 desc[UR10][R6.64], R22 ;  /* 0x0000001606007986 */ /* 0x000fe8000c10150a */
[----:B---3--:R0:W-:Y:S04]  /*31ea0*/  STL.64 [R1+0x16e8], R2 ;  /* 0x0016e80201007387 */ /* 0x0081e80000100a00 */
[----:B0-----:R-:W2:Y:S04]  /*31eb0*/  LDL.LU.64 R2, [R1+0x340] ;  /* 0x0003400001027983 */ /* 0x001ea80000300a00 */
[----:B------:R-:W3:Y:S04]  /*31ec0*/  LDL.LU.64 R28, [R1+0x2b8] ;  /* 0x0002b800011c7983 */ /* 0x000ee80000300a00 */
[----:B------:R-:W4:Y:S04]  /*31ed0*/  LDL.LU.64 R14, [R1+0x2a0] ;  /* 0x0002a000010e7983 */ /* 0x000f280000300a00 */
[----:B------:R-:W2:Y:S04]  /*31ee0*/  LDL.LU.64 R16, [R1+0x290] ;  /* 0x0002900001107983 */ /* 0x000ea80000300a00 */
[----:B------:R-:W2:Y:S04]  /*31ef0*/  LDL.LU.64 R12, [R1+0x280] ;  /* 0x00028000010c7983 */ /* 0x000ea80000300a00 */
[----:B------:R-:W2:Y:S04]  /*31f00*/  LDL.LU R9, [R1+0xec] ;  /* 0x0000ec0001097983 */ /* 0x000ea80000300800 */
[----:B------:R-:W2:Y:S04]  /*31f10*/  LDL.LU.64 R10, [R1+0x270] ;  /* 0x00027000010a7983 */ /* 0x000ea80000300a00 */
[----:B------:R-:W2:Y:S04]  /*31f20*/  LDL.LU R21, [R1+0xbc] ;  /* 0x0000bc0001157983 */ /* 0x000ea80000300800 */
[----:B------:R-:W2:Y:S04]  /*31f30*/  LDL.LU R19, [R1+0xdc] ;  /* 0x0000dc0001137983 */ /* 0x000ea80000300800 */
[----:B------:R-:W2:Y:S04]  /*31f40*/  LDL.LU R20, [R1+0x420] ;  /* 0x0004200001147983 */ /* 0x000ea80000300800 */
[----:B------:R-:W2:Y:S04]  /*31f50*/  LDL.LU.64 R26, [R1+0x260] ;  /* 0x00026000011a7983 */ /* 0x000ea80000300a00 */
[----:B------:R-:W2:Y:S04]  /*31f60*/  LDL.LU R24, [R1+0x3a4] ;  /* 0x0003a40001187983 */ /* 0x000ea80000300800 */
[----:B------:R-:W2:Y:S04]  /*31f70*/  LDL.LU.64 R6, [R1+0x16f8] ;  /* 0x0016f80001067983 */ /* 0x000ea80000300a00 */
[----:B--2---:R0:W-:Y:S04]  /*31f80*/  STG.E.U16 desc[UR10][R6.64], R25 ;  /* 0x0000001906007986 */ /* 0x0041e8000c10150a */
[----:B0-----:R-:W2:Y:S04]  /*31f90*/  LDL.LU.64 R6, [R1+0x16f0] ;  /* 0x0016f00001067983 */ /* 0x001ea80000300a00 */
[----:B--2---:R0:W-:Y:S04]  /*31fa0*/  STG.E.U16 desc[UR10][R2.64], R7 ;  /* 0x0000000702007986 */ /* 0x0041e8000c10150a */
[----:B0-----:R-:W2:Y:S01]  /*31fb0*/  LDL.LU.64 R2, [R1+0x16e8] ;  /* 0x0016e80001027983 */ /* 0x001ea20000300a00 */
[----:B------:R-:W-:-:S03]  /*31fc0*/  PRMT R0, R8, 0x7632, R0 ;  /* 0x0000763208007816 */ /* 0x000fc60000000000 */
[----:B------:R-:W3:Y:S04]  /*31fd0*/  LDL.LU R18, [R1+0xfc] ;  /* 0x0000fc0001127983 */ /* 0x000ee80000300800 */
[----:B--2---:R0:W-:Y:S04]  /*31fe0*/  STG.E.U16 desc[UR10][R2.64], R6 ;  /* 0x0000000602007986 */ /* 0x0041e8000c10150a */
[----:B0-----:R-:W2:Y:S04]  /*31ff0*/  LDL.LU.64 R2, [R1+0x16e0] ;  /* 0x0016e00001027983 */ /* 0x001ea80000300a00 */
[----:B------:R-:W2:Y:S04]  /*32000*/  LDL.LU R8, [R1+0x16d8] ;  /* 0x0016d80001087983 */ /* 0x000ea80000300800 */
[----:B--2---:R0:W-:Y:S04]  /*32010*/  STG.E.U16 desc[UR10][R2.64], R8 ;  /* 0x0000000802007986 */ /* 0x0041e8000c10150a */
[----:B0-----:R-:W2:Y:S01]  /*32020*/  LDL.LU.64 R2, [R1+0x16d0] ;  /* 0x0016d00001027983 */ /* 0x001ea20000300a00 */
[----:B------:R-:W-:-:S03]  /*32030*/  PRMT R4, R5, 0x7632, R4 ;  /* 0x0000763205047816 */ /* 0x000fc60000000004 */
[----:B------:R-:W3:Y:S04]  /*32040*/  LDL.LU R5, [R1+0x16c8] ;  /* 0x0016c80001057983 */ /* 0x000ee80000300800 */
[----:B--2---:R0:W-:Y:S04]  /*32050*/  STG.E.U16 desc[UR10][R2.64], R0 ;  /* 0x0000000002007986 */ /* 0x0041e8000c10150a */
[----:B0-----:R-:W2:Y:S01]  /*32060*/  LDL.LU.64 R2, [R1+0x16c0] ;  /* 0x0016c00001027983 */ /* 0x001ea20000300a00 */
[----:B------:R-:W-:-:S03]  /*32070*/  PRMT R0, R23, 0x7632, R0 ;  /* 0x0000763217007816 */ /* 0x000fc60000000000 */
[----:B--2---:R0:W-:Y:S04]  /*32080*/  STG.E.U16 desc[UR10][R2.64], R4 ;  /* 0x0000000402007986 */ /* 0x0041e8000c10150a */
[----:B0-----:R-:W2:Y:S01]  /*32090*/  LDL.LU.64 R2, [R1+0x16b8] ;  /* 0x0016b80001027983 */ /* 0x001ea20000300a00 */
[----:B------:R-:W-:-:S03]  /*320a0*/  PRMT R4, R22, 0x7632, R4 ;  /* 0x0000763216047816 */ /* 0x000fc60000000004 */
[----:B------:R-:W3:Y:S04]  /*320b0*/  LDL.LU.64 R22, [R1+0x2b0] ;  /* 0x0002b00001167983 */ /* 0x000ee80000300a00 */
[----:B--2---:R0:W-:Y:S04]  /*320c0*/  STG.E.U16 desc[UR10][R2.64], R0 ;  /* 0x0000000002007986 */ /* 0x0041e8000c10150a */
[----:B0-----:R-:W2:Y:S01]  /*320d0*/  LDL.LU.64 R2, [R1+0x16b0] ;  /* 0x0016b00001027983 */ /* 0x001ea20000300a00 */
[----:B------:R-:W-:-:S03]  /*320e0*/  PRMT R0, R25, 0x7632, R0 ;  /* 0x0000763219007816 */ /* 0x000fc60000000000 */
[----:B------:R-:W3:Y:S04]  /*320f0*/  LDL.LU R25, [R1+0x16a8] ;  /* 0x0016a80001197983 */ /* 0x000ee80000300800 */
[----:B--2---:R0:W-:Y:S04]  /*32100*/  STG.E.U16 desc[UR10][R2.64], R4 ;  /* 0x0000000402007986 */ /* 0x0041e8000c10150a */
[----:B0-----:R-:W2:Y:S01]  /*32110*/  LDL.LU.64 R2, [R1+0x16a0] ;  /* 0x0016a00001027983 */ /* 0x001ea20000300a00 */
[----:B---3--:R-:W-:Y:S02]  /*32120*/  PRMT R5, R7, 0x7632, R5 ;  /* 0x0000763207057816 */ /* 0x008fe40000000005 */
[----:B------:R-:W-:Y:S01]  /*32130*/  PRMT R4, R6, 0x7632, R4 ;  /* 0x0000763206047816 */ /* 0x000fe20000000004 */
[----:B--2---:R0:W-:Y:S04]  /*32140*/  STG.E.U16 desc[UR10][R2.64], R0 ;  /* 0x0000000002007986 */ /* 0x0041e8000c10150a */
[----:B0-----:R-:W2:Y:S01]  /*32150*/  LDL.LU.64 R2, [R1+0x1698] ;  /* 0x0016980001027983 */ /* 0x001ea20000300a00 */
[----:B------:R-:W-:-:S03]  /*32160*/  PRMT R0, R8, 0x7632, R0 ;  /* 0x0000763208007816 */ /* 0x000fc60000000000 */
[----:B------:R-:W-:Y:S04]  /*32170*/  STG.E.U16 desc[UR10][R28.64], R5 ;  /* 0x000000051c007986 */ /* 0x000fe8000c10150a */
[----:B----4-:R0:W-:Y:S04]  /*32180*/  STG.E.U16 desc[UR10][R14.64], R4 ;  /* 0x000000040e007986 */ /* 0x0101e8000c10150a */
[----:B------:R-:W-:Y:S01]  /*32190*/  STL [R1+0x1678], R0 ;  /* 0x0016780001007387 */ /* 0x000fe20000100800 */
[----:B0-----:R-:W-:-:S05]  /*321a0*/  PRMT R4, R9, 0x7632, R4 ;  /* 0x0000763209047816 */ /* 0x001fca0000000004 */
[----:B------:R-:W-:Y:S04]  /*321b0*/  STL.S16 [R1+0xf8], R4 ;  /* 0x0000f80401007387 */ /* 0x000fe80000100600 */
[----:B------:R-:W0:Y:S04]  /*321c0*/  LDS.128 R4, [R20+UR6] ;  /* 0x0000000614047984 */ /* 0x000e280008000c00 */
[----:B------:R1:W-:Y:S04]  /*321d0*/  STG.E.U16 desc[UR10][R16.64], R0 ;  /* 0x0000000010007986 */ /* 0x0003e8000c10150a */
[----:B------:R-:W-:Y:S04]  /*321e0*/  STG.E.U16 desc[UR10][R12.64], R9 ;  /* 0x000000090c007986 */ /* 0x000fe8000c10150a */
[----:B------:R-:W-:Y:S04]  /*321f0*/  STG.E.U16 desc[UR10][R10.64], R21 ;  /* 0x000000150a007986 */ /* 0x000fe8000c10150a */
[----:B------:R-:W3:Y:S01]  /*32200*/  LDS.128 R8, [R20+UR6+0x400] ;  /* 0x0004000614087984 */ /* 0x000ee20008000c00 */
[----:B0-----:R-:W-:Y:S01]  /*32210*/  IMAD.MOV.U32 R29, RZ, RZ, R5 ;  /* 0x000000ffff1d7224 */ /* 0x001fe200078e0005 */
[----:B-1----:R-:W-:-:S02]  /*32220*/  PRMT R0, R18, 0x7632, R0 ;  /* 0x0000763212007816 */ /* 0x002fc40000000000 */
[----:B------:R-:W-:Y:S04]  /*32230*/  STG.E.U16 desc[UR10][R26.64], R19 ;  /* 0x000000131a007986 */ /* 0x000fe8000c10150a */
[----:B------:R-:W-:Y:S04]  /*32240*/  STG.E.U16 desc[UR10][R22.64], R18 ;  /* 0x0000001216007986 */ /* 0x000fe8000c10150a */
[----:B------:R-:W-:Y:S01]  /*32250*/  LDS.128 R12, [R20+UR6+0x800] ;  /* 0x00080006140c7984 */ /* 0x000fe20008000c00 */
[----:B---3--:R-:W-:Y:S02]  /*32260*/  MOV R28, R9 ;  /* 0x00000009001c7202 */ /* 0x008fe40000000f00 */
[----:B--2---:R-:W-:-:S02]  /*32270*/  PRMT R3, R21, 0x7632, R3 ;  /* 0x0000763215037816 */ /* 0x004fc40000000003 */
[----:B------:R-:W-:Y:S02]  /*32280*/  PRMT R2, R19, 0x7632, R2 ;  /* 0x0000763213027816 */ /* 0x000fe40000000002 */
[----:B------:R-:W-:Y:S04]  /*32290*/  LDS.128 R16, [R24+UR6+0x800] ;  /* 0x0008000618107984 */ /* 0x000fe80008000c00 */
[----:B------:R-:W-:Y:S04]  /*322a0*/  STL.S16 [R1+0xec], R3 ;  /* 0x0000ec0301007387 */ /* 0x000fe80000100600 */
[----:B------:R-:W-:Y:S04]  /*322b0*/  STL.S16 [R1+0xe8], R2 ;  /* 0x0000e80201007387 */ /* 0x000fe80000100600 */
[----:B------:R-:W-:Y:S04]  /*322c0*/  STL [R1+0x10], R4 ;  /* 0x0000100401007387 */ /* 0x000fe80000100800 */
[----:B------:R-:W-:Y:S04]  /*322d0*/  STL.64 [R1+0x18], R6 ;  /* 0x0000180601007387 */ /* 0x000fe80000100a00 */
[----:B------:R-:W0:Y:S04]  /*322e0*/  LDS.128 R4, [R24+UR6] ;  /* 0x0000000618047984 */ /* 0x000e280008000c00 */
[----:B0-----:R0:W-:Y:S04]  /*322f0*/  STL [R1+0x1618], R5 ;  /* 0x0016180501007387 */ /* 0x0011e80000100800 */
[----:B------:R1:W-:Y:S01]  /*32300*/  STL [R1+0x1570], R7 ;  /* 0x0015700701007387 */ /* 0x0003e20000100800 */
[----:B0-----:R-:W-:-:S03]  /*32310*/  MOV R5, R8 ;  /* 0x0000000800057202 */ /* 0x001fc60000000f00 */
[----:B------:R0:W-:Y:S01]  /*32320*/  STL.S16 [R1+0xdc], R0 ;  /* 0x0000dc0001007387 */ /* 0x0001e20000100600 */
[----:B-1----:R-:W-:-:S03]  /*32330*/  IMAD.MOV.U32 R7, RZ, RZ, R10 ;  /* 0x000000ffff077224 */ /* 0x002fc600078e000a */
[----:B------:R-:W-:Y:S04]  /*32340*/  STL [R1+0xc], R11 ;  /* 0x00000c0b01007387 */ /* 0x000fe80000100800 */
[----:B------:R-:W-:Y:S04]  /*32350*/  STL.64 [R1+0x1638], R4 ;  /* 0x0016380401007387 */ /* 0x000fe80000100a00 */
[----:B------:R-:W-:Y:S04]  /*32360*/  STL.64 [R1+0x15e8], R28 ;  /* 0x0015e81c01007387 */ /* 0x000fe80000100a00 */
[----:B------:R-:W-:Y:S04]  /*32370*/  STL.64 [R1+0x15a8], R6 ;  /* 0x0015a80601007387 */ /* 0x000fe80000100a00 */
[----:B------:R-:W2:Y:S04]  /*32380*/  LDL.LU.64 R22, [R1+0x308] ;  /* 0x0003080001167983 */ /* 0x000ea80000300a00 */
[----:B------:R-:W3:Y:S04]  /*32390*/  LDL.LU R21, [R1+0x10c] ;  /* 0x00010c0001157983 */ /* 0x000ee80000300800 */
[----:B0-----:R-:W4:Y:S04]  /*323a0*/  LDL.LU R0, [R1+0x13c] ;  /* 0x00013c0001007983 */ /* 0x001f280000300800 */
[----:B------:R-:W0:Y:S04]  /*323b0*/  LDS.128 R8, [R24+UR6+0x400] ;  /* 0x0004000618087984 */ /* 0x000e280008000c00 */
[----:B----4-:R1:W-:Y:S04]  /*323c0*/  STL [R1+0x1688], R0 ;  /* 0x0016880001007387 */ /* 0x0103e80000100800 */
[----:B-1----:R-:W4:Y:S04]  /*323d0*/  LDL.LU R0, [R1+0x12c] ;  /* 0x00012c0001007983 */ /* 0x002f280000300800 */
[----:B------:R-:W2:Y:S04]  /*323e0*/  LDL.LU.64 R4, [R1+0x2d0] ;  /* 0x0002d00001047983 */ /* 0x000ea80000300a00 */
[----:B--2---:R1:W-:Y:S04]  /*323f0*/  STL.64 [R1+0x1640], R4 ;  /* 0x0016400401007387 */ /* 0x0043e80000100a00 */
[----:B-1----:R-:W2:Y:S04]  /*32400*/  LDL.LU.64 R4, [R1+0x2e0] ;  /* 0x0002e00001047983 */ /* 0x002ea80000300a00 */
[----:B--2---:R1:W-:Y:S04]  /*32410*/  STL [R1+0x1658], R4 ;  /* 0x0016580401007387 */ /* 0x0043e80000100800 */
[----:B-1----:R-:W2:Y:S04]  /*32420*/  LDL.LU.S16 R4, [R1+0xf8] ;  /* 0x0000f80001047983 */ /* 0x002ea80000300600 */
[----:B--2---:R1:W-:Y:S04]  /*32430*/  STL [R1+0x1668], R4 ;  /* 0x0016680401007387 */ /* 0x0043e80000100800 */
[----:B-1----:R-:W2:Y:S04]  /*32440*/  LDL.LU R4, [R1+0x11c] ;  /* 0x00011c0001047983 */ /* 0x002ea80000300800 */
[----:B------:R1:W-:Y:S04]  /*32450*/  STL [R1+0x1648], R5 ;  /* 0x0016480501007387 */ /* 0x0003e80000100800 */
[----:B-1----:R-:W2:Y:S04]  /*32460*/  LDL.LU.S16 R5, [R1+0xec] ;  /* 0x0000ec0001057983 */ /* 0x002ea80000300600 */
[----:B--2---:R1:W-:Y:S04]  /*32470*/  STL.64 [R1+0x1680], R4 ;  /* 0x0016800401007387 */ /* 0x0043e80000100a00 */
[----:B-1----:R-:W2:Y:S04]  /*32480*/  LDL.LU.64 R4, [R1+0x328] ;  /* 0x0003280001047983 */ /* 0x002ea80000300a00 */
[----:B--2---:R1:W-:Y:S04]  /*32490*/  STL.64 [R1+0x1690], R4 ;  /* 0x0016900401007387 */ /* 0x0043e80000100a00 */
[----:B-1----:R-:W4:Y:S04]  /*324a0*/  LDL.LU.64 R4, [R1+0x338] ;  /* 0x0003380001047983 */ /* 0x002f280000300a00 */
[----:B------:R-:W2:Y:S04]  /*324b0*/  LDL.LU.64 R6, [R1+0x278] ;  /* 0x0002780001067983 */ /* 0x000ea80000300a00 */
[----:B--2---:R1:W-:Y:S04]  /*324c0*/  STL.64 [R1+0x1650], R6 ;  /* 0x0016500601007387 */ /* 0x0043e80000100a00 */
[----:B-1----:R-:W2:Y:S04]  /*324d0*/  LDL.LU.64 R6, [R1+0x2f0] ;  /* 0x0002f00001067983 */ /* 0x002ea80000300a00 */
[----:B--2---:R1:W-:Y:S04]  /*324e0*/  STL.64 [R1+0x1660], R6 ;  /* 0x0016600601007387 */ /* 0x0043e80000100a00 */
[----:B-1----:R-:W2:Y:S01]  /*324f0*/  LDL.LU.64 R6, [R1+0x300] ;  /* 0x0003000001067983 */ /* 0x002ea20000300a00 */
[----:B---3--:R-:W-:-:S03]  /*32500*/  PRMT R25, R21, 0x7632, R25 ;  /* 0x0000763215197816 */ /* 0x008fc60000000019 */
[----:B------:R-:W-:Y:S04]  /*32510*/  STG.E.U16 desc[UR10][R22.64], R21 ;  /* 0x0000001516007986 */ /* 0x000fe8000c10150a */
[----:B------:R-:W1:Y:S04]  /*32520*/  LDS.128 R20, [R20+UR6+0xc00] ;  /* 0x000c000614147984 */ /* 0x000e680008000c00 */
[----:B----4-:R-:W-:Y:S04]  /*32530*/  STG.E.U16 desc[UR10][R4.64], R0 ;  /* 0x0000000004007986 */ /* 0x010fe8000c10150a */
[----:B--2---:R2:W-:Y:S04]  /*32540*/  STL.64 [R1+0x1670], R6 ;  /* 0x0016700601007387 */ /* 0x0045e80000100a00 */
[----:B--2---:R-:W2:Y:S04]  /*32550*/  LDL.LU.64 R6, [R1+0x318] ;  /* 0x0003180001067983 */ /* 0x004ea80000300a00 */
[----:B------:R-:W3:Y:S04]  /*32560*/  LDL.LU.64 R28, [R1+0x268] ;  /* 0x00026800011c7983 */ /* 0x000ee80000300a00 */
[----:B------:R-:W4:Y:S04]  /*32570*/  LDL.LU.64 R2, [R1+0x258] ;  /* 0x0002580001027983 */ /* 0x000f280000300a00 */
[----:B0-----:R0:W-:Y:S04]  /*32580*/  STL.64 [R1+0x15a0], R10 ;  /* 0x0015a00a01007387 */ /* 0x0011e80000100a00 */
[----:B0-----:R-:W2:Y:S04]  /*32590*/  LDL.LU R11, [R1+0x10] ;  /* 0x00001000010b7983 */ /* 0x001ea80000300800 */
[----:B------:R0:W-:Y:S04]  /*325a0*/  STL.64 [R1+0x1630], R12 ;  /* 0x0016300c01007387 */ /* 0x0001e80000100a00 */
[----:B0-----:R-:W2:Y:S04]  /*325b0*/  LDL.LU.64 R12, [R1+0x298] ;  /* 0x00029800010c7983 */ /* 0x001ea80000300a00 */
[----:B------:R0:W-:Y:S04]  /*325c0*/  STL.64 [R1+0x1598], R14 ;  /* 0x0015980e01007387 */ /* 0x0001e80000100a00 */
[----:B0-----:R-:W2:Y:S04]  /*325d0*/  LDL.LU.64 R14, [R1+0x288] ;  /* 0x00028800010e7983 */ /* 0x001ea80000300a00 */
[----:B------:R0:W-:Y:S04]  /*325e0*/  STL.64 [R1+0x1590], R18 ;  /* 0x0015901201007387 */ /* 0x0001e80000100a00 */
[----:B------:R-:W-:Y:S04]  /*325f0*/  STL.S16 [R1+0xd8], R25 ;  /* 0x0000d81901007387 */ /* 0x000fe80000100600 */
[----:B------:R-:W1:Y:S04]  /*32600*/  LDS.128 R24, [R24+UR6+0xc00] ;  /* 0x000c000618187984 */ /* 0x000e680008000c00 */
[----:B0-----:R-:W2:Y:S04]  /*32610*/  LDL.LU.S16 R19, [R1+0xd8] ;  /* 0x0000d80001137983 */ /* 0x001ea80000300600 */
[----:B-1----:R0:W-:Y:S01]  /*32620*/  STL.64 [R1+0x1628], R20 ;  /* 0x0016281401007387 */ /* 0x0021e20000100a00 */
[----:B------:R-:W-:-:S03]  /*32630*/  PRMT R18, R0, 0x7632, R18 ;  /* 0x0000763200127816 */ /* 0x000fc60000000012 */
[----:B0-----:R-:W2:Y:S04]  /*32640*/  LDL.LU.64 R20, [R1+0x2a8] ;  /* 0x0002a80001147983 */ /* 0x001ea80000300a00 */
[----:B------:R0:W-:Y:S04]  /*32650*/  STL.64 [R1+0x1588], R22 ;  /* 0x0015881601007387 */ /* 0x0001e80000100a00 */
[----:B0-----:R-:W2:Y:S04]  /*32660*/  LDL.LU.64 R22, [R1+0x2c0] ;  /* 0x0002c00001167983 */ /* 0x001ea80000300a00 */
[----:B------:R0:W-:Y:S04]  /*32670*/  STL.64 [R1+0x1580], R26 ;  /* 0x0015801a01007387 */ /* 0x0001e80000100a00 */
[----:B0-----:R-:W2:Y:S04]  /*32680*/  LDL.LU.S16 R26, [R1+0xe8] ;  /* 0x0000e800011a7983 */ /* 0x001ea80000300600 */
[----:B------:R-:W2:Y:S04]  /*32690*/  LDL.LU.S16 R27, [R1+0xdc] ;  /* 0x0000dc00011b7983 */ /* 0x000ea80000300600 */
[----:B------:R-:W2:Y:S04]  /*326a0*/  LDL.LU.64 R4, [R1+0x1690] ;  /* 0x0016900001047983 */ /* 0x000ea80000300a00 */
[----:B------:R-:W2:Y:S04]  /*326b0*/  LDL.LU R0, [R1+0x1688] ;  /* 0x0016880001007983 */ /* 0x000ea80000300800 */
[----:B--2---:R0:W-:Y:S01]  /*326c0*/  STG.E.U16 desc[UR10][R4.64], R0 ;  /* 0x0000000004007986 */ /* 0x0041e2000c10150a */
[----:B------:R-:W-:-:S03]  /*326d0*/  PRMT R10, R0, 0x7632, R10 ;  /* 0x00007632000a7816 */ /* 0x000fc6000000000a */
[----:B0-----:R-:W2:Y:S04]  /*326e0*/  LDL.LU.64 R4, [R1+0x1680] ;  /* 0x0016800001047983 */ /* 0x001ea80000300a00 */
[----:B------:R-:W3:Y:S04]  /*326f0*/  LDL.LU R0, [R1+0x1678] ;  /* 0x0016780001007983 */ /* 0x000ee80000300800 */
[----:B--2---:R0:W-:Y:S01]  /*32700*/  STG.E.U16 desc[UR10][R6.64], R4 ;  /* 0x0000000406007986 */ /* 0x0041e2000c10150a */
[----:B---3--:R-:W-:-:S03]  /*32710*/  PRMT R0, R4, 0x7632, R0 ;  /* 0x0000763204007816 */ /* 0x008fc60000000000 */
[----:B0-----:R-:W2:Y:S04]  /*32720*/  LDL.LU.64 R6, [R1+0x1670] ;  /* 0x0016700001067983 */ /* 0x001ea80000300a00 */
[----:B------:R-:W2:Y:S04]  /*32730*/  LDL.LU R4, [R1+0x1668] ;  /* 0x0016680001047983 */ /* 0x000ea80000300800 */
[----:B--2---:R0:W-:Y:S04]  /*32740*/  STG.E.U16 desc[UR10][R6.64], R4 ;  /* 0x0000000406007986 */ /* 0x0041e8000c10150a */
[----:B0-----:R-:W2:Y:S04]  /*32750*/  LDL.LU.64 R6, [R1+0x1660] ;  /* 0x0016600001067983 */ /* 0x001ea80000300a00 */
[----:B------:R-:W3:Y:S04]  /*32760*/  LDL.LU R4, [R1+0x1658] ;  /* 0x0016580001047983 */ /* 0x000ee80000300800 */
[----:B--2---:R0:W-:Y:S04]  /*32770*/  STG.E.U16 desc[UR10][R6.64], R5 ;  /* 0x0000000506007986 */ /* 0x0041e8000c10150a */
[----:B0-----:R-:W2:Y:S04]  /*32780*/  LDL.LU.64 R6, [R1+0x1650] ;  /* 0x0016500001067983 */ /* 0x001ea80000300a00 */
[----:B------:R-:W3:Y:S04]  /*32790*/  LDL.LU R5, [R1+0x1648] ;  /* 0x0016480001057983 */ /* 0x000ee80000300800 */
[----:B---3--:R0:W-:Y:S04]  /*327a0*/  STG.E.U16 desc[UR10][R4.64], R26 ;  /* 0x0000001a04007986 */ /* 0x0081e8000c10150a */
[----:B0-----:R-:W3:Y:S04]  /*327b0*/  LDL.LU.64 R4, [R1+0x1640] ;  /* 0x0016400001047983 */ /* 0x001ee80000300a00 */
[----:B---3--:R0:W-:Y:S04]  /*327c0*/  STG.E.U16 desc[UR10][R4.64], R27 ;  /* 0x0000001b04007986 */ /* 0x0081e8000c10150a */
[----:B0-----:R-:W3:Y:S04]  /*327d0*/  LDL.LU.64 R4, [R1+0x1638] ;  /* 0x0016380001047983 */ /* 0x001ee80000300a00 */
[----:B------:R-:W-:Y:S04]  /*327e0*/  STG.E.U16 desc[UR10][R22.64], R19 ;  /* 0x0000001316007986 */ /* 0x000fe8000c10150a */
[----:B------:R-:W-:Y:S04]  /*327f0*/  STG.E.U16 desc[UR10][R20.64], R18 ;  /* 0x0000001214007986 */ /* 0x000fe8000c10150a */
[----:B------:R0:W-:Y:S04]  /*32800*/  STG.E.U16 desc[UR10][R12.64], R10 ;  /* 0x0000000a0c007986 */ /* 0x0001e8000c10150a */
[----:B------:R1:W-:Y:S04]  /*32810*/  STG.E.U16 desc[UR10][R14.64], R0 ;  /* 0x000000000e007986 */ /* 0x0003e8000c10150a */
[----:B--2---:R2:W-:Y:S04]  /*32820*/  STG.E.U16 desc[UR10][R6.64], R11 ;  /* 0x0000000b06007986 */ /* 0x0045e8000c10150a */
[----:B0-----:R-:W4:Y:S04]  /*32830*/  LDL.LU.64 R12, [R1+0x250] ;  /* 0x00025000010c7983 */ /* 0x001f280000300a00 */
[----:B------:R-:W4:Y:S04]  /*32840*/  LDL.LU.64 R18, [R1+0x248] ;  /* 0x0002480001127983 */ /* 0x000f280000300a00 */
[----:B------:R-:W4:Y:S04]  /*32850*/  LDL.LU.64 R20, [R1+0x240] ;  /* 0x0002400001147983 */ /* 0x000f280000300a00 */
[----:B-1----:R-:W4:Y:S04]  /*32860*/  LDL.LU.64 R14, [R1+0x238] ;  /* 0x00023800010e7983 */ /* 0x002f280000300a00 */
[----:B--2---:R-:W2:Y:S04]  /*32870*/  LDL.LU.64 R6, [R1+0x230] ;  /* 0x0002300001067983 */ /* 0x004ea80000300a00 */
[----:B---3--:R-:W-:Y:S04]  /*32880*/  STG.E.U16 desc[UR10][R28.64], R4 ;  /* 0x000000041c007986 */ /* 0x008fe8000c10150a */
[----:B----4-:R0:W-:Y:S04]  /*32890*/  STG.E.U16 desc[UR10][R2.64], R5 ;  /* 0x0000000502007986 */ /* 0x0101e8000c10150a */
[----:B0-----:R-:W3:Y:S04]  /*328a0*/  LDL.LU.64 R2, [R1+0x218] ;  /* 0x0002180001027983 */ /* 0x001ee80000300a00 */
[----:B---3--:R0:W-:Y:S04]  /*328b0*/  STL.64 [R1+0x1610], R2 ;  /* 0x0016100201007387 */ /* 0x0081e80000100a00 */
[----:B0-----:R-:W3:Y:S04]  /*328c0*/  LDL.LU.64 R2, [R1+0x220] ;  /* 0x0002200001027983 */ /* 0x001ee80000300a00 */
[----:B---3--:R0:W-:Y:S04]  /*328d0*/  STL.64 [R1+0x1620], R2 ;  /* 0x0016200201007387 */ /* 0x0081e80000100a00 */
[----:B0-----:R-:W3:Y:S04]  /*328e0*/  LDL.LU.64 R2, [R1+0x228] ;  /* 0x0002280001027983 */ /* 0x001ee80000300a00 */
[----:B------:R-:W4:Y:S04]  /*328f0*/  LDL.LU.64 R28, [R1+0x1f0] ;  /* 0x0001f000011c7983 */ /* 0x000f280000300a00 */
[----:B----4-:R0:W-:Y:S04]  /*32900*/  STL.64 [R1+0x15f0], R28 ;  /* 0x0015f01c01007387 */ /* 0x0101e80000100a00 */
[----:B0-----:R-:W4:Y:S04]  /*32910*/  LDL.LU.64 R28, [R1+0x1f8] ;  /* 0x0001f800011c7983 */ /* 0x001f280000300a00 */
[----:B----4-:R0:W-:Y:S04]  /*32920*/  STL.64 [R1+0x15f8], R28 ;  /* 0x0015f81c01007387 */ /* 0x0101e80000100a00 */
[----:B0-----:R-:W4:Y:S04]  /*32930*/  LDL.LU.64 R28, [R1+0x200] ;  /* 0x00020000011c7983 */ /* 0x001f280000300a00 */
[----:B----4-:R0:W-:Y:S04]  /*32940*/  STL.64 [R1+0x1600], R28 ;  /* 0x0016001c01007387 */ /* 0x0101e80000100a00 */
[----:B0-----:R-:W4:Y:S04]  /*32950*/  LDL.LU.64 R28, [R1+0x208] ;  /* 0x00020800011c7983 */ /* 0x001f280000300a00 */
[----:B----4-:R0:W-:Y:S04]  /*32960*/  STL.64 [R1+0x1608], R28 ;  /* 0x0016081c01007387 */ /* 0x0101e80000100a00 */
[----:B0-----:R-:W4:Y:S04]  /*32970*/  LDL.LU.64 R28, [R1+0x210] ;  /* 0x00021000011c7983 */ /* 0x001f280000300a00 */
[----:B------:R-:W2:Y:S04]  /*32980*/  LDL.LU.64 R26, [R1+0x1d0] ;  /* 0x0001d000011a7983 */ /* 0x000ea80000300a00 */
[----:B--2---:R0:W-:Y:S04]  /*32990*/  STL.64 [R1+0x15d0], R26 ;  /* 0x0015d01a01007387 */ /* 0x0041e80000100a00 */
[----:B0-----:R-:W2:Y:S04]  /*329a0*/  LDL.LU.64 R26, [R1+0x1d8] ;  /* 0x0001d800011a7983 */ /* 0x001ea80000300a00 */
[----:B--2---:R0:W-:Y:S04]  /*329b0*/  STL.64 [R1+0x15d8], R26 ;  /* 0x0015d81a01007387 */ /* 0x0041e80000100a00 */
[----:B0-----:R-:W2:Y:S04]  /*329c0*/  LDL.LU.64 R26, [R1+0x1e0] ;  /* 0x0001e000011a7983 */ /* 0x001ea80000300a00 */
[----:B------:R-:W-:Y:S04]  /*329d0*/  STG.E.U16 desc[UR10][R12.64], R8 ;  /* 0x000000080c007986 */ /* 0x000fe8000c10150a */
[----:B--2---:R0:W-:Y:S04]  /*329e0*/  STL.64 [R1+0x15e0], R26 ;  /* 0x0015e01a01007387 */ /* 0x0041e80000100a00 */
[----:B0-----:R-:W2:Y:S04]  /*329f0*/  LDL.LU.64 R26, [R1+0x1e8] ;  /* 0x0001e800011a7983 */ /* 0x001ea80000300a00 */
[----:B------:R-:W2:Y:S04]  /*32a00*/  LDL.LU.64 R22, [R1+0x1c8] ;  /* 0x0001c80001167983 */ /* 0x000ea80000300a00 */
[----:B------:R-:W2:Y:S04]  /*32a10*/  LDL.LU.64 R12, [R1+0x1630] ;  /* 0x00163000010c7983 */ /* 0x000ea80000300a00 */
[----:B--2---:R0:W-:Y:S04]  /*32a20*/  STG.E.U16 desc[UR10][R18.64], R12 ;  /* 0x0000000c12007986 */ /* 0x0041e8000c10150a */
[----:B------:R1:W-:Y:S04]  /*32a30*/  STG.E.U16 desc[UR10][R20.64], R16 ;  /* 0x0000001014007986 */ /* 0x0003e8000c10150a */
[----:B0-----:R-:W2:Y:S04]  /*32a40*/  LDL.LU.64 R18, [R1+0x1c0] ;  /* 0x0001c00001127983 */ /* 0x001ea80000300a00 */
[----:B-1----:R-:W2:Y:S01]  /*32a50*/  LDL.LU.64 R20, [R1+0x1628] ;  /* 0x0016280001147983 */ /* 0x002ea20000300a00 */
[----:B------:R-:W-:-:S03]  /*32a60*/  PRMT R0, R11, 0x7632, R0 ;  /* 0x000076320b007816 */ /* 0x000fc60000000000 */
[----:B--2---:R0:W-:Y:S04]  /*32a70*/  STG.E.U16 desc[UR10][R14.64], R20 ;  /* 0x000000140e007986 */ /* 0x0041e8000c10150a */
[----:B------:R1:W-:Y:S04]  /*32a80*/  STG.E.U16 desc[UR10][R6.64], R24 ;  /* 0x0000001806007986 */ /* 0x0003e8000c10150a */
[----:B---3--:R2:W-:Y:S04]  /*32a90*/  STG.E.U16 desc[UR10][R2.64], R0 ;  /* 0x0000000002007986 */ /* 0x0085e8000c10150a */
[----:B0-----:R-:W3:Y:S04]  /*32aa0*/  LDL.LU.64 R14, [R1+0x1b8] ;  /* 0x0001b800010e7983 */ /* 0x001ee80000300a00 */
[----:B------:R-:W3:Y:S04]  /*32ab0*/  LDL.LU.64 R10, [R1+0x1b0] ;  /* 0x0001b000010a7983 */ /* 0x000ee80000300a00 */
[----:B-1----:R-:W3:Y:S04]  /*32ac0*/  LDL.LU.64 R6, [R1+0x1a8] ;  /* 0x0001a80001067983 */ /* 0x002ee80000300a00 */
[----:B--2---:R-:W2:Y:S01]  /*32ad0*/  LDL.LU.64 R2, [R1+0x1620] ;  /* 0x0016200001027983 */ /* 0x004ea20000300a00 */
[----:B------:R-:W-:-:S02]  /*32ae0*/  PRMT R4, R4, 0x7632, R4 ;  /* 0x0000763204047816 */ /* 0x000fc40000000004 */
[----:B------:R-:W-:Y:S02]  /*32af0*/  PRMT R0, R5, 0x7632, R0 ;  /* 0x0000763205007816 */ /* 0x000fe40000000000 */
[----:B------:R-:W3:Y:S04]  /*32b00*/  LDL.LU R5, [R1+0x1618] ;  /* 0x0016180001057983 */ /* 0x000ee80000300800 */
[----:B--2---:R0:W-:Y:S04]  /*32b10*/  STG.E.U16 desc[UR10][R2.64], R4 ;  /* 0x0000000402007986 */ /* 0x0041e8000c10150a */
[----:B0-----:R-:W2:Y:S01]  /*32b20*/  LDL.LU.64 R2, [R1+0x1610] ;  /* 0x0016100001027983 */ /* 0x001ea20000300a00 */
[----:B------:R-:W-:-:S02]  /*32b30*/  PRMT R8, R8, 0x7632, R8 ;  /* 0x0000763208087816 */ /* 0x000fc40000000008 */
[----:B------:R-:W-:Y:S01]  /*32b40*/  PRMT R12, R12, 0x7632, R12 ;  /* 0x000076320c0c7816 */ /* 0x000fe2000000000c */
[----:B--2---:R0:W-:Y:S04]  /*32b50*/  STG.E.U16 desc[UR10][R2.64], R0 ;  /* 0x0000000002007986 */ /* 0x0041e8000c10150a */
[----:B----4-:R1:W-:Y:S04]  /*32b60*/  STG.E.U16 desc[UR10][R28.64], R8 ;  /* 0x000000081c007986 */ /* 0x0103e8000c10150a */
[----:B0-----:R-:W2:Y:S04]  /*32b70*/  LDL.LU.64 R2, [R1+0x1a0] ;  /* 0x0001a00001027983 */ /* 0x001ea80000300a00 */
[----:B-1----:R-:W4:Y:S01]  /*32b80*/  LDL.LU.64 R28, [R1+0x1608] ;  /* 0x00160800011c7983 */ /* 0x002f220000300a00 */
[----:B------:R-:W-:-:S03]  /*32b90*/  PRMT R16, R16, 0x7632, R16 ;  /* 0x0000763210107816 */ /* 0x000fc60000000010 */
[----:B----4-:R0:W-:Y:S04]  /*32ba0*/  STG.E.U16 desc[UR10][R28.64], R12 ;  /* 0x0000000c1c007986 */ /* 0x0101e8000c10150a */
[----:B0-----:R-:W4:Y:S01]  /*32bb0*/  LDL.LU.64 R28, [R1+0x1600] ;  /* 0x00160000011c7983 */ /* 0x001f220000300a00 */
[----:B------:R-:W-:-:S03]  /*32bc0*/  PRMT R20, R20, 0x7632, R20 ;  /* 0x0000763214147816 */ /* 0x000fc60000000014 */
[----:B----4-:R0:W-:Y:S04]  /*32bd0*/  STG.E.U16 desc[UR10][R28.64], R16 ;  /* 0x000000101c007986 */ /* 0x0101e8000c10150a */
[----:B0-----:R-:W4:Y:S01]  /*32be0*/  LDL.LU.64 R28, [R1+0x15f8] ;  /* 0x0015f800011c7983 */ /* 0x001f220000300a00 */
[----:B------:R-:W-:-:S03]  /*32bf0*/  PRMT R24, R24, 0x7632, R24 ;  /* 0x0000763218187816 */ /* 0x000fc60000000018 */
[----:B----4-:R0:W-:Y:S04]  /*32c00*/  STG.E.U16 desc[UR10][R28.64], R20 ;  /* 0x000000141c007986 */ /* 0x0101e8000c10150a */
[----:B0-----:R-:W4:Y:S04]  /*32c10*/  LDL.LU.64 R28, [R1+0x15f0] ;  /* 0x0015f000011c7983 */ /* 0x001f280000300a00 */
[----:B----4-:R0:W-:Y:S04]  /*32c20*/  STG.E.U16 desc[UR10][R28.64], R24 ;  /* 0x000000181c007986 */ /* 0x0101e8000c10150a */
[----:B0-----:R-:W4:Y:S04]  /*32c30*/  LDL.LU.64 R28, [R1+0x15e8] ;  /* 0x0015e800011c7983 */ /* 0x001f280000300a00 */
[----:B----4-:R0:W-:Y:S04]  /*32c40*/  STG.E.U16 desc[UR10][R26.64], R29 ;  /* 0x0000001d1a007986 */ /* 0x0101e8000c10150a */
[----:B0-----:R-:W3:Y:S04]  /*32c50*/  LDL.LU.64 R26, [R1+0x15e0] ;  /* 0x0015e000011a7983 */ /* 0x001ee80000300a00 */
[----:B---3--:R0:W-:Y:S04]  /*32c60*/  STG.E.U16 desc[UR10][R26.64], R5 ;  /* 0x000000051a007986 */ /* 0x0081e8000c10150a */
[----:B0-----:R-:W3:Y:S04]  /*32c70*/  LDL.LU.64 R26, [R1+0x15d8] ;  /* 0x0015d800011a7983 */ /* 0x001ee80000300a00 */
[----:B---3--:R0:W-:Y:S04]  /*32c80*/  STG.E.U16 desc[UR10][R26.64], R28 ;  /* 0x0000001c1a007986 */ /* 0x0081e8000c10150a */
[----:B0-----:R-:W3:Y:S01]  /*32c90*/  LDL.LU.64 R26, [R1+0x15d0] ;  /* 0x0015d000011a7983 */ /* 0x001ee20000300a00 */
[----:B------:R-:W-:-:S03]  /*32ca0*/  PRMT R0, R29, 0x7632, R0 ;  /* 0x000076321d007816 */ /* 0x000fc60000000000 */
[----:B------:R-:W-:Y:S04]  /*32cb0*/  STL.64 [R1+0x15c8], R12 ;  /* 0x0015c80c01007387 */ /* 0x000fe80000100a00 */
[----:B---3--:R-:W-:Y:S04]  /*32cc0*/  STG.E.U16 desc[UR10][R26.64], R9 ;  /* 0x000000091a007986 */ /* 0x008fe8000c10150a */
[----:B------:R0:W-:Y:S04]  /*32cd0*/  STG.E.U16 desc[UR10][R22.64], R13 ;  /* 0x0000000d16007986 */ /* 0x0001e8000c10150a */
[----:B------:R-:W-:Y:S04]  /*32ce0*/  STG.E.U16 desc[UR10][R18.64], R17 ;  /* 0x0000001112007986 */ /* 0x000fe8000c10150a */
[----:B------:R-:W-:Y:S04]  /*32cf0*/  STG.E.U16 desc[UR10][R14.64], R21 ;  /* 0x000000150e007986 */ /* 0x000fe8000c10150a */
[----:B0-----:R-:W3:Y:S04]  /*32d00*/  LDL.LU.64 R12, [R1+0x198] ;  /* 0x00019800010c7983 */ /* 0x001ee80000300a00 */
[----:B------:R0:W-:Y:S04]  /*32d10*/  STL [R1+0x15c0], R17 ;  /* 0x0015c01101007387 */ /* 0x0001e80000100800 */
[----:B------:R-:W-:Y:S04]  /*32d20*/  STG.E.U16 desc[UR10][R10.64], R25 ;  /* 0x000000190a007986 */ /* 0x000fe8000c10150a */
[----:B------:R1:W-:Y:S04]  /*32d30*/  STG.E.U16 desc[UR10][R6.64], R0 ;  /* 0x0000000006007986 */ /* 0x0003e8000c10150a */
[----:B0-----:R-:W4:Y:S04]  /*32d40*/  LDL.LU.64 R16, [R1+0x190] ;  /* 0x0001900001107983 */ /* 0x001f280000300a00 */
[----:B------:R-:W2:Y:S01]  /*32d50*/  LDL.LU R24, [R1+0x18] ;  /* 0x0000180001187983 */ /* 0x000ea20000300800 */
[----:B-1----:R-:W-:-:S03]  /*32d60*/  PRMT R0, R28, 0x7632, R0 ;  /* 0x000076321c007816 */ /* 0x002fc60000000000 */
[----:B------:R-:W2:Y:S01]  /*32d70*/  LDL.LU.64 R28, [R1+0x170] ;  /* 0x00017000011c7983 */ /* 0x000ea20000300a00 */
[----:B------:R-:W-:-:S03]  /*32d80*/  PRMT R5, R5, 0x7632, R5 ;  /* 0x0000763205057816 */ /* 0x000fc60000000005 */
[----:B--2---:R0:W-:Y:S04]  /*32d90*/  STL.64 [R1+0x15b0], R28 ;  /* 0x0015b01c01007387 */ /* 0x0041e80000100a00 */
[----:B0-----:R-:W2:Y:S04]  /*32da0*/  LDL.LU.64 R28, [R1+0x178] ;  /* 0x00017800011c7983 */ /* 0x001ea80000300a00 */
[----:B------:R-:W-:Y:S01]  /*32db0*/  STG.E.U16 desc[UR10][R2.64], R5 ;  /* 0x0000000502007986 */ /* 0x000fe2000c10150a */
[----:B------:R-:W-:-:S03]  /*32dc0*/  PRMT R9, R9, 0x7632, R9 ;  /* 0x0000763209097816 */ /* 0x000fc60000000009 */
[----:B---3--:R-:W-:Y:S04]  /*32dd0*/  STG.E.U16 desc[UR10][R12.64], R0 ;  /* 0x000000000c007986 */ /* 0x008fe8000c10150a */
[----:B----4-:R-:W-:Y:S04]  /*32de0*/  STG.E.U16 desc[UR10][R16.64], R9 ;  /* 0x0000000910007986 */ /* 0x010fe8000c10150a */
[----:B--2---:R0:W-:Y:S04]  /*32df0*/  STL.64 [R1+0x15b8], R28 ;  /* 0x0015b81c01007387 */ /* 0x0041e80000100a00 */
[----:B0-----:R-:W2:Y:S04]  /*32e00*/  LDL.LU.64 R28, [R1+0x180] ;  /* 0x00018000011c7983 */ /* 0x001ea80000300a00 */
[----:B------:R-:W3:Y:S04]  /*32e10*/  LDL.LU.64 R6, [R1+0x168] ;  /* 0x0001680001067983 */ /* 0x000ee80000300a00 */
[----:B------:R-:W4:Y:S04]  /*32e20*/  LDL.LU.64 R2, [R1+0x160] ;  /* 0x0001600001027983 */ /* 0x000f280000300a00 */
[----:B------:R-:W2:Y:S04]  /*32e30*/  LDL.LU.64 R10, [R1+0x158] ;  /* 0x00015800010a7983 */ /* 0x000ea80000300a00 */
[----:B------:R-:W2:Y:S04]  /*32e40*/  LDL.LU.64 R14, [R1+0x150] ;  /* 0x00015000010e7983 */ /* 0x000ea80000300a00 */
[----:B------:R-:W2:Y:S04]  /*32e50*/  LDL.LU.64 R18, [R1+0x148] ;  /* 0x0001480001127983 */ /* 0x000ea80000300a00 */
[----:B------:R-:W2:Y:S04]  /*32e60*/  LDL.LU.64 R22, [R1+0x140] ;  /* 0x0001400001167983 */ /* 0x000ea80000300a00 */
[----:B------:R-:W2:Y:S04]  /*32e70*/  LDL.LU.64 R26, [R1+0xf0] ;  /* 0x0000f000011a7983 */ /* 0x000ea80000300a00 */
[----:B------:R0:W-:Y:S04]  /*32e80*/  STL.64 [R1+0x1548], R4 ;  /* 0x0015480401007387 */ /* 0x0001e80000100a00 */
[----:B0-----:R-:W2:Y:S04]  /*32e90*/  LDL.LU.64 R4, [R1+0x188] ;  /* 0x0001880001047983 */ /* 0x001ea80000300a00 */
[----:B------:R-:W2:Y:S04]  /*32ea0*/  LDL.LU.64 R12, [R1+0x15c8] ;  /* 0x0015c800010c7983 */ /* 0x000ea80000300a00 */
[----:B------:R-:W2:Y:S04]  /*32eb0*/  LDL.LU R17, [R1+0x15c0] ;  /* 0x0015c00001117983 */ /* 0x000ea80000300800 */
[----:B------:R0:W-:Y:S04]  /*32ec0*/  STL.64 [R1+0x1558], R8 ;  /* 0x0015580801007387 */ /* 0x0001e80000100a00 */
[----:B0-----:R-:W2:Y:S04]  /*32ed0*/  LDL.LU.64 R8, [R1+0xa8] ;  /* 0x0000a80001087983 */ /* 0x001ea80000300a00 */
[----:B--2---:R0:W-:Y:S04]  /*32ee0*/  STL.64 [R1+0x1560], R8 ;  /* 0x0015600801007387 */ /* 0x0041e80000100a00 */
[----:B0-----:R-:W2:Y:S01]  /*32ef0*/  LDL.LU.64 R8, [R1+0xb0] ;  /* 0x0000b00001087983 */ /* 0x001ea20000300a00 */
[----:B------:R-:W-:-:S03]  /*32f00*/  PRMT R13, R13, 0x7632, R13 ;  /* 0x000076320d0d7816 */ /* 0x000fc6000000000d */
[----:B--2---:R0:W-:Y:S04]  /*32f10*/  STL.64 [R1+0x1568], R8 ;  /* 0x0015680801007387 */ /* 0x0041e80000100a00 */
[----:B0-----:R-:W2:Y:S01]  /*32f20*/  LDL.LU.64 R8, [R1+0xc8] ;  /* 0x0000c80001087983 */ /* 0x001ea20000300a00 */
[----:B------:R-:W-:-:S03]  /*32f30*/  PRMT R17, R17, 0x7632, R17 ;  /* 0x0000763211117816 */ /* 0x000fc60000000011 */
[----:B------:R-:W-:Y:S04]  /*32f40*/  STG.E.U16 desc[UR10][R4.64], R13 ;  /* 0x0000000d04007986 */ /* 0x000fe8000c10150a */
[----:B------:R-:W-:Y:S04]  /*32f50*/  STG.E.U16 desc[UR10][R28.64], R17 ;  /* 0x000000111c007986 */ /* 0x000fe8000c10150a */
[----:B--2---:R0:W-:Y:S04]  /*32f60*/  STL.64 [R1+0x1578], R8 ;  /* 0x0015780801007387 */ /* 0x0041e80000100a00 */
[----:B0-----:R-:W2:Y:S04]  /*32f70*/  LDL.LU.64 R8, [R1+0xd0] ;  /* 0x0000d00001087983 */ /* 0x001ea80000300a00 */
[----:B------:R-:W2:Y:S04]  /*32f80*/  LDL.LU.64 R4, [R1+0xa0] ;  /* 0x0000a00001047983 */ /* 0x000ea80000300a00 */
[----:B------:R-:W2:Y:S01]  /*32f90*/  LDL.LU.64 R28, [R1+0x15b8] ;  /* 0x0015b800011c7983 */ /* 0x000ea20000300a00 */
[----:B------:R-:W-:-:S03]  /*32fa0*/  PRMT R21, R21, 0x7632, R21 ;  /* 0x0000763215157816 */ /* 0x000fc60000000015 */
[----:B------:R-:W3:Y:S04]  /*32fb0*/  LDL.LU.64 R16, [R1+0xc0] ;  /* 0x0000c00001107983 */ /* 0x000ee80000300a00 */
[----:B--2---:R0:W-:Y:S04]  /*32fc0*/  STG.E.U16 desc[UR10][R28.64], R21 ;  /* 0x000000151c007986 */ /* 0x0041e8000c10150a */
[----:B0-----:R-:W2:Y:S01]  /*32fd0*/  LDL.LU.64 R28, [R1+0x15b0] ;  /* 0x0015b000011c7983 */ /* 0x001ea20000300a00 */
[----:B------:R-:W-:-:S03]  /*32fe0*/  PRMT R25, R25, 0x7632, R25 ;  /* 0x0000763219197816 */ /* 0x000fc60000000019 */
[----:B------:R-:W3:Y:S04]  /*32ff0*/  LDL.LU.64 R20, [R1+0xe0] ;  /* 0x0000e00001147983 */ /* 0x000ee80000300a00 */
[----:B--2---:R0:W-:Y:S04]  /*33000*/  STG.E.U16 desc[UR10][R28.64], R25 ;  /* 0x000000191c007986 */ /* 0x0041e8000c10150a */
[----:B---3--:R1:W-:Y:S04]  /*33010*/  STG.E.U16 desc[UR10][R6.64], R24 ;  /* 0x0000001806007986 */ /* 0x0083e8000c10150a */
[----:B0-----:R-:W2:Y:S04]  /*33020*/  LDL.LU.64 R28, [R1+0x98] ;  /* 0x00009800011c7983 */ /* 0x001ea80000300a00 */
[----:B-1----:R-:W4:Y:S04]  /*33030*/  LDL.LU.64 R6, [R1+0x15a8] ;  /* 0x0015a80001067983 */ /* 0x002f280000300a00 */
[----:B----4-:R0:W-:Y:S04]  /*33040*/  STG.E.U16 desc[UR10][R2.64], R6 ;  /* 0x0000000602007986 */ /* 0x0101e8000c10150a */
[----:B------:R1:W-:Y:S04]  /*33050*/  STG.E.U16 desc[UR10][R10.64], R7 ;  /* 0x000000070a007986 */ /* 0x0003e8000c10150a */
[----:B0-----:R-:W3:Y:S04]  /*33060*/  LDL.LU.64 R2, [R1+0x90] ;  /* 0x0000900001027983 */ /* 0x001ee80000300a00 */
[----:B-1----:R-:W4:Y:S04]  /*33070*/  LDL.LU.64 R10, [R1+0x15a0] ;  /* 0x0015a000010a7983 */ /* 0x002f280000300a00 */
[----:B----4-:R0:W-:Y:S04]  /*33080*/  STG.E.U16 desc[UR10][R14.64], R10 ;  /* 0x0000000a0e007986 */ /* 0x0101e8000c10150a */
[----:B0-----:R-:W4:Y:S04]  /*33090*/  LDL.LU.64 R14, [R1+0x1598] ;  /* 0x00159800010e7983 */ /* 0x001f280000300a00 */
[----:B----4-:R0:W-:Y:S04]  /*330a0*/  STG.E.U16 desc[UR10][R18.64], R14 ;  /* 0x0000000e12007986 */ /* 0x0101e8000c10150a */
[----:B0-----:R-:W4:Y:S04]  /*330b0*/  LDL.LU.64 R18, [R1+0x1590] ;  /* 0x0015900001127983 */ /* 0x001f280000300a00 */
[----:B----4-:R0:W-:Y:S04]  /*330c0*/  STG.E.U16 desc[UR10][R22.64], R18 ;  /* 0x0000001216007986 */ /* 0x0101e8000c10150a */
[----:B0-----:R-:W4:Y:S01]  /*330d0*/  LDL.LU.64 R22, [R1+0x1588] ;  /* 0x0015880001167983 */ /* 0x001f220000300a00 */
[----:B------:R-:W-:-:S03]  /*330e0*/  PRMT R0, R24, 0x7632, R0 ;  /* 0x0000763218007816 */ /* 0x000fc60000000000 */
[----:B----4-:R0:W-:Y:S04]  /*330f0*/  STG.E.U16 desc[UR10][R26.64], R22 ;  /* 0x000000161a007986 */ /* 0x0101e8000c10150a */
[----:B0-----:R-:W4:Y:S04]  /*33100*/  LDL.LU.64 R26, [R1+0x1580] ;  /* 0x00158000011a7983 */ /* 0x001f280000300a00 */
[----:B------:R-:W2:Y:S04]  /*33110*/  LDL.LU.64 R24, [R1+0x88] ;  /* 0x0000880001187983 */ /* 0x000ea80000300a00 */
[----:B----4-:R0:W-:Y:S04]  /*33120*/  STG.E.U16 desc[UR10][R20.64], R26 ;  /* 0x0000001a14007986 */ /* 0x0101e8000c10150a */
[----:B------:R1:W-:Y:S04]  /*33130*/  STG.E.U16 desc[UR10][R8.64], R0 ;  /* 0x0000000008007986 */ /* 0x0003e8000c10150a */
[----:B0-----:R-:W4:Y:S04]  /*33140*/  LDL.LU R20, [R1+0x1c] ;  /* 0x00001c0001147983 */ /* 0x001f280000300800 */
[----:B-1----:R-:W2:Y:S01]  /*33150*/  LDL.LU.64 R8, [R1+0x1578] ;  /* 0x0015780001087983 */ /* 0x002ea20000300a00 */
[----:B------:R-:W-:-:S02]  /*33160*/  PRMT R6, R6, 0x7632, R6 ;  /* 0x0000763206067816 */ /* 0x000fc40000000006 */
[----:B------:R-:W-:Y:S02]  /*33170*/  PRMT R0, R7, 0x7632, R0 ;  /* 0x0000763207007816 */ /* 0x000fe40000000000 */
[----:B------:R-:W3:Y:S04]  /*33180*/  LDL.LU R7, [R1+0x1570] ;  /* 0x0015700001077983 */ /* 0x000ee80000300800 */
[----:B--2---:R0:W-:Y:S04]  /*33190*/  STG.E.U16 desc[UR10][R8.64], R6 ;  /* 0x0000000608007986 */ /* 0x0041e8000c10150a */
[----:B0-----:R-:W2:Y:S01]  /*331a0*/  LDL.LU.64 R8, [R1+0x1568] ;  /* 0x0015680001087983 */ /* 0x001ea20000300a00 */
[----:B------:R-:W-:-:S03]  /*331b0*/  PRMT R10, R10, 0x7632, R10 ;  /* 0x000076320a0a7816 */ /* 0x000fc6000000000a */
[----:B------:R0:W-:Y:S04]  /*331c0*/  STG.E.U16 desc[UR10][R16.64], R0 ;  /* 0x0000000010007986 */ /* 0x0001e8000c10150a */
[----:B0-----:R-:W3:Y:S04]  /*331d0*/  LDL.LU.64 R16, [R1+0x80] ;  /* 0x0000800001107983 */ /* 0x001ee80000300a00 */
[----:B--2---:R0:W-:Y:S04]  /*331e0*/  STG.E.U16 desc[UR10][R8.64], R10 ;  /* 0x0000000a08007986 */ /* 0x0041e8000c10150a */
[----:B0-----:R-:W2:Y:S01]  /*331f0*/  LDL.LU.64 R8, [R1+0x1560] ;  /* 0x0015600001087983 */ /* 0x001ea20000300a00 */
[----:B------:R-:W-:-:S02]  /*33200*/  PRMT R14, R14, 0x7632, R14 ;  /* 0x000076320e0e7816 */ /* 0x000fc4000000000e */
[----:B------:R-:W-:-:S03]  /*33210*/  PRMT R18, R18, 0x7632, R18 ;  /* 0x0000763212127816 */ /* 0x000fc60000000012 */
[----:B--2---:R0:W-:Y:S04]  /*33220*/  STG.E.U16 desc[UR10][R8.64], R14 ;  /* 0x0000000e08007986 */ /* 0x0041e8000c10150a */
[----:B------:R1:W-:Y:S04]  /*33230*/  STG.E.U16 desc[UR10][R4.64], R18 ;  /* 0x0000001204007986 */ /* 0x0003e8000c10150a */
[----:B0-----:R-:W2:Y:S04]  /*33240*/  LDL.LU.64 R8, [R1+0x78] ;  /* 0x0000780001087983 */ /* 0x001ea80000300a00 */
[----:B-1----:R-:W2:Y:S01]  /*33250*/  LDL.LU.64 R4, [R1+0x68] ;  /* 0x0000680001047983 */ /* 0x002ea20000300a00 */
[----:B------:R-:W-:-:S02]  /*33260*/  PRMT R22, R22, 0x7632, R22 ;  /* 0x0000763216167816 */ /* 0x000fc40000000016 */
[----:B------:R-:W-:-:S03]  /*33270*/  PRMT R26, R26, 0x7632, R26 ;  /* 0x000076321a1a7816 */ /* 0x000fc6000000001a */
[----:B------:R-:W-:Y:S04]  /*33280*/  STG.E.U16 desc[UR10][R28.64], R22 ;  /* 0x000000161c007986 */ /* 0x000fe8000c10150a */
[----:B---3--:R-:W-:Y:S04]  /*33290*/  STG.E.U16 desc[UR10][R2.64], R26 ;  /* 0x0000001a02007986 */ /* 0x008fe8000c10150a */
[----:B--2---:R0:W-:Y:S04]  /*332a0*/  STL.64 [R1+0x1550], R4 ;  /* 0x0015500401007387 */ /* 0x0041e80000100a00 */
[----:B0-----:R-:W2:Y:S04]  /*332b0*/  LDL.LU.64 R4, [R1+0x70] ;  /* 0x0000700001047983 */ /* 0x001ea80000300a00 */
[----:B------:R0:W-:Y:S04]  /*332c0*/  STL [R1+0x1544], R23 ;  /* 0x0015441701007387 */ /* 0x0001e80000100800 */
[----:B0-----:R-:W3:Y:S04]  /*332d0*/  LDL.LU.64 R22, [R1+0x60] ;  /* 0x0000600001167983 */ /* 0x001ee80000300a00 */
[----:B------:R0:W-:Y:S04]  /*332e0*/  STL [R1+0x1540], R27 ;  /* 0x0015401b01007387 */ /* 0x0001e80000100800 */
[----:B0-----:R-:W2:Y:S04]  /*332f0*/  LDL.LU.64 R26, [R1+0x58] ;  /* 0x00005800011a7983 */ /* 0x001ea80000300a00 */
[----:B------:R-:W2:Y:S04]  /*33300*/  LDL.LU.64 R28, [R1+0x40] ;  /* 0x00004000011c7983 */ /* 0x000ea80000300a00 */
[----:B--2---:R0:W-:Y:S04]  /*33310*/  STL.64 [R1+0x1530], R28 ;  /* 0x0015301c01007387 */ /* 0x0041e80000100a00 */
[----:B0-----:R-:W2:Y:S01]  /*33320*/  LDL.LU.64 R28, [R1+0x48] ;  /* 0x00004800011c7983 */ /* 0x001ea20000300a00 */
[----:B------:R-:W-:-:S03]  /*33330*/  PRMT R10, R7, 0x7632, R10 ;  /* 0x00007632070a7816 */ /* 0x000fc6000000000a */
[----:B----4-:R-:W-:Y:S04]  /*33340*/  STG.E.U16 desc[UR10][R24.64], R20 ;  /* 0x0000001418007986 */ /* 0x010fe8000c10150a */
[----:B------:R-:W-:Y:S04]  /*33350*/  STG.E.U16 desc[UR10][R16.64], R7 ;  /* 0x0000000710007986 */ /* 0x000fe8000c10150a */
[----:B--2---:R0:W-:Y:S04]  /*33360*/  STL.64 [R1+0x1538], R28 ;  /* 0x0015381c01007387 */ /* 0x0041e80000100a00 */
[----:B0-----:R-:W2:Y:S04]  /*33370*/  LDL.LU.64 R28, [R1+0x50] ;  /* 0x00005000011c7983 */ /* 0x001ea80000300a00 */
[----:B------:R-:W4:Y:S04]  /*33380*/  LDL.LU.64 R2, [R1+0x38] ;  /* 0x0000380001027983 */ /* 0x000f280000300a00 */
[----:B------:R-:W2:Y:S04]  /*33390*/  LDL.LU R14, [R1+0x3a0] ;  /* 0x0003a000010e7983 */ /* 0x000ea80000300800 */
[----:B------:R-:W2:Y:S04]  /*333a0*/  LDL.LU R13, [R1+0x39c] ;  /* 0x00039c00010d7983 */ /* 0x000ea80000300800 */
[----:B------:R-:W2:Y:S04]  /*333b0*/  LDL.LU R18, [R1+0x398] ;  /* 0x0003980001127983 */ /* 0x000ea80000300800 */
[----:B------:R-:W2:Y:S04]  /*333c0*/  LDL.LU R25, [R1+0x394] ;  /* 0x0003940001197983 */ /* 0x000ea80000300800 */
[----:B------:R-:W2:Y:S04]  /*333d0*/  LDL.LU R21, [R1+0x464] ;  /* 0x0004640001157983 */ /* 0x000ea80000300800 */
[----:B------:R-:W2:Y:S01]  /*333e0*/  LDL.LU R7, [R1+0xc] ;  /* 0x00000c0001077983 */ /* 0x000ea20000300800 */
[----:B------:R-:W-:-:S03]  /*333f0*/  PRMT R12, R20, 0x7632, R12 ;  /* 0x00007632140c7816 */ /* 0x000fc6000000000c */
[----:B------:R-:W3:Y:S04]  /*33400*/  LDL.LU R17, [R1+0x460] ;  /* 0x0004600001117983 */ /* 0x000ee80000300800 */
[----:B------:R-:W3:Y:S04]  /*33410*/  LDL.LU R24, [R1+0x45c] ;  /* 0x00045c0001187983 */ /* 0x000ee80000300800 */
[----:B------:R-:W3:Y:S04]  /*33420*/  LDL.LU R16, [R1+0x458] ;  /* 0x0004580001107983 */ /* 0x000ee80000300800 */
[----:B------:R-:W3:Y:S04]  /*33430*/  LDL.LU R20, [R1+0x1518] ;  /* 0x0015180001147983 */ /* 0x000ee80000300800 */
[----:B--2---:R0:W-:Y:S04]  /*33440*/  STG.E.U16 desc[UR10][R8.64], R7 ;  /* 0x0000000708007986 */ /* 0x0041e8000c10150a */
[----:B------:R1:W-:Y:S04]  /*33450*/  STG.E.U16 desc[UR10][R4.64], R11 ;  /* 0x0000000b04007986 */ /* 0x0003e8000c10150a */
[----:B0-----:R-:W2:Y:S04]  /*33460*/  LDL.LU.64 R8, [R1+0x1558] ;  /* 0x0015580001087983 */ /* 0x001ea80000300a00 */
[----:B-1----:R-:W2:Y:S04]  /*33470*/  LDL.LU.64 R4, [R1+0x1550] ;  /* 0x0015500001047983 */ /* 0x002ea80000300a00 */
[----:B--2---:R0:W-:Y:S04]  /*33480*/  STG.E.U16 desc[UR10][R4.64], R15 ;  /* 0x0000000f04007986 */ /* 0x0041e8000c10150a */
[----:B---3--:R1:W-:Y:S04]  /*33490*/  STG.E.U16 desc[UR10][R22.64], R19 ;  /* 0x0000001316007986 */ /* 0x0083e8000c10150a */
[----:B0-----:R-:W2:Y:S04]  /*334a0*/  LDL.LU.64 R4, [R1+0x1548] ;  /* 0x0015480001047983 */ /* 0x001ea80000300a00 */
[----:B-1----:R-:W3:Y:S04]  /*334b0*/  LDL.LU R23, [R1+0x1544] ;  /* 0x0015440001177983 */ /* 0x002ee80000300800 */
[----:B---3--:R0:W-:Y:S04]  /*334c0*/  STG.E.U16 desc[UR10][R26.64], R23 ;  /* 0x000000171a007986 */ /* 0x0081e8000c10150a */
[----:B0-----:R-:W3:Y:S01]  /*334d0*/  LDL.LU R27, [R1+0x1540] ;  /* 0x00154000011b7983 */ /* 0x001ee20000300800 */
[----:B------:R-:W-:-:S03]  /*334e0*/  PRMT R0, R23, 0x7632, R0 ;  /* 0x0000763217007816 */ /* 0x000fc60000000000 */
[----:B------:R-:W2:Y:S04]  /*334f0*/  LDL.LU.64 R22, [R1+0x20] ;  /* 0x0000200001167983 */ /* 0x000ea80000300a00 */
[----:B---3--:R0:W-:Y:S04]  /*33500*/  STG.E.U16 desc[UR10][R28.64], R27 ;  /* 0x0000001b1c007986 */ /* 0x0081e8000c10150a */
[----:B0-----:R-:W3:Y:S01]  /*33510*/  LDL.LU.64 R28, [R1+0x1538] ;  /* 0x00153800011c7983 */ /* 0x001ee20000300a00 */
[----:B--2---:R-:W-:-:S03]  /*33520*/  PRMT R4, R27, 0x7632, R4 ;  /* 0x000076321b047816 */ /* 0x004fc60000000004 */
[----:B------:R-:W2:Y:S04]  /*33530*/  LDL.LU.64 R26, [R1+0x28] ;  /* 0x00002800011a7983 */ /* 0x000ea80000300a00 */
[----:B---3--:R0:W-:Y:S04]  /*33540*/  STG.E.U16 desc[UR10][R28.64], R12 ;  /* 0x0000000c1c007986 */ /* 0x0081e8000c10150a */
[----:B0-----:R-:W3:Y:S01]  /*33550*/  LDL.LU.64 R28, [R1+0x1530] ;  /* 0x00153000011c7983 */ /* 0x001ee20000300a00 */
[----:B------:R-:W-:Y:S02]  /*33560*/  PRMT R9, R11, 0x7632, R9 ;  /* 0x000076320b097816 */ /* 0x000fe40000000009 */
[----:B------:R-:W-:Y:S01]  /*33570*/  PRMT R6, R7, 0x7632, R6 ;  /* 0x0000763207067816 */ /* 0x000fe20000000006 */
[----:B---3--:R0:W-:Y:S04]  /*33580*/  STG.E.U16 desc[UR10][R28.64], R10 ;  /* 0x0000000a1c007986 */ /* 0x0081e8000c10150a */
[----:B0-----:R-:W3:Y:S04]  /*33590*/  LDL.LU.64 R28, [R1+0x1528] ;  /* 0x00152800011c7983 */ /* 0x001ee80000300a00 */
[----:B------:R-:W2:Y:S04]  /*335a0*/  LDL.LU.64 R10, [R1+0x30] ;  /* 0x00003000010a7983 */ /* 0x000ea80000300a00 */
[----:B----4-:R0:W-:Y:S04]  /*335b0*/  STG.E.U16 desc[UR10][R2.64], R6 ;  /* 0x0000000602007986 */ /* 0x0101e8000c10150a */
[----:B0-----:R-:W4:Y:S01]  /*335c0*/  LDL.LU.64 R2, [R1+0x1520] ;  /* 0x0015200001027983 */ /* 0x001f220000300a00 */
[----:B------:R-:W-:Y:S01]  /*335d0*/  FSEL R12, R25, -INF , P1 ;  /* 0xff800000190c7808 */ /* 0x000fe20000800000 */
[----:B------:R-:W0:Y:S01]  /*335e0*/  LDC.64 R6, c[0x0][0x3a0] ;  /* 0x0000e800ff067b82 */ /* 0x000e220000000a00 */
[----:B------:R-:W-:-:S02]  /*335f0*/  PRMT R8, R15, 0x7632, R8 ;  /* 0x000076320f087816 */ /* 0x000fc40000000008 */
[----:B------:R-:W-:Y:S02]  /*33600*/  PRMT R5, R19, 0x7632, R5 ;  /* 0x0000763213057816 */ /* 0x000fe40000000005 */
[----:B------:R-:W-:Y:S02]  /*33610*/  FSEL R14, R14, -INF , P4 ;  /* 0xff8000000e0e7808 */ /* 0x000fe40002000000 */
[----:B------:R-:W-:Y:S01]  /*33620*/  FSEL R13, R13, -INF , P3 ;  /* 0xff8000000d0d7808 */ /* 0x000fe20001800000 */
[----:B------:R-:W-:-:S04]  /*33630*/  UIMAD UR4, UR7, UR4, URZ ;  /* 0x00000004070472a4 */ /* 0x000fc8000f8e02ff */
[----:B------:R-:W-:Y:S02]  /*33640*/  USHF.L.U32 UR7, UR4, 0x2, URZ ;  /* 0x0000000204077899 */ /* 0x000fe400080006ff */
[----:B------:R-:W-:Y:S01]  /*33650*/  UIMAD.WIDE UR4, UR4, 0x4, URZ ;  /* 0x00000004040478a5 */ /* 0x000fe2000f8e02ff */
[----:B--2---:R1:W-:Y:S02]  /*33660*/  STG.E.U16 desc[UR10][R10.64], R9 ;  /* 0x000000090a007986 */ /* 0x0043e4000c10150a */
[----:B-1----:R-:W-:-:S05]  /*33670*/  FSEL R11, R18, -INF , P2 ;  /* 0xff800000120b7808 */ /* 0x002fca0001000000 */
[----:B------:R-:W-:Y:S01]  /*33680*/  FFMA R10, R11, 0.69314718246459960938, R24 ;  /* 0x3f3172180b0a7823 */ /* 0x000fe20000000018 */
[----:B------:R-:W-:Y:S02]  /*33690*/  FFMA R11, R12, 0.69314718246459960938, R16 ;  /* 0x3f3172180c0b7823 */ /* 0x000fe40000000010 */
[----:B------:R-:W1:Y:S01]  /*336a0*/  S2R R16, SR_TID.X ;  /* 0x0000000000107919 */ /* 0x000e620000002100 */
[----:B------:R2:W-:Y:S04]  /*336b0*/  STG.E.U16 desc[UR10][R26.64], R8 ;  /* 0x000000081a007986 */ /* 0x0005e8000c10150a */
[----:B------:R0:W-:Y:S04]  /*336c0*/  STG.E.U16 desc[UR10][R22.64], R5 ;  /* 0x0000000516007986 */ /* 0x0001e8000c10150a */
[----:B---3--:R3:W-:Y:S04]  /*336d0*/  STG.E.U16 desc[UR10][R28.64], R0 ;  /* 0x000000001c007986 */ /* 0x0087e8000c10150a */
[----:B----4-:R4:W-:Y:S01]  /*336e0*/  STG.E.U16 desc[UR10][R2.64], R4 ;  /* 0x0000000402007986 */ /* 0x0109e2000c10150a */
[----:B--2---:R-:W-:Y:S01]  /*336f0*/  FFMA R8, R14, 0.69314718246459960938, R21 ;  /* 0x3f3172180e087823 */ /* 0x004fe20000000015 */
[----:B------:R-:W-:Y:S01]  /*33700*/  FFMA R9, R13, 0.69314718246459960938, R17 ;  /* 0x3f3172180d097823 */ /* 0x000fe20000000011 */
[----:B-1----:R-:W-:-:S04]  /*33710*/  SHF.L.U32 R16, R16, 0x2, RZ ;  /* 0x0000000210107819 */ /* 0x002fc800000006ff */
[----:B------:R-:W-:Y:S01]  /*33720*/  LOP3.LUT R16, R16, 0x70, RZ, 0xc0, !PT ;  /* 0x0000007010107812 */ /* 0x000fe200078ec0ff */
[----:B------:R-:W-:Y:S01]  /*33730*/  BAR.SYNC.DEFER_BLOCKING 0x0 ;  /* 0x0000000000007b1d */ /* 0x000fe20000010000 */
[C---:B0-----:R-:W-:Y:S01]  /*33740*/  SHF.L.U32 R5, R20.reuse, 0x2, RZ ;  /* 0x0000000214057819 */ /* 0x041fe200000006ff */
[----:B---3--:R-:W-:-:S04]  /*33750*/  IMAD.HI R0, R20, 0x4, RZ ;  /* 0x0000000414007827 */ /* 0x008fc800078e02ff */
[----:B------:R4:W-:Y:S02]  /*33760*/  STS.128 [R16+UR6], R8 ;  /* 0x0000000810007988 */ /* 0x0009e40008000c06 */
[----:B------:R-:W-:Y:S01]  /*33770*/  BAR.SYNC.DEFER_BLOCKING 0x0 ;  /* 0x0000000000007b1d */ /* 0x000fe20000010000 */
[----:B------:R-:W-:-:S04]  /*33780*/  IADD3 R6, P1, P2, R5, UR7, R6 ;  /* 0x0000000705067c10 */ /* 0x000fc8000fa3e006 */
[----:B------:R-:W-:Y:S01]  /*33790*/  IADD3.X R7, PT, PT, R0, UR5, R7, P1, P2 ;  /* 0x0000000500077c10 */ /* 0x000fe20008fe4407 */
[----:B------:R-:W-:Y:S08]  /*337a0*/  @P0 EXIT ;  /* 0x000000000000094d */ /* 0x000ff00003800000 */
[----:B----4-:R-:W2:Y:S04]  /*337b0*/  LDL.LU R16, [R1+0x3a8] ;  /* 0x0003a80001107983 */ /* 0x010ea80000300800 */
[----:B--2---:R-:W0:Y:S04]  /*337c0*/  LDS R3, [R16] ;  /* 0x0000000010037984 */ /* 0x004e280000000800 */
[----:B0-----:R-:W-:Y:S01]  /*337d0*/  STG.E desc[UR10][R6.64], R3 ;  /* 0x0000000306007986 */ /* 0x001fe2000c10190a */
[----:B------:R-:W-:Y:S05]  /*337e0*/  EXIT ;  /* 0x000000000000794d */ /* 0x000fea0003800000 */
.L_x_2:
[----:B------:R-:W-:-:S00]  /*337f0*/  BRA `(.L_x_2) ;  /* 0xfffffffc00fc7947 */ /* 0x000fc0000383ffff */
[----:B------:R-:W-:-:S00]  /*33800*/  NOP ;  /* 0x0000000000007918 */ /* 0x000fc00000000000 */
[----:B------:R-:W-:-:S00]  /*33810*/  NOP ;  /* 0x0000000000007918 */ /* 0x000fc00000000000 */
[----:B------:R-:W-:-:S00]  /*33820*/  NOP ;  /* 0x0000000000007918 */ /* 0x000fc00000000000 */
[----:B------:R-:W-:-:S00]  /*33830*/  NOP ;  /* 0x0000000000007918 */ /* 0x000fc00000000000 */
[----:B------:R-:W-:-:S00]  /*33840*/  NOP ;  /* 0x0000000000007918 */ /* 0x000fc00000000000 */
[----:B------:R-:W-:-:S00]  /*33850*/  NOP ;  /* 0x0000000000007918 */ /* 0x000fc00000000000 */
[----:B------:R-:W-:-:S00]  /*33860*/  NOP ;  /* 0x0000000000007918 */ /* 0x000fc00000000000 */
[----:B------:R-:W-:-:S00]  /*33870*/  NOP ;  /* 0x0000000000007918 */ /* 0x000fc00000000000 */
.L_x_3:


//--------------------- .nv.global.init           --------------------------
	.section	.nv.global.init,"aw",@progbits
.nv.global.init:
	.type		_$_str,@object
	.size		_$_str,(.L_0 - _$_str)
_$_str:
        /*0000*/ 	.byte	0x5f, 0x5f, 0x43, 0x55, 0x44, 0x41, 0x5f, 0x46, 0x54, 0x5a, 0x00
.L_0:


//--------------------- .nv.shared.attn_fwd       --------------------------
	.section	.nv.shared.attn_fwd,"aw",@nobits
	.sectionflags	@""
	.align	16
	.zero		1024


//--------------------- .nv.shared.reserved.0     --------------------------
	.section	.nv.shared.reserved.0,"aw",@nobits
	.weak		__nv_reservedSMEM_offset_0_alias
	.size		__nv_reservedSMEM_offset_0_alias, 0, 64
	.other		__nv_reservedSMEM_offset_0_alias,@"STO_CUDA_RESERVED_SHARED STV_DEFAULT"
__nv_reservedSMEM_offset_0_alias:
	.zero		0
	.zero		64


//--------------------- .nv.constant0.attn_fwd    --------------------------
	.section	.nv.constant0.attn_fwd,"a",@progbits
	.sectionflags	@""
	.align	4
.nv.constant0.attn_fwd:
	.zero		1032


//--------------------- SYMBOLS --------------------------

	.type		.nv.reservedSmem.offset0,@object
	.size		.nv.reservedSmem.offset0,0x4
	.type		.nv.reservedSmem.cap,@object
	.size		.nv.reservedSmem.cap,0x4
